	.target	sm_80

	.elftype	@"ET_EXEC"


//--------------------- .note.nv.tkinfo           --------------------------
	.section	.note.nv.tkinfo,"",@"SHT_NOTE"
	.sectionflags	@"SHF_NOTE_NV_TKINFO"
	.tkinfo
        /*0018*/ 	.word	0x00000002
        /*0030*/ 	.string	""
        /*0030*/ 	.string	"ptxas"
        /*0030*/ 	.string	"Cuda compilation tools, release 13.0, V13.0.88"
        /*0030*/ 	.string	"Build cuda_13.0.r13.0/compiler.36424714_0"
        /*0030*/ 	.string	"-v  -suppress-debug-info  -lineinfo  -arch sm_80 "



//--------------------- .note.nv.cuinfo           --------------------------
	.section	.note.nv.cuinfo,"",@"SHT_NOTE"
	.sectionflags	@"SHF_NOTE_NV_CUINFO"
        /*0018*/ 	.short	0x0002
        /*001a*/ 	.short	0x0050
        /*001c*/ 	.short	0x0082
	.zero		2


//--------------------- .nv.info                  --------------------------
	.section	.nv.info,"",@"SHT_CUDA_INFO"
	.align	4


	//----- nvinfo : EIATTR_REGCOUNT
	.align		4
        /*0000*/ 	.byte	0x04, 0x2f
        /*0002*/ 	.short	(.L_1 - .L_0)
	.align		4
.L_0:
        /*0004*/ 	.word	index@(matmul_kernel)
        /*0008*/ 	.word	0x00000020


	//----- nvinfo : EIATTR_FRAME_SIZE
	.align		4
.L_1:
        /*000c*/ 	.byte	0x04, 0x11
        /*000e*/ 	.short	(.L_3 - .L_2)
	.align		4
.L_2:
        /*0010*/ 	.word	index@(matmul_kernel)
        /*0014*/ 	.word	0x00003f90


	//----- nvinfo : EIATTR_MIN_STACK_SIZE
	.align		4
.L_3:
        /*0018*/ 	.byte	0x04, 0x12
        /*001a*/ 	.short	(.L_5 - .L_4)
	.align		4
.L_4:
        /*001c*/ 	.word	index@(matmul_kernel)
        /*0020*/ 	.word	0x00003f90
.L_5:


//--------------------- .nv.info.matmul_kernel    --------------------------
	.section	.nv.info.matmul_kernel,"",@"SHT_CUDA_INFO"
	.sectionflags	@""
	.align	4


	//----- nvinfo : EIATTR_CUDA_API_VERSION
	.align		4
        /*0000*/ 	.byte	0x04, 0x37
        /*0002*/ 	.short	(.L_7 - .L_6)
.L_6:
        /*0004*/ 	.word	0x00000082


	//----- nvinfo : EIATTR_SW2861232_WAR
	.align		4
.L_7:
        /*0008*/ 	.byte	0x01, 0x35
	.zero		2


	//----- nvinfo : EIATTR_PARAM_CBANK
	.align		4
        /*000c*/ 	.byte	0x04, 0x0a
        /*000e*/ 	.short	(.L_9 - .L_8)
	.align		4
.L_8:
        /*0010*/ 	.word	index@(.nv.constant0.matmul_kernel)
        /*0014*/ 	.short	0x0160
        /*0016*/ 	.short	0x0050


	//----- nvinfo : EIATTR_CBANK_PARAM_SIZE
	.align		4
.L_9:
        /*0018*/ 	.byte	0x03, 0x19
        /*001a*/ 	.short	0x0050


	//----- nvinfo : EIATTR_KPARAM_INFO
	.align		4
        /*001c*/ 	.byte	0x04, 0x17
        /*001e*/ 	.short	(.L_11 - .L_10)
.L_10:
        /*0020*/ 	.word	0x00000000
        /*0024*/ 	.short	0x000d
        /*0026*/ 	.short	0x0048
        /*0028*/ 	.byte	0x00, 0xf4, 0x21, 0x00


	//----- nvinfo : EIATTR_KPARAM_INFO
	.align		4
.L_11:
        /*002c*/ 	.byte	0x04, 0x17
        /*002e*/ 	.short	(.L_13 - .L_12)
.L_12:
        /*0030*/ 	.word	0x00000000
        /*0034*/ 	.short	0x000c
        /*0036*/ 	.short	0x0040
        /*0038*/ 	.byte	0x00, 0xf4, 0x21, 0x00


	//----- nvinfo : EIATTR_KPARAM_INFO
	.align		4
.L_13:
        /*003c*/ 	.byte	0x04, 0x17
        /*003e*/ 	.short	(.L_15 - .L_14)
.L_14:
        /*0040*/ 	.word	0x00000000
        /*0044*/ 	.short	0x000b
        /*0046*/ 	.short	0x0038
        /*0048*/ 	.byte	0x00, 0xf0, 0x11, 0x00


	//----- nvinfo : EIATTR_KPARAM_INFO
	.align		4
.L_15:
        /*004c*/ 	.byte	0x04, 0x17
        /*004e*/ 	.short	(.L_17 - .L_16)
.L_16:
        /*0050*/ 	.word	0x00000000
        /*0054*/ 	.short	0x000a
        /*0056*/ 	.short	0x0034
        /*0058*/ 	.byte	0x00, 0xf0, 0x11, 0x00


	//----- nvinfo : EIATTR_KPARAM_INFO
	.align		4
.L_17:
        /*005c*/ 	.byte	0x04, 0x17
        /*005e*/ 	.short	(.L_19 - .L_18)
.L_18:
        /*0060*/ 	.word	0x00000000
        /*0064*/ 	.short	0x0009
        /*0066*/ 	.short	0x0030
        /*0068*/ 	.byte	0x00, 0xf0, 0x11, 0x00


	//----- nvinfo : EIATTR_KPARAM_INFO
	.align		4
.L_19:
        /*006c*/ 	.byte	0x04, 0x17
        /*006e*/ 	.short	(.L_21 - .L_20)
.L_20:
        /*0070*/ 	.word	0x00000000
        /*0074*/ 	.short	0x0008
        /*0076*/ 	.short	0x002c
        /*0078*/ 	.byte	0x00, 0xf0, 0x11, 0x00


	//----- nvinfo : EIATTR_KPARAM_INFO
	.align		4
.L_21:
        /*007c*/ 	.byte	0x04, 0x17
        /*007e*/ 	.short	(.L_23 - .L_22)
.L_22:
        /*0080*/ 	.word	0x00000000
        /*0084*/ 	.short	0x0007
        /*0086*/ 	.short	0x0028
        /*0088*/ 	.byte	0x00, 0xf0, 0x11, 0x00


	//----- nvinfo : EIATTR_KPARAM_INFO
	.align		4
.L_23:
        /*008c*/ 	.byte	0x04, 0x17
        /*008e*/ 	.short	(.L_25 - .L_24)
.L_24:
        /*0090*/ 	.word	0x00000000
        /*0094*/ 	.short	0x0006
        /*0096*/ 	.short	0x0024
        /*0098*/ 	.byte	0x00, 0xf0, 0x11, 0x00


	//----- nvinfo : EIATTR_KPARAM_INFO
	.align		4
.L_25:
        /*009c*/ 	.byte	0x04, 0x17
        /*009e*/ 	.short	(.L_27 - .L_26)
.L_26:
        /*00a0*/ 	.word	0x00000000
        /*00a4*/ 	.short	0x0005
        /*00a6*/ 	.short	0x0020
        /*00a8*/ 	.byte	0x00, 0xf0, 0x11, 0x00


	//----- nvinfo : EIATTR_KPARAM_INFO
	.align		4
.L_27:
        /*00ac*/ 	.byte	0x04, 0x17
        /*00ae*/ 	.short	(.L_29 - .L_28)
.L_28:
        /*00b0*/ 	.word	0x00000000
        /*00b4*/ 	.short	0x0004
        /*00b6*/ 	.short	0x001c
        /*00b8*/ 	.byte	0x00, 0xf0, 0x11, 0x00


	//----- nvinfo : EIATTR_KPARAM_INFO
	.align		4
.L_29:
        /*00bc*/ 	.byte	0x04, 0x17
        /*00be*/ 	.short	(.L_31 - .L_30)
.L_30:
        /*00c0*/ 	.word	0x00000000
        /*00c4*/ 	.short	0x0003
        /*00c6*/ 	.short	0x0018
        /*00c8*/ 	.byte	0x00, 0xf0, 0x11, 0x00


	//----- nvinfo : EIATTR_KPARAM_INFO
	.align		4
.L_31:
        /*00cc*/ 	.byte	0x04, 0x17
        /*00ce*/ 	.short	(.L_33 - .L_32)
.L_32:
        /*00d0*/ 	.word	0x00000000
        /*00d4*/ 	.short	0x0002
        /*00d6*/ 	.short	0x0010
        /*00d8*/ 	.byte	0x00, 0xf4, 0x21, 0x00


	//----- nvinfo : EIATTR_KPARAM_INFO
	.align		4
.L_33:
        /*00dc*/ 	.byte	0x04, 0x17
        /*00de*/ 	.short	(.L_35 - .L_34)
.L_34:
        /*00e0*/ 	.word	0x00000000
        /*00e4*/ 	.short	0x0001
        /*00e6*/ 	.short	0x0008
        /*00e8*/ 	.byte	0x00, 0xf4, 0x21, 0x00


	//----- nvinfo : EIATTR_KPARAM_INFO
	.align		4
.L_35:
        /*00ec*/ 	.byte	0x04, 0x17
        /*00ee*/ 	.short	(.L_37 - .L_36)
.L_36:
        /*00f0*/ 	.word	0x00000000
        /*00f4*/ 	.short	0x0000
        /*00f6*/ 	.short	0x0000
        /*00f8*/ 	.byte	0x00, 0xf4, 0x21, 0x00


	//----- nvinfo : EIATTR_MAXREG_COUNT
	.align		4
.L_37:
        /*00fc*/ 	.byte	0x03, 0x1b
        /*00fe*/ 	.short	0x00ff


	//----- nvinfo : EIATTR_NUM_BARRIERS
	.align		4
        /*0100*/ 	.byte	0x02, 0x4c
        /*0102*/ 	.byte	0x01
	.zero		1


	//----- nvinfo : EIATTR_ANNOTATIONS
	.align		4
        /*0104*/ 	.byte	0x04, 0x55
        /*0106*/ 	.short	(.L_39 - .L_38)


	//   ....[0]....
.L_38:
        /*0108*/ 	.word	0x00000001
        /*010c*/ 	.byte	0x30, 0x05, 0x00, 0x00, 0x01, 0x00, 0x00, 0x00, 0x40, 0x05, 0x00, 0x00, 0x01, 0x00, 0x00, 0x00
        /* <DEDUP_REMOVED lines=3228> */
        /*cadc*/ 	.byte	0xc0, 0xc9, 0x02, 0x00


	//----- nvinfo : EIATTR_MERCURY_ISA_VERSION
	.align		4
.L_39:
        /*cae0*/ 	.byte	0x03, 0x5f
        /*cae2*/ 	.short	0x0000


	//----- nvinfo : EIATTR_EXIT_INSTR_OFFSETS
	.align		4
        /*cae4*/ 	.byte	0x04, 0x1c
        /*cae6*/ 	.short	(.L_41 - .L_40)


	//   ....[0]....
.L_40:
        /*cae8*/ 	.word	0x00066d70


	//   ....[1]....
        /*caec*/ 	.word	0x00066da0


	//----- nvinfo : EIATTR_REQNTID
	.align		4
.L_41:
        /*caf0*/ 	.byte	0x04, 0x10
        /*caf2*/ 	.short	(.L_43 - .L_42)
.L_42:
        /*caf4*/ 	.word	0x00000040
        /*caf8*/ 	.word	0x00000001
        /*cafc*/ 	.word	0x00000001
.L_43:


//--------------------- .nv.callgraph             --------------------------
	.section	.nv.callgraph,"",@"SHT_CUDA_CALLGRAPH"
	.align	4
	.sectionentsize	8
	.align		4
        /*0000*/ 	.word	0x00000000
	.align		4
        /*0004*/ 	.word	0xffffffff
	.align		4
        /*0008*/ 	.word	0x00000000
	.align		4
        /*000c*/ 	.word	0xfffffffe
	.align		4
        /*0010*/ 	.word	0x00000000
	.align		4
        /*0014*/ 	.word	0xfffffffd
	.align		4
        /*0018*/ 	.word	0x00000000
	.align		4
        /*001c*/ 	.word	0xfffffffc


//--------------------- .nv.rel.action            --------------------------
	.section	.nv.rel.action,"",@"SHT_CUDA_RELOCINFO"
	.align	8
	.sectionentsize	8
        /*0000*/ 	.byte	0x73, 0x00, 0x00, 0x00, 0x00, 0x00, 0x00, 0x00, 0x00, 0x00, 0x00, 0x11, 0x25, 0x00, 0x05, 0x36


//--------------------- .nv.constant0.matmul_kernel --------------------------
	.section	.nv.constant0.matmul_kernel,"a",@progbits
	.sectionflags	@""
	.align	4
.nv.constant0.matmul_kernel:
	.zero		432


//--------------------- .text.matmul_kernel       --------------------------
	.section	.text.matmul_kernel,"ax",@progbits
	.sectioninfo	@"SHI_REGISTERS=32"
	.align	128
        .global         matmul_kernel
        .type           matmul_kernel,@function
        .size           matmul_kernel,(.L_x_5 - matmul_kernel)
        .other          matmul_kernel,@"STO_CUDA_ENTRY STV_DEFAULT"
matmul_kernel:
.text.matmul_kernel:
[----:B------:R-:W-:-:S03]  /*0000*/  IMAD.MOV.U32 R1, RZ, RZ, c[0x0][0x28] ;  /* 0x00000a00ff017624 */ /* 0x000fc600078e00ff */
[----:B------:R-:W-:Y:S01]  /*0010*/  IMAD.MOV.U32 R6, RZ, RZ, 0xff ;  /* 0x000000ffff067424 */ /* 0x000fe200078e00ff */
[----:B------:R-:W0:Y:S01]  /*0020*/  S2R R12, SR_TID.X ;  /* 0x00000000000c7919 */ /* 0x000e220000002100 */
[----:B------:R-:W-:Y:S01]  /*0030*/  IADD3 R1, R1, -0x3f90, RZ ;  /* 0xffffc07001017810 */ /* 0x000fe20007ffe0ff */
[----:B------:R-:W-:Y:S01]  /*0040*/  IMAD.MOV.U32 R15, RZ, RZ, 0x1f ;  /* 0x0000001fff0f7424 */ /* 0x000fe200078e00ff */
[----:B------:R-:W-:Y:S01]  /*0050*/  ULDC.64 UR6, c[0x0][0x118] ;  /* 0x0000460000067ab9 */ /* 0x000fe20000000a00 */
[----:B------:R-:W-:-:S04]  /*0060*/  IADD3 R0, R6, c[0x0][0x17c], RZ ;  /* 0x00005f0006007a10 */ /* 0x000fc80007ffe0ff */
[----:B------:R-:W-:-:S04]  /*0070*/  SHF.R.S32.HI R3, RZ, 0x1f, R0 ;  /* 0x0000001fff037819 */ /* 0x000fc80000011400 */
[----:B------:R-:W-:-:S04]  /*0080*/  LEA.HI R3, R3, R0, RZ, 0x8 ;  /* 0x0000000003037211 */ /* 0x000fc800078f40ff */
[----:B------:R-:W-:Y:S02]  /*0090*/  SHF.R.S32.HI R0, RZ, 0x8, R3 ;  /* 0x00000008ff007819 */ /* 0x000fe40000011403 */
[----:B------:R-:W1:Y:S03]  /*00a0*/  S2R R3, SR_CTAID.X ;  /* 0x0000000000037919 */ /* 0x000e660000002500 */
[----:B------:R-:W-:Y:S01]  /*00b0*/  IMAD.SHL.U32 R0, R0, 0x8, RZ ;  /* 0x0000000800007824 */ /* 0x000fe200078e00ff */
[----:B0-----:R-:W-:-:S04]  /*00c0*/  LOP3.LUT R14, R12, 0x3f, RZ, 0xc0, !PT ;  /* 0x0000003f0c0e7812 */ /* 0x001fc800078ec0ff */
[-C--:B------:R-:W-:Y:S02]  /*00d0*/  IABS R7, R0.reuse ;  /* 0x0000000000077213 */ /* 0x080fe40000000000 */
[----:B------:R-:W-:Y:S02]  /*00e0*/  IABS R11, R0 ;  /* 0x00000000000b7213 */ /* 0x000fe40000000000 */
[----:B------:R-:W0:Y:S01]  /*00f0*/  I2F.RP R2, R7 ;  /* 0x0000000700027306 */ /* 0x000e220000209400 */
[----:B-1----:R-:W-:-:S07]  /*0100*/  IABS R10, R3 ;  /* 0x00000003000a7213 */ /* 0x002fce0000000000 */
[----:B0-----:R-:W0:Y:S02]  /*0110*/  MUFU.RCP R2, R2 ;  /* 0x0000000200027308 */ /* 0x001e240000001000 */
[----:B0-----:R-:W-:Y:S01]  /*0120*/  IADD3 R4, R2, 0xffffffe, RZ ;  /* 0x0ffffffe02047810 */ /* 0x001fe20007ffe0ff */
[----:B------:R-:W-:-:S05]  /*0130*/  IMAD.MOV R2, RZ, RZ, -R11 ;  /* 0x000000ffff027224 */ /* 0x000fca00078e0a0b */
[----:B------:R0:W1:Y:S02]  /*0140*/  F2I.FTZ.U32.TRUNC.NTZ R5, R4 ;  /* 0x0000000400057305 */ /* 0x000064000021f000 */
[----:B0-----:R-:W-:Y:S02]  /*0150*/  IMAD.MOV.U32 R4, RZ, RZ, RZ ;  /* 0x000000ffff047224 */ /* 0x001fe400078e00ff */
[----:B-1----:R-:W-:-:S04]  /*0160*/  IMAD.MOV R8, RZ, RZ, -R5 ;  /* 0x000000ffff087224 */ /* 0x002fc800078e0a05 */
[----:B------:R-:W-:Y:S02]  /*0170*/  IMAD R9, R8, R7, RZ ;  /* 0x0000000708097224 */ /* 0x000fe400078e02ff */
[----:B------:R-:W-:Y:S02]  /*0180*/  IMAD.MOV.U32 R8, RZ, RZ, R10 ;  /* 0x000000ffff087224 */ /* 0x000fe400078e000a */
[----:B------:R-:W-:-:S06]  /*0190*/  IMAD.HI.U32 R5, R5, R9, R4 ;  /* 0x0000000905057227 */ /* 0x000fcc00078e0004 */
[----:B------:R-:W-:-:S04]  /*01a0*/  IMAD.HI.U32 R5, R5, R8, RZ ;  /* 0x0000000805057227 */ /* 0x000fc800078e00ff */
[----:B------:R-:W-:-:S05]  /*01b0*/  IMAD R2, R5, R2, R8 ;  /* 0x0000000205027224 */ /* 0x000fca00078e0208 */
[----:B------:R-:W-:-:S13]  /*01c0*/  ISETP.GT.U32.AND P1, PT, R7, R2, PT ;  /* 0x000000020700720c */ /* 0x000fda0003f24070 */
[----:B------:R-:W-:Y:S01]  /*01d0*/  @!P1 IMAD.IADD R2, R2, 0x1, -R7 ;  /* 0x0000000102029824 */ /* 0x000fe200078e0a07 */
[----:B------:R-:W-:Y:S02]  /*01e0*/  @!P1 IADD3 R5, R5, 0x1, RZ ;  /* 0x0000000105059810 */ /* 0x000fe40007ffe0ff */
[----:B------:R-:W-:Y:S02]  /*01f0*/  ISETP.NE.AND P1, PT, R0, RZ, PT ;  /* 0x000000ff0000720c */ /* 0x000fe40003f25270 */
[----:B------:R-:W-:Y:S02]  /*0200*/  ISETP.GE.U32.AND P0, PT, R2, R7, PT ;  /* 0x000000070200720c */ /* 0x000fe40003f06070 */
[----:B------:R-:W-:-:S04]  /*0210*/  LOP3.LUT R2, R3, R0, RZ, 0x3c, !PT ;  /* 0x0000000003027212 */ /* 0x000fc800078e3cff */
[----:B------:R-:W-:Y:S02]  /*0220*/  ISETP.GE.AND P2, PT, R2, RZ, PT ;  /* 0x000000ff0200720c */ /* 0x000fe40003f46270 */
[----:B------:R-:W-:-:S05]  /*0230*/  IADD3 R2, R6, c[0x0][0x178], RZ ;  /* 0x00005e0006027a10 */ /* 0x000fca0007ffe0ff */
[----:B------:R-:W-:-:S05]  /*0240*/  @P0 IADD3 R5, R5, 0x1, RZ ;  /* 0x0000000105050810 */ /* 0x000fca0007ffe0ff */
[----:B------:R-:W-:Y:S01]  /*0250*/  IMAD.MOV.U32 R4, RZ, RZ, R5 ;  /* 0x000000ffff047224 */ /* 0x000fe200078e0005 */
[----:B------:R-:W-:-:S03]  /*0260*/  SHF.R.S32.HI R5, RZ, 0x1f, R2 ;  /* 0x0000001fff057819 */ /* 0x000fc60000011402 */
[----:B------:R-:W-:Y:S01]  /*0270*/  @!P2 IMAD.MOV R4, RZ, RZ, -R4 ;  /* 0x000000ffff04a224 */ /* 0x000fe200078e0a04 */
[----:B------:R-:W-:Y:S02]  /*0280*/  @!P1 LOP3.LUT R4, RZ, R0, RZ, 0x33, !PT ;  /* 0x00000000ff049212 */ /* 0x000fe400078e33ff */
[----:B------:R-:W-:-:S03]  /*0290*/  LEA.HI R5, R5, R2, RZ, 0x8 ;  /* 0x0000000205057211 */ /* 0x000fc600078f40ff */
[----:B------:R-:W-:Y:S02]  /*02a0*/  IMAD.SHL.U32 R2, R4, 0x8, RZ ;  /* 0x0000000804027824 */ /* 0x000fe400078e00ff */
[----:B------:R-:W-:-:S03]  /*02b0*/  IMAD.MOV R4, RZ, RZ, -R4 ;  /* 0x000000ffff047224 */ /* 0x000fc600078e0a04 */
[----:B------:R-:W-:Y:S01]  /*02c0*/  LEA.HI.SX32 R5, R5, -R2, 0x18 ;  /* 0x8000000205057211 */ /* 0x000fe200078fc2ff */
[----:B------:R-:W-:Y:S02]  /*02d0*/  IMAD R13, R0, R4, R3 ;  /* 0x00000004000d7224 */ /* 0x000fe400078e0203 */
[----:B------:R-:W-:Y:S01]  /*02e0*/  IMAD.MOV.U32 R4, RZ, RZ, RZ ;  /* 0x000000ffff047224 */ /* 0x000fe200078e00ff */
[----:B------:R-:W-:Y:S02]  /*02f0*/  IMNMX R6, R5, 0x8, PT ;  /* 0x0000000805067817 */ /* 0x000fe40003800200 */
[----:B------:R-:W-:Y:S02]  /*0300*/  IABS R11, R13 ;  /* 0x0000000d000b7213 */ /* 0x000fe40000000000 */
[----:B------:R-:W-:-:S04]  /*0310*/  IABS R9, R6 ;  /* 0x0000000600097213 */ /* 0x000fc80000000000 */
[----:B------:R-:W0:Y:S08]  /*0320*/  I2F.RP R7, R9 ;  /* 0x0000000900077306 */ /* 0x000e300000209400 */
[----:B0-----:R-:W0:Y:S02]  /*0330*/  MUFU.RCP R7, R7 ;  /* 0x0000000700077308 */ /* 0x001e240000001000 */
[----:B0-----:R-:W-:-:S06]  /*0340*/  IADD3 R5, R7, 0xffffffe, RZ ;  /* 0x0ffffffe07057810 */ /* 0x001fcc0007ffe0ff */
[----:B------:R-:W0:Y:S02]  /*0350*/  F2I.FTZ.U32.TRUNC.NTZ R5, R5 ;  /* 0x0000000500057305 */ /* 0x000e24000021f000 */
[----:B0-----:R-:W-:-:S04]  /*0360*/  IMAD.MOV R8, RZ, RZ, -R5 ;  /* 0x000000ffff087224 */ /* 0x001fc800078e0a05 */
[----:B------:R-:W-:-:S04]  /*0370*/  IMAD.MOV.U32 R0, RZ, RZ, R8 ;  /* 0x000000ffff007224 */ /* 0x000fc800078e0008 */
[----:B------:R-:W-:Y:S01]  /*0380*/  IMAD R3, R0, R9, RZ ;  /* 0x0000000900037224 */ /* 0x000fe200078e02ff */
[----:B------:R-:W-:-:S03]  /*0390*/  IABS R0, R6 ;  /* 0x0000000600007213 */ /* 0x000fc60000000000 */
[----:B------:R-:W-:-:S04]  /*03a0*/  IMAD.HI.U32 R4, R5, R3, R4 ;  /* 0x0000000305047227 */ /* 0x000fc800078e0004 */
[----:B------:R-:W-:Y:S02]  /*03b0*/  IMAD.MOV R0, RZ, RZ, -R0 ;  /* 0x000000ffff007224 */ /* 0x000fe400078e0a00 */
        /* <DEDUP_REMOVED lines=8> */
[----:B------:R-:W-:-:S07]  /*0440*/  ISETP.GE.AND P2, PT, R0, RZ, PT ;  /* 0x000000ff0000720c */ /* 0x000fce0003f46270 */
[----:B------:R-:W-:-:S05]  /*0450*/  @P0 IADD3 R4, R4, 0x1, RZ ;  /* 0x0000000104040810 */ /* 0x000fca0007ffe0ff */
[----:B------:R-:W-:Y:S01]  /*0460*/  IMAD.MOV.U32 R3, RZ, RZ, R4 ;  /* 0x000000ffff037224 */ /* 0x000fe200078e0004 */
[----:B------:R-:W-:-:S03]  /*0470*/  IADD3 R4, R15, c[0x0][0x180], RZ ;  /* 0x000060000f047a10 */ /* 0x000fc60007ffe0ff */
[----:B------:R-:W-:Y:S01]  /*0480*/  @!P2 IMAD.MOV R3, RZ, RZ, -R3 ;  /* 0x000000ffff03a224 */ /* 0x000fe200078e0a03 */
[----:B------:R-:W-:Y:S02]  /*0490*/  @!P1 LOP3.LUT R3, RZ, R6, RZ, 0x33, !PT ;  /* 0x00000006ff039212 */ /* 0x000fe400078e33ff */
[----:B------:R-:W-:-:S03]  /*04a0*/  ISETP.GT.AND P0, PT, R4, 0x1f, PT ;  /* 0x0000001f0400780c */ /* 0x000fc60003f04270 */
[----:B------:R-:W-:Y:S02]  /*04b0*/  IMAD.MOV R5, RZ, RZ, -R3 ;  /* 0x000000ffff057224 */ /* 0x000fe400078e0a03 */
[----:B------:R-:W-:Y:S02]  /*04c0*/  IMAD.SHL.U32 R3, R3, 0x100, RZ ;  /* 0x0000010003037824 */ /* 0x000fe400078e00ff */
[----:B------:R-:W-:-:S04]  /*04d0*/  IMAD R5, R6, R5, R13 ;  /* 0x0000000506057224 */ /* 0x000fc800078e020d */
[----:B------:R-:W-:-:S04]  /*04e0*/  IMAD.IADD R5, R2, 0x1, R5 ;  /* 0x0000000102057824 */ /* 0x000fc800078e0205 */
[----:B------:R-:W-:-:S05]  /*04f0*/  IMAD R28, R5, 0x100, R14 ;  /* 0x00000100051c7824 */ /* 0x000fca00078e020e */
[C---:B------:R-:W-:Y:S02]  /*0500*/  IADD3 R29, R28.reuse, 0x40, RZ ;  /* 0x000000401c1d7810 */ /* 0x040fe40007ffe0ff */
[C---:B------:R-:W-:Y:S02]  /*0510*/  IADD3 R0, R28.reuse, 0x80, RZ ;  /* 0x000000801c007810 */ /* 0x040fe40007ffe0ff */
[----:B------:R-:W-:Y:S01]  /*0520*/  IADD3 R2, R28, 0xc0, RZ ;  /* 0x000000c01c027810 */ /* 0x000fe20007ffe0ff */
[----:B------:R0:W-:Y:S04]  /*0530*/  STL [R1+0x10c0], R29 ;  /* 0x0010c01d01007387 */ /* 0x0001e80000100800 */
[----:B------:R0:W-:Y:S04]  /*0540*/  STL [R1+0x10c4], R0 ;  /* 0x0010c40001007387 */ /* 0x0001e80000100800 */
[----:B------:R0:W-:Y:S01]  /*0550*/  STL [R1+0x10c8], R2 ;  /* 0x0010c80201007387 */ /* 0x0001e20000100800 */
[----:B------:R-:W-:Y:S05]  /*0560*/  @P0 BRA `(.L_x_0) ;  /* 0x00001f7000000947 */ /* 0x000fea0003800000 */
[----:B0-----:R-:W-:Y:S01]  /*0570*/  IMAD.SHL.U32 R0, R12, 0x100, RZ ;  /* 0x000001000c007824 */ /* 0x001fe200078e00ff */
[----:B------:R-:W-:Y:S01]  /*0580*/  CS2R R24, SRZ ;  /* 0x0000000000187805 */ /* 0x000fe2000001ff00 */
[----:B------:R-:W-:Y:S01]  /*0590*/  CS2R R26, SRZ ;  /* 0x00000000001a7805 */ /* 0x000fe2000001ff00 */
[----:B------:R-:W-:Y:S01]  /*05a0*/  CS2R R20, SRZ ;  /* 0x0000000000147805 */ /* 0x000fe2000001ff00 */
[----:B------:R-:W-:Y:S01]  /*05b0*/  CS2R R22, SRZ ;  /* 0x0000000000167805 */ /* 0x000fe2000001ff00 */
[----:B------:R0:W-:Y:S01]  /*05c0*/  STL [R1+0x1a7c], R0 ;  /* 0x001a7c0001007387 */ /* 0x0001e20000100800 */
[----:B------:R-:W-:Y:S01]  /*05d0*/  CS2R R16, SRZ ;  /* 0x0000000000107805 */ /* 0x000fe2000001ff00 */
[----:B------:R-:W-:Y:S01]  /*05e0*/  CS2R R18, SRZ ;  /* 0x0000000000127805 */ /* 0x000fe2000001ff00 */
[----:B------:R-:W-:Y:S01]  /*05f0*/  CS2R R12, SRZ ;  /* 0x00000000000c7805 */ /* 0x000fe2000001ff00 */
[----:B------:R0:W-:Y:S01]  /*0600*/  STL [R1], RZ ;  /* 0x000000ff01007387 */ /* 0x0001e20000100800 */
[----:B------:R-:W-:Y:S01]  /*0610*/  CS2R R14, SRZ ;  /* 0x00000000000e7805 */ /* 0x000fe2000001ff00 */
[----:B------:R-:W-:Y:S01]  /*0620*/  CS2R R8, SRZ ;  /* 0x0000000000087805 */ /* 0x000fe2000001ff00 */
[----:B------:R-:W-:Y:S01]  /*0630*/  CS2R R10, SRZ ;  /* 0x00000000000a7805 */ /* 0x000fe2000001ff00 */
[----:B------:R0:W-:Y:S01]  /*0640*/  STL [R1+0x4], RZ ;  /* 0x000004ff01007387 */ /* 0x0001e20000100800 */
[----:B------:R-:W-:Y:S01]  /*0650*/  CS2R R4, SRZ ;  /* 0x0000000000047805 */ /* 0x000fe2000001ff00 */
[----:B------:R-:W-:-:S02]  /*0660*/  CS2R R6, SRZ ;  /* 0x0000000000067805 */ /* 0x000fc4000001ff00 */
[----:B------:R0:W-:Y:S04]  /*0670*/  STL [R1+0x8], RZ ;  /* 0x000008ff01007387 */ /* 0x0001e80000100800 */
        /* <DEDUP_REMOVED lines=484> */
[----:B------:R0:W-:Y:S01]  /*24c0*/  STL [R1+0x125c], RZ ;  /* 0x00125cff01007387 */ /* 0x0001e20000100800 */
[----:B------:R-:W-:Y:S05]  /*24d0*/  BRA `(.L_x_1) ;  /* 0x0004b62000007947 */ /* 0x000fea0003800000 */
.L_x_0:
[----:B------:R-:W-:Y:S01]  /*24e0*/  IMAD.MOV.U32 R18, RZ, RZ, R0 ;  /* 0x000000ffff127224 */ /* 0x000fe200078e0000 */
[----:B0-----:R-:W-:Y:S01]  /*24f0*/  IABS R0, c[0x0][0x178] ;  /* 0x00005e0000007a13 */ /* 0x001fe20000000000 */
[----:B------:R-:W-:Y:S01]  /*2500*/  IMAD.MOV.U32 R22, RZ, RZ, R2 ;  /* 0x000000ffff167224 */ /* 0x000fe200078e0002 */
[----:B------:R-:W-:Y:S01]  /*2510*/  IABS R7, c[0x0][0x17c] ;  /* 0x00005f0000077a13 */ /* 0x000fe20000000000 */
[----:B------:R-:W0:Y:S01]  /*2520*/  S2R R14, SR_TID.X ;  /* 0x00000000000e7919 */ /* 0x000e220000002100 */
[----:B------:R-:W1:Y:S01]  /*2530*/  I2F.RP R6, R0 ;  /* 0x0000000000067306 */ /* 0x000e620000209400 */
[----:B------:R-:W-:-:S02]  /*2540*/  SHF.R.S32.HI R9, RZ, 0x1f, R4 ;  /* 0x0000001fff097819 */ /* 0x000fc40000011404 */
[----:B------:R-:W-:-:S05]  /*2550*/  IABS R15, R28 ;  /* 0x0000001c000f7213 */ /* 0x000fca0000000000 */
[----:B------:R-:W2:Y:S08]  /*2560*/  I2F.RP R2, R7 ;  /* 0x0000000700027306 */ /* 0x000eb00000209400 */
[----:B-1----:R-:W1:Y:S01]  /*2570*/  MUFU.RCP R6, R6 ;  /* 0x0000000600067308 */ /* 0x002e620000001000 */
[----:B0-----:R-:W-:-:S07]  /*2580*/  SHF.R.U32.HI R10, RZ, 0x5, R14 ;  /* 0x00000005ff0a7819 */ /* 0x001fce000001160e */
[----:B--2---:R-:W0:Y:S01]  /*2590*/  MUFU.RCP R2, R2 ;  /* 0x0000000200027308 */ /* 0x004e220000001000 */
[----:B------:R-:W-:-:S05]  /*25a0*/  LOP3.LUT R17, R14, 0x7, RZ, 0xc0, !PT ;  /* 0x000000070e117812 */ /* 0x000fca00078ec0ff */
[----:B------:R-:W-:Y:S01]  /*25b0*/  IMAD R19, R17, 0x210, RZ ;  /* 0x0000021011137824 */ /* 0x000fe200078e02ff */
[----:B-1----:R-:W-:Y:S02]  /*25c0*/  IADD3 R5, R6, 0xffffffe, RZ ;  /* 0x0ffffffe06057810 */ /* 0x002fe40007ffe0ff */
[----:B------:R-:W-:Y:S01]  /*25d0*/  LEA.HI R6, R9, R4, RZ, 0x5 ;  /* 0x0000000409067211 */ /* 0x000fe200078f28ff */
[----:B------:R-:W-:Y:S01]  /*25e0*/  IMAD.MOV.U32 R4, RZ, RZ, RZ ;  /* 0x000000ffff047224 */ /* 0x000fe200078e00ff */
[----:B------:R-:W-:Y:S02]  /*25f0*/  IABS R9, R22 ;  /* 0x0000001600097213 */ /* 0x000fe40000000000 */
[----:B------:R-:W1:Y:S01]  /*2600*/  F2I.FTZ.U32.TRUNC.NTZ R5, R5 ;  /* 0x0000000500057305 */ /* 0x000e62000021f000 */
[----:B------:R2:W-:Y:S01]  /*2610*/  STL [R1+0x220], R6 ;  /* 0x0002200601007387 */ /* 0x0005e20000100800 */
[----:B0-----:R-:W-:-:S03]  /*2620*/  IADD3 R12, R2, 0xffffffe, RZ ;  /* 0x0ffffffe020c7810 */ /* 0x001fc60007ffe0ff */
[----:B------:R0:W-:Y:S03]  /*2630*/  STL [R1+0x1a80], R3 ;  /* 0x001a800301007387 */ /* 0x0001e60000100800 */
[----:B------:R3:W4:Y:S01]  /*2640*/  F2I.FTZ.U32.TRUNC.NTZ R13, R12 ;  /* 0x0000000c000d7305 */ /* 0x000722000021f000 */
[----:B--2---:R-:W-:Y:S01]  /*2650*/  IABS R6, R29 ;  /* 0x0000001d00067213 */ /* 0x004fe20000000000 */
[----:B-1----:R-:W-:Y:S02]  /*2660*/  IMAD.MOV R11, RZ, RZ, -R5 ;  /* 0x000000ffff0b7224 */ /* 0x002fe400078e0a05 */
[----:B---3--:R-:W-:Y:S02]  /*2670*/  IMAD.MOV.U32 R12, RZ, RZ, RZ ;  /* 0x000000ffff0c7224 */ /* 0x008fe400078e00ff */
[----:B------:R-:W-:Y:S02]  /*2680*/  IMAD R11, R11, R0, RZ ;  /* 0x000000000b0b7224 */ /* 0x000fe400078e02ff */
[----:B----4-:R-:W-:-:S02]  /*2690*/  IMAD.MOV R2, RZ, RZ, -R13 ;  /* 0x000000ffff027224 */ /* 0x010fc400078e0a0d */
[----:B------:R-:W-:Y:S01]  /*26a0*/  IMAD.HI.U32 R4, R5, R11, R4 ;  /* 0x0000000b05047227 */ /* 0x000fe200078e0004 */
[----:B------:R-:W-:-:S03]  /*26b0*/  IABS R11, R18 ;  /* 0x00000012000b7213 */ /* 0x000fc60000000000 */
[----:B------:R-:W-:Y:S02]  /*26c0*/  IMAD R5, R2, R7, RZ ;  /* 0x0000000702057224 */ /* 0x000fe400078e02ff */
[----:B------:R-:W-:-:S04]  /*26d0*/  IMAD.HI.U32 R2, R4, R9, RZ ;  /* 0x0000000904027227 */ /* 0x000fc800078e00ff */
[----:B------:R-:W-:-:S04]  /*26e0*/  IMAD.HI.U32 R12, R13, R5, R12 ;  /* 0x000000050d0c7227 */ /* 0x000fc800078e000c */
[----:B------:R-:W-:Y:S02]  /*26f0*/  IMAD.MOV.U32 R5, RZ, RZ, R6 ;  /* 0x000000ffff057224 */ /* 0x000fe400078e0006 */
[----:B------:R-:W-:-:S04]  /*2700*/  IMAD.HI.U32 R6, R4, R11, RZ ;  /* 0x0000000b04067227 */ /* 0x000fc800078e00ff */
[----:B------:R-:W-:-:S04]  /*2710*/  IMAD.HI.U32 R8, R4, R5, RZ ;  /* 0x0000000504087227 */ /* 0x000fc800078e00ff */
[----:B------:R-:W-:-:S04]  /*2720*/  IMAD.HI.U32 R4, R4, R15, RZ ;  /* 0x0000000f04047227 */ /* 0x000fc800078e00ff */
[----:B------:R-:W-:Y:S02]  /*2730*/  IMAD.MOV R6, RZ, RZ, -R6 ;  /* 0x000000ffff067224 */ /* 0x000fe400078e0a06 */
[----:B------:R-:W-:Y:S02]  /*2740*/  IMAD.MOV R4, RZ, RZ, -R4 ;  /* 0x000000ffff047224 */ /* 0x000fe400078e0a04 */
[C---:B------:R-:W-:Y:S02]  /*2750*/  IMAD R11, R0.reuse, R6, R11 ;  /* 0x00000006000b7224 */ /* 0x040fe400078e020b */
[C---:B------:R-:W-:Y:S02]  /*2760*/  IMAD R15, R0.reuse, R4, R15 ;  /* 0x00000004000f7224 */ /* 0x040fe400078e020f */
[----:B------:R-:W-:Y:S01]  /*2770*/  IMAD.MOV R13, RZ, RZ, -R2 ;  /* 0x000000ffff0d7224 */ /* 0x000fe200078e0a02 */
[----:B------:R-:W-:Y:S01]  /*2780*/  ISETP.GT.U32.AND P1, PT, R0, R11, PT ;  /* 0x0000000b0000720c */ /* 0x000fe20003f24070 */
[----:B------:R-:W-:Y:S01]  /*2790*/  IMAD.MOV R8, RZ, RZ, -R8 ;  /* 0x000000ffff087224 */ /* 0x000fe200078e0a08 */
[----:B------:R-:W-:Y:S01]  /*27a0*/  SGXT.U32 R2, R10, 0x1 ;  /* 0x000000010a02781a */ /* 0x000fe20000000000 */
[C---:B------:R-:W-:Y:S01]  /*27b0*/  IMAD R13, R0.reuse, R13, R9 ;  /* 0x0000000d000d7224 */ /* 0x040fe200078e0209 */
[C---:B------:R-:W-:Y:S01]  /*27c0*/  ISETP.GT.U32.AND P3, PT, R0.reuse, R15, PT ;  /* 0x0000000f0000720c */ /* 0x040fe20003f64070 */
[----:B------:R-:W-:Y:S01]  /*27d0*/  IMAD R5, R0, R8, R5 ;  /* 0x0000000800057224 */ /* 0x000fe200078e0205 */
[----:B------:R-:W-:Y:S01]  /*27e0*/  LOP3.LUT R9, R3, R2, RZ, 0xfc, !PT ;  /* 0x0000000203097212 */ /* 0x000fe200078efcff */
[----:B------:R-:W-:Y:S01]  /*27f0*/  IMAD.SHL.U32 R4, R14, 0x8, RZ ;  /* 0x000000080e047824 */ /* 0x000fe200078e00ff */
[----:B------:R-:W-:Y:S01]  /*2800*/  ISETP.GT.U32.AND P0, PT, R0, R13, PT ;  /* 0x0000000d0000720c */ /* 0x000fe20003f04070 */
[----:B------:R-:W-:Y:S01]  /*2810*/  IMAD.SHL.U32 R2, R14, 0x2, RZ ;  /* 0x000000020e027824 */ /* 0x000fe200078e00ff */
[----:B------:R-:W-:-:S02]  /*2820*/  IABS R23, R9 ;  /* 0x0000000900177213 */ /* 0x000fc40000000000 */
[----:B------:R-:W-:Y:S01]  /*2830*/  ISETP.GT.U32.AND P2, PT, R0, R5, PT ;  /* 0x000000050000720c */ /* 0x000fe20003f44070 */
[--C-:B------:R-:W-:Y:S01]  /*2840*/  @!P1 IMAD.IADD R11, R11, 0x1, -R0.reuse ;  /* 0x000000010b0b9824 */ /* 0x100fe200078e0a00 */
[C---:B------:R-:W-:Y:S01]  /*2850*/  LOP3.LUT R8, R9.reuse, 0xfe, RZ, 0xfc, !PT ;  /* 0x000000fe09087812 */ /* 0x040fe200078efcff */
[----:B------:R-:W-:Y:S01]  /*2860*/  IMAD.HI.U32 R10, R12, R23, RZ ;  /* 0x000000170c0a7227 */ /* 0x000fe200078e00ff */
[----:B------:R-:W-:Y:S02]  /*2870*/  LOP3.LUT R6, R9, 0xfc, RZ, 0xfc, !PT ;  /* 0x000000fc09067812 */ /* 0x000fe400078efcff */
[----:B------:R-:W-:Y:S01]  /*2880*/  ISETP.GT.U32.AND P6, PT, R0, R11, PT ;  /* 0x0000000b0000720c */ /* 0x000fe20003fc4070 */
[----:B------:R-:W-:Y:S01]  /*2890*/  @!P3 IMAD.IADD R15, R15, 0x1, -R0 ;  /* 0x000000010f0fb824 */ /* 0x000fe200078e0a00 */
[----:B------:R-:W-:Y:S01]  /*28a0*/  IABS R14, R8 ;  /* 0x00000008000e7213 */ /* 0x000fe20000000000 */
[----:B------:R-:W-:Y:S01]  /*28b0*/  IMAD.MOV R10, RZ, RZ, -R10 ;  /* 0x000000ffff0a7224 */ /* 0x000fe200078e0a0a */
[----:B------:R-:W-:Y:S01]  /*28c0*/  LOP3.LUT R16, R4, 0x30, RZ, 0xc0, !PT ;  /* 0x0000003004107812 */ /* 0x000fe200078ec0ff */
[--C-:B------:R-:W-:Y:S01]  /*28d0*/  @!P0 IMAD.IADD R13, R13, 0x1, -R0.reuse ;  /* 0x000000010d0d8824 */ /* 0x100fe200078e0a00 */
[C---:B------:R-:W-:Y:S01]  /*28e0*/  ISETP.GT.U32.AND P5, PT, R0.reuse, R15, PT ;  /* 0x0000000f0000720c */ /* 0x040fe20003fa4070 */
[----:B------:R-:W-:Y:S01]  /*28f0*/  IMAD R23, R7, R10, R23 ;  /* 0x0000000a07177224 */ /* 0x000fe200078e0217 */
[----:B------:R-:W-:Y:S01]  /*2900*/  IABS R4, R6 ;  /* 0x0000000600047213 */ /* 0x000fe20000000000 */
[----:B------:R-:W-:Y:S01]  /*2910*/  @!P2 IMAD.IADD R5, R5, 0x1, -R0 ;  /* 0x000000010505a824 */ /* 0x000fe200078e0a00 */
[----:B------:R-:W-:Y:S01]  /*2920*/  ISETP.GT.U32.AND P2, PT, R0, R13, PT ;  /* 0x0000000d0000720c */ /* 0x000fe20003f44070 */
[----:B------:R-:W-:Y:S01]  /*2930*/  IMAD.HI.U32 R10, R12, R14, RZ ;  /* 0x0000000e0c0a7227 */ /* 0x000fe200078e00ff */
[----:B------:R-:W-:-:S02]  /*2940*/  ISETP.GT.U32.AND P3, PT, R7, R23, PT ;  /* 0x000000170700720c */ /* 0x000fc40003f64070 */
[----:B------:R-:W-:Y:S01]  /*2950*/  ISETP.GT.U32.AND P0, PT, R0, R5, PT ;  /* 0x000000050000720c */ /* 0x000fe20003f04070 */
[----:B------:R-:W-:Y:S01]  /*2960*/  @!P6 IMAD.IADD R11, R11, 0x1, -R0 ;  /* 0x000000010b0be824 */ /* 0x000fe200078e0a00 */
[----:B------:R-:W-:Y:S01]  /*2970*/  ISETP.GE.AND P6, PT, R18, RZ, PT ;  /* 0x000000ff1200720c */ /* 0x000fe20003fc6270 */
[----:B------:R-:W-:Y:S01]  /*2980*/  IMAD.MOV R10, RZ, RZ, -R10 ;  /* 0x000000ffff0a7224 */ /* 0x000fe200078e0a0a */
[----:B0-----:R-:W-:Y:S01]  /*2990*/  LOP3.LUT R3, R19, 0x10, R2, 0x78, !PT ;  /* 0x0000001013037812 */ /* 0x001fe200078e7802 */
[----:B------:R-:W-:Y:S01]  /*29a0*/  @!P5 IMAD.IADD R15, R15, 0x1, -R0 ;  /* 0x000000010f0fd824 */ /* 0x000fe200078e0a00 */
[----:B------:R-:W-:Y:S01]  /*29b0*/  ISETP.GE.AND P5, PT, R28, RZ, PT ;  /* 0x000000ff1c00720c */ /* 0x000fe20003fa6270 */
[----:B------:R-:W-:Y:S01]  /*29c0*/  IMAD R17, R17, 0x40, R16 ;  /* 0x0000004011117824 */ /* 0x000fe200078e0210 */
[----:B------:R-:W-:Y:S01]  /*29d0*/  ISETP.GE.AND P1, PT, R6, RZ, PT ;  /* 0x000000ff0600720c */ /* 0x000fe20003f26270 */
[----:B------:R-:W-:Y:S01]  /*29e0*/  @!P2 IMAD.IADD R13, R13, 0x1, -R0 ;  /* 0x000000010d0da824 */ /* 0x000fe200078e0a00 */
[----:B------:R-:W-:Y:S01]  /*29f0*/  ISETP.GE.AND P2, PT, R22, RZ, PT ;  /* 0x000000ff1600720c */ /* 0x000fe20003f46270 */
[----:B------:R-:W-:Y:S01]  /*2a00*/  @!P3 IMAD.IADD R23, R23, 0x1, -R7 ;  /* 0x000000011717b824 */ /* 0x000fe200078e0a07 */
[----:B------:R-:W-:Y:S01]  /*2a10*/  LOP3.LUT R2, R17, 0x30, R2, 0x78, !PT ;  /* 0x0000003011027812 */ /* 0x000fe200078e7802 */
[----:B------:R-:W-:Y:S01]  /*2a20*/  @!P0 IMAD.IADD R5, R5, 0x1, -R0 ;  /* 0x0000000105058824 */ /* 0x000fe200078e0a00 */
[----:B------:R-:W-:Y:S01]  /*2a30*/  ISETP.GE.AND P0, PT, R29, RZ, PT ;  /* 0x000000ff1d00720c */ /* 0x000fe20003f06270 */
[C---:B------:R-:W-:Y:S01]  /*2a40*/  IMAD R14, R7.reuse, R10, R14 ;  /* 0x0000000a070e7224 */ /* 0x040fe200078e020e */
[----:B------:R-:W-:Y:S01]  /*2a50*/  ISETP.NE.AND P3, PT, RZ, c[0x0][0x178], PT ;  /* 0x00005e00ff007a0c */ /* 0x000fe20003f65270 */
[----:B------:R-:W-:Y:S01]  /*2a60*/  @!P6 IMAD.MOV R11, RZ, RZ, -R11 ;  /* 0x000000ffff0be224 */ /* 0x000fe200078e0a0b */
[C---:B------:R-:W-:Y:S01]  /*2a70*/  ISETP.GT.U32.AND P6, PT, R7.reuse, R23, PT ;  /* 0x000000170700720c */ /* 0x040fe20003fc4070 */
[----:B------:R-:W-:Y:S01]  /*2a80*/  IMAD.HI.U32 R16, R12, R4, RZ ;  /* 0x000000040c107227 */ /* 0x000fe200078e00ff */
[----:B------:R-:W-:Y:S01]  /*2a90*/  LOP3.LUT R0, RZ, c[0x0][0x178], RZ, 0x33, !PT ;  /* 0x00005e00ff007a12 */ /* 0x000fe200078e33ff */
[----:B------:R0:W-:Y:S01]  /*2aa0*/  STL [R1+0x224], R3 ;  /* 0x0002240301007387 */ /* 0x0001e20000100800 */
[----:B------:R-:W-:Y:S01]  /*2ab0*/  ISETP.GE.AND P4, PT, R8, RZ, PT ;  /* 0x000000ff0800720c */ /* 0x000fe20003f86270 */
[----:B------:R-:W-:Y:S01]  /*2ac0*/  @!P5 IMAD.MOV R15, RZ, RZ, -R15 ;  /* 0x000000ffff0fd224 */ /* 0x000fe200078e0a0f */
[----:B------:R-:W-:Y:S01]  /*2ad0*/  ISETP.GT.U32.AND P5, PT, R7, R14, PT ;  /* 0x0000000e0700720c */ /* 0x000fe20003fa4070 */
[----:B------:R-:W-:Y:S01]  /*2ae0*/  IMAD.MOV.U32 R17, RZ, RZ, R13 ;  /* 0x000000ffff117224 */ /* 0x000fe200078e000d */
[----:B------:R1:W-:Y:S01]  /*2af0*/  STL [R1+0x1b0], R2 ;  /* 0x0001b00201007387 */ /* 0x0003e20000100800 */
[----:B------:R-:W-:Y:S01]  /*2b00*/  IMAD.MOV R16, RZ, RZ, -R16 ;  /* 0x000000ffff107224 */ /* 0x000fe200078e0a10 */
[----:B------:R-:W-:Y:S01]  /*2b10*/  LOP3.LUT R19, R9, 0xf2, RZ, 0xfc, !PT ;  /* 0x000000f209137812 */ /* 0x000fe200078efcff */
[----:B------:R-:W-:Y:S01]  /*2b20*/  @!P2 IMAD.MOV R17, RZ, RZ, -R17 ;  /* 0x000000ffff11a224 */ /* 0x000fe200078e0a11 */
[----:B------:R2:W-:Y:S01]  /*2b30*/  STL [R1+0x1a84], R28 ;  /* 0x001a841c01007387 */ /* 0x0005e20000100800 */
[----:B------:R-:W-:Y:S01]  /*2b40*/  IMAD R4, R7, R16, R4 ;  /* 0x0000001007047224 */ /* 0x000fe200078e0204 */
[----:B0-----:R-:W-:Y:S01]  /*2b50*/  SEL R3, R0, R11, !P3 ;  /* 0x0000000b00037207 */ /* 0x001fe20005800000 */
[----:B------:R-:W-:Y:S01]  /*2b60*/  @!P0 IMAD.MOV R5, RZ, RZ, -R5 ;  /* 0x000000ffff058224 */ /* 0x000fe200078e0a05 */
[----:B------:R-:W-:Y:S01]  /*2b70*/  ISETP.GE.AND P0, PT, R9, RZ, PT ;  /* 0x000000ff0900720c */ /* 0x000fe20003f06270 */
[--C-:B------:R-:W-:Y:S01]  /*2b80*/  @!P6 IMAD.IADD R23, R23, 0x1, -R7.reuse ;  /* 0x000000011717e824 */ /* 0x100fe200078e0a07 */
[----:B-1----:R-:W-:Y:S01]  /*2b90*/  LOP3.LUT R2, R9, 0xfa, RZ, 0xfc, !PT ;  /* 0x000000fa09027812 */ /* 0x002fe200078efcff */
[----:B------:R-:W-:Y:S01]  /*2ba0*/  @!P5 IMAD.IADD R14, R14, 0x1, -R7 ;  /* 0x000000010e0ed824 */ /* 0x000fe200078e0a07 */
[----:B------:R-:W-:-:S02]  /*2bb0*/  SEL R6, R0, R17, !P3 ;  /* 0x0000001100067207 */ /* 0x000fc40005800000 */
[----:B--2---:R-:W-:Y:S02]  /*2bc0*/  SEL R28, R0, R5, !P3 ;  /* 0x00000005001c7207 */ /* 0x004fe40005800000 */
[----:B------:R-:W-:Y:S01]  /*2bd0*/  ISETP.GT.U32.AND P6, PT, R7, R4, PT ;  /* 0x000000040700720c */ /* 0x000fe20003fc4070 */
[----:B------:R-:W-:Y:S01]  /*2be0*/  STL [R1+0x20c], R6 ;  /* 0x00020c0601007387 */ /* 0x000fe20000100800 */
[----:B------:R-:W-:Y:S02]  /*2bf0*/  ISETP.GE.AND P2, PT, R2, RZ, PT ;  /* 0x000000ff0200720c */ /* 0x000fe40003f46270 */
[----:B------:R-:W-:Y:S01]  /*2c00*/  IABS R13, R2 ;  /* 0x00000002000d7213 */ /* 0x000fe20000000000 */
[----:B------:R-:W-:Y:S01]  /*2c10*/  STL [R1+0x1a8c], R28 ;  /* 0x001a8c1c01007387 */ /* 0x000fe20000100800 */
[----:B------:R-:W-:Y:S01]  /*2c20*/  LOP3.LUT R2, R9, 0xf8, RZ, 0xfc, !PT ;  /* 0x000000f809027812 */ /* 0x000fe200078efcff */
[----:B------:R-:W-:Y:S01]  /*2c30*/  @!P0 IMAD.MOV R23, RZ, RZ, -R23 ;  /* 0x000000ffff178224 */ /* 0x000fe200078e0a17 */
[----:B------:R-:W-:Y:S01]  /*2c40*/  ISETP.GT.U32.AND P5, PT, R7, R14, PT ;  /* 0x0000000e0700720c */ /* 0x000fe20003fa4070 */
[----:B------:R0:W-:Y:S01]  /*2c50*/  STL [R1+0x210], R3 ;  /* 0x0002100301007387 */ /* 0x0001e20000100800 */
[----:B------:R-:W-:-:S02]  /*2c60*/  IABS R8, R2 ;  /* 0x0000000200087213 */ /* 0x000fc40000000000 */
[C---:B------:R-:W-:Y:S01]  /*2c70*/  LOP3.LUT R11, R9.reuse, 0xf6, RZ, 0xfc, !PT ;  /* 0x000000f6090b7812 */ /* 0x040fe200078efcff */
[--C-:B------:R-:W-:Y:S01]  /*2c80*/  @!P6 IMAD.IADD R4, R4, 0x1, -R7.reuse ;  /* 0x000000010404e824 */ /* 0x100fe200078e0a07 */
[----:B------:R-:W-:Y:S02]  /*2c90*/  LOP3.LUT R29, R9, 0x1e, RZ, 0xfc, !PT ;  /* 0x0000001e091d7812 */ /* 0x000fe400078efcff */
[----:B------:R-:W-:Y:S02]  /*2ca0*/  ISETP.GE.AND P0, PT, R11, RZ, PT ;  /* 0x000000ff0b00720c */ /* 0x000fe40003f06270 */
[----:B------:R-:W-:Y:S02]  /*2cb0*/  IABS R11, R11 ;  /* 0x0000000b000b7213 */ /* 0x000fe40000000000 */
[----:B0-----:R-:W-:Y:S01]  /*2cc0*/  SEL R3, R0, R15, !P3 ;  /* 0x0000000f00037207 */ /* 0x001fe20005800000 */
[----:B------:R-:W-:Y:S01]  /*2cd0*/  @!P5 IMAD.IADD R14, R14, 0x1, -R7 ;  /* 0x000000010e0ed824 */ /* 0x000fe200078e0a07 */
[----:B------:R-:W-:Y:S01]  /*2ce0*/  ISETP.GE.AND P3, PT, R2, RZ, PT ;  /* 0x000000ff0200720c */ /* 0x000fe20003f66270 */
[C---:B------:R-:W-:Y:S01]  /*2cf0*/  IMAD.HI.U32 R2, R12.reuse, R13, RZ ;  /* 0x0000000d0c027227 */ /* 0x040fe200078e00ff */
[----:B------:R-:W-:Y:S01]  /*2d00*/  LOP3.LUT R0, R9, 0xf4, RZ, 0xfc, !PT ;  /* 0x000000f409007812 */ /* 0x000fe200078efcff */
[----:B------:R-:W-:Y:S01]  /*2d10*/  STL [R1+0x1a90], R3 ;  /* 0x001a900301007387 */ /* 0x000fe20000100800 */
[----:B------:R-:W-:Y:S01]  /*2d20*/  ISETP.GT.U32.AND P6, PT, R7, R4, PT ;  /* 0x000000040700720c */ /* 0x000fe20003fc4070 */
[----:B------:R-:W-:Y:S01]  /*2d30*/  IMAD.MOV R6, RZ, RZ, -R2 ;  /* 0x000000ffff067224 */ /* 0x000fe200078e0a02 */
[----:B------:R-:W-:Y:S01]  /*2d40*/  IABS R10, R0 ;  /* 0x00000000000a7213 */ /* 0x000fe20000000000 */
[----:B------:R-:W-:Y:S01]  /*2d50*/  IMAD.HI.U32 R5, R12, R11, RZ ;  /* 0x0000000b0c057227 */ /* 0x000fe200078e00ff */
[----:B------:R0:W-:Y:S01]  /*2d60*/  STL [R1+0x1be0], R23 ;  /* 0x001be01701007387 */ /* 0x0001e20000100800 */
[----:B------:R-:W-:-:S02]  /*2d70*/  LOP3.LUT R26, R9, 0x1a, RZ, 0xfc, !PT ;  /* 0x0000001a091a7812 */ /* 0x000fc400078efcff */
[----:B------:R-:W-:Y:S02]  /*2d80*/  IMAD R13, R7, R6, R13 ;  /* 0x00000006070d7224 */ /* 0x000fe400078e020d */
[----:B------:R-:W-:-:S03]  /*2d90*/  IMAD.HI.U32 R2, R12, R8, RZ ;  /* 0x000000080c027227 */ /* 0x000fc600078e00ff */
[----:B------:R-:W-:Y:S01]  /*2da0*/  ISETP.GT.U32.AND P5, PT, R7, R13, PT ;  /* 0x0000000d0700720c */ /* 0x000fe20003fa4070 */
[----:B------:R-:W-:Y:S01]  /*2db0*/  IMAD.HI.U32 R6, R12, R10, RZ ;  /* 0x0000000a0c067227 */ /* 0x000fe200078e00ff */
[----:B0-----:R-:W-:-:S03]  /*2dc0*/  LOP3.LUT R23, R9, 0x18, RZ, 0xfc, !PT ;  /* 0x0000001809177812 */ /* 0x001fc600078efcff */
[----:B------:R-:W-:Y:S02]  /*2dd0*/  IMAD.MOV R5, RZ, RZ, -R5 ;  /* 0x000000ffff057224 */ /* 0x000fe400078e0a05 */
[----:B------:R-:W-:Y:S02]  /*2de0*/  IMAD.MOV R2, RZ, RZ, -R2 ;  /* 0x000000ffff027224 */ /* 0x000fe400078e0a02 */
[----:B------:R-:W-:Y:S02]  /*2df0*/  IMAD.MOV R6, RZ, RZ, -R6 ;  /* 0x000000ffff067224 */ /* 0x000fe400078e0a06 */
[C---:B------:R-:W-:Y:S02]  /*2e00*/  IMAD R11, R7.reuse, R5, R11 ;  /* 0x00000005070b7224 */ /* 0x040fe400078e020b */
[----:B------:R-:W-:Y:S01]  /*2e10*/  IMAD R8, R7, R2, R8 ;  /* 0x0000000207087224 */ /* 0x000fe200078e0208 */
[----:B------:R-:W-:Y:S01]  /*2e20*/  IABS R2, R19 ;  /* 0x0000001300027213 */ /* 0x000fe20000000000 */
[----:B------:R-:W-:-:S02]  /*2e30*/  IMAD.MOV.U32 R16, RZ, RZ, R14 ;  /* 0x000000ffff107224 */ /* 0x000fc400078e000e */
[----:B------:R-:W-:Y:S01]  /*2e40*/  IMAD R10, R7, R6, R10 ;  /* 0x00000006070a7224 */ /* 0x000fe200078e020a */
[----:B------:R-:W-:Y:S01]  /*2e50*/  LOP3.LUT R6, R9, 0xee, RZ, 0xfc, !PT ;  /* 0x000000ee09067812 */ /* 0x000fe200078efcff */
[--C-:B------:R-:W-:Y:S01]  /*2e60*/  @!P6 IMAD.IADD R4, R4, 0x1, -R7.reuse ;  /* 0x000000010404e824 */ /* 0x100fe200078e0a07 */
[C---:B------:R-:W-:Y:S01]  /*2e70*/  ISETP.GT.U32.AND P6, PT, R7.reuse, R11, PT ;  /* 0x0000000b0700720c */ /* 0x040fe20003fc4070 */
[----:B------:R-:W-:Y:S01]  /*2e80*/  @!P4 IMAD.MOV R16, RZ, RZ, -R16 ;  /* 0x000000ffff10c224 */ /* 0x000fe200078e0a10 */
[----:B------:R-:W-:Y:S01]  /*2e90*/  ISETP.GT.U32.AND P4, PT, R7, R8, PT ;  /* 0x000000080700720c */ /* 0x000fe20003f84070 */
[----:B------:R-:W-:Y:S01]  /*2ea0*/  @!P5 IMAD.IADD R13, R13, 0x1, -R7 ;  /* 0x000000010d0dd824 */ /* 0x000fe200078e0a07 */
[----:B------:R-:W-:Y:S01]  /*2eb0*/  ISETP.GT.U32.AND P5, PT, R7, R10, PT ;  /* 0x0000000a0700720c */ /* 0x000fe20003fa4070 */
[----:B------:R-:W-:Y:S01]  /*2ec0*/  IMAD.MOV.U32 R3, RZ, RZ, R4 ;  /* 0x000000ffff037224 */ /* 0x000fe200078e0004 */
[----:B------:R0:W-:Y:S01]  /*2ed0*/  STL [R1+0x4c], R16 ;  /* 0x00004c1001007387 */ /* 0x0001e20000100800 */
[----:B------:R-:W-:Y:S01]  /*2ee0*/  IMAD.HI.U32 R5, R12, R2, RZ ;  /* 0x000000020c057227 */ /* 0x000fe200078e00ff */
[----:B------:R-:W-:-:S03]  /*2ef0*/  IABS R18, R6 ;  /* 0x0000000600127213 */ /* 0x000fc60000000000 */
[----:B------:R-:W-:Y:S02]  /*2f00*/  IMAD.MOV R5, RZ, RZ, -R5 ;  /* 0x000000ffff057224 */ /* 0x000fe400078e0a05 */
[--C-:B------:R-:W-:Y:S02]  /*2f10*/  @!P6 IMAD.IADD R11, R11, 0x1, -R7.reuse ;  /* 0x000000010b0be824 */ /* 0x100fe400078e0a07 */
[--C-:B------:R-:W-:Y:S01]  /*2f20*/  @!P4 IMAD.IADD R8, R8, 0x1, -R7.reuse ;  /* 0x000000010808c824 */ /* 0x100fe200078e0a07 */
[----:B0-----:R-:W-:Y:S01]  /*2f30*/  LOP3.LUT R16, R9, 0xf0, RZ, 0xfc, !PT ;  /* 0x000000f009107812 */ /* 0x001fe200078efcff */
[----:B------:R-:W-:Y:S01]  /*2f40*/  @!P5 IMAD.IADD R10, R10, 0x1, -R7 ;  /* 0x000000010a0ad824 */ /* 0x000fe200078e0a07 */
[C---:B------:R-:W-:Y:S01]  /*2f50*/  ISETP.GT.U32.AND P4, PT, R7.reuse, R13, PT ;  /* 0x0000000d0700720c */ /* 0x040fe20003f84070 */
[----:B------:R-:W-:Y:S01]  /*2f60*/  @!P1 IMAD.MOV R3, RZ, RZ, -R3 ;  /* 0x000000ffff039224 */ /* 0x000fe200078e0a03 */
[----:B------:R-:W-:Y:S01]  /*2f70*/  IABS R15, R16 ;  /* 0x00000010000f7213 */ /* 0x000fe20000000000 */
[C---:B------:R-:W-:Y:S01]  /*2f80*/  IMAD R2, R7.reuse, R5, R2 ;  /* 0x0000000507027224 */ /* 0x040fe200078e0202 */
[C---:B------:R-:W-:Y:S01]  /*2f90*/  ISETP.GT.U32.AND P5, PT, R7.reuse, R11, PT ;  /* 0x0000000b0700720c */ /* 0x040fe20003fa4070 */
[C---:B------:R-:W-:Y:S01]  /*2fa0*/  IMAD.HI.U32 R14, R12.reuse, R18, RZ ;  /* 0x000000120c0e7227 */ /* 0x040fe200078e00ff */
[C---:B------:R-:W-:Y:S01]  /*2fb0*/  ISETP.GT.U32.AND P1, PT, R7.reuse, R10, PT ;  /* 0x0000000a0700720c */ /* 0x040fe20003f24070 */
[----:B------:R0:W-:Y:S01]  /*2fc0*/  STL [R1+0x34], R3 ;  /* 0x0000340301007387 */ /* 0x0001e20000100800 */
[----:B------:R-:W-:Y:S01]  /*2fd0*/  ISETP.GT.U32.AND P6, PT, R7, R8, PT ;  /* 0x000000080700720c */ /* 0x000fe20003fc4070 */
[----:B------:R-:W-:Y:S01]  /*2fe0*/  IMAD.HI.U32 R4, R12, R15, RZ ;  /* 0x0000000f0c047227 */ /* 0x000fe200078e00ff */
[----:B------:R-:W-:-:S03]  /*2ff0*/  LOP3.LUT R5, R9, 0xec, RZ, 0xfc, !PT ;  /* 0x000000ec09057812 */ /* 0x000fc600078efcff */
[----:B------:R-:W-:Y:S01]  /*3000*/  IMAD.MOV R4, RZ, RZ, -R4 ;  /* 0x000000ffff047224 */ /* 0x000fe200078e0a04 */
[----:B------:R-:W-:Y:S01]  /*3010*/  IABS R17, R5 ;  /* 0x0000000500117213 */ /* 0x000fe20000000000 */
[----:B------:R-:W-:Y:S01]  /*3020*/  @!P4 IMAD.IADD R13, R13, 0x1, -R7 ;  /* 0x000000010d0dc824 */ /* 0x000fe200078e0a07 */
[C---:B------:R-:W-:Y:S01]  /*3030*/  ISETP.GT.U32.AND P4, PT, R7.reuse, R2, PT ;  /* 0x000000020700720c */ /* 0x040fe20003f84070 */
[----:B------:R-:W-:Y:S01]  /*3040*/  IMAD R15, R7, R4, R15 ;  /* 0x00000004070f7224 */ /* 0x000fe200078e020f */
[----:B------:R-:W-:Y:S01]  /*3050*/  LOP3.LUT R4, R9, 0xea, RZ, 0xfc, !PT ;  /* 0x000000ea09047812 */ /* 0x000fe200078efcff */
[--C-:B------:R-:W-:Y:S02]  /*3060*/  @!P5 IMAD.IADD R11, R11, 0x1, -R7.reuse ;  /* 0x000000010b0bd824 */ /* 0x100fe400078e0a07 */
[--C-:B------:R-:W-:Y:S01]  /*3070*/  @!P1 IMAD.IADD R10, R10, 0x1, -R7.reuse ;  /* 0x000000010a0a9824 */ /* 0x100fe200078e0a07 */
[----:B------:R-:W-:Y:S01]  /*3080*/  ISETP.GT.U32.AND P5, PT, R7, R15, PT ;  /* 0x0000000f0700720c */ /* 0x000fe20003fa4070 */
[----:B------:R-:W-:Y:S01]  /*3090*/  @!P6 IMAD.IADD R8, R8, 0x1, -R7 ;  /* 0x000000010808e824 */ /* 0x000fe200078e0a07 */
[----:B------:R-:W-:Y:S01]  /*30a0*/  ISETP.GE.AND P1, PT, R19, RZ, PT ;  /* 0x000000ff1300720c */ /* 0x000fe20003f26270 */
[----:B------:R-:W-:Y:S01]  /*30b0*/  IMAD.MOV.U32 R20, RZ, RZ, R13 ;  /* 0x000000ffff147224 */ /* 0x000fe200078e000d */
[----:B------:R-:W-:Y:S01]  /*30c0*/  IABS R19, R4 ;  /* 0x0000000400137213 */ /* 0x000fe20000000000 */
[----:B------:R-:W-:Y:S01]  /*30d0*/  IMAD.MOV R14, RZ, RZ, -R14 ;  /* 0x000000ffff0e7224 */ /* 0x000fe200078e0a0e */
[----:B------:R-:W-:Y:S01]  /*30e0*/  ISETP.GE.AND P6, PT, R0, RZ, PT ;  /* 0x000000ff0000720c */ /* 0x000fe20003fc6270 */
[----:B------:R-:W-:Y:S01]  /*30f0*/  @!P4 IMAD.IADD R2, R2, 0x1, -R7 ;  /* 0x000000010202c824 */ /* 0x000fe200078e0a07 */
[----:B------:R-:W-:Y:S01]  /*3100*/  ISETP.GE.AND P4, PT, R16, RZ, PT ;  /* 0x000000ff1000720c */ /* 0x000fe20003f86270 */
[----:B------:R-:W-:-:S02]  /*3110*/  IMAD.MOV.U32 R16, RZ, RZ, R19 ;  /* 0x000000ffff107224 */ /* 0x000fc400078e0013 */
[----:B0-----:R-:W-:Y:S02]  /*3120*/  IMAD.MOV.U32 R3, RZ, RZ, R8 ;  /* 0x000000ffff037224 */ /* 0x001fe400078e0008 */
[----:B------:R-:W-:Y:S02]  /*3130*/  @!P5 IMAD.IADD R15, R15, 0x1, -R7 ;  /* 0x000000010f0fd824 */ /* 0x000fe400078e0a07 */
[----:B------:R-:W-:-:S03]  /*3140*/  IMAD.HI.U32 R13, R12, R16, RZ ;  /* 0x000000100c0d7227 */ /* 0x000fc600078e00ff */
[C---:B------:R-:W-:Y:S01]  /*3150*/  ISETP.GT.U32.AND P5, PT, R7.reuse, R15, PT ;  /* 0x0000000f0700720c */ /* 0x040fe20003fa4070 */
[----:B------:R-:W-:Y:S02]  /*3160*/  IMAD.MOV R8, RZ, RZ, -R13 ;  /* 0x000000ffff087224 */ /* 0x000fe400078e0a0d */
[C---:B------:R-:W-:Y:S02]  /*3170*/  IMAD R18, R7.reuse, R14, R18 ;  /* 0x0000000e07127224 */ /* 0x040fe400078e0212 */
[----:B------:R-:W-:Y:S01]  /*3180*/  @!P2 IMAD.MOV R20, RZ, RZ, -R20 ;  /* 0x000000ffff14a224 */ /* 0x000fe200078e0a14 */
[C---:B------:R-:W-:Y:S01]  /*3190*/  ISETP.GT.U32.AND P2, PT, R7.reuse, R2, PT ;  /* 0x000000020700720c */ /* 0x040fe20003f44070 */
[C---:B------:R-:W-:Y:S02]  /*31a0*/  IMAD R16, R7.reuse, R8, R16 ;  /* 0x0000000807107224 */ /* 0x040fe400078e0210 */
[----:B------:R-:W-:Y:S01]  /*31b0*/  IMAD.HI.U32 R0, R12, R17, RZ ;  /* 0x000000110c007227 */ /* 0x000fe200078e00ff */
[----:B------:R0:W-:Y:S03]  /*31c0*/  STL [R1+0x18], R20 ;  /* 0x0000181401007387 */ /* 0x0001e60000100800 */
[----:B------:R-:W-:Y:S01]  /*31d0*/  @!P3 IMAD.MOV R3, RZ, RZ, -R3 ;  /* 0x000000ffff03b224 */ /* 0x000fe200078e0a03 */
[----:B------:R-:W-:Y:S01]  /*31e0*/  ISETP.GT.U32.AND P3, PT, R7, R18, PT ;  /* 0x000000120700720c */ /* 0x000fe20003f64070 */
[--C-:B------:R-:W-:Y:S01]  /*31f0*/  @!P5 IMAD.IADD R15, R15, 0x1, -R7.reuse ;  /* 0x000000010f0fd824 */ /* 0x100fe200078e0a07 */
[----:B------:R-:W-:Y:S01]  /*3200*/  ISETP.GT.U32.AND P5, PT, R7, R16, PT ;  /* 0x000000100700720c */ /* 0x000fe20003fa4070 */
[----:B------:R-:W-:Y:S01]  /*3210*/  IMAD.MOV R0, RZ, RZ, -R0 ;  /* 0x000000ffff007224 */ /* 0x000fe200078e0a00 */
[----:B------:R1:W-:Y:S01]  /*3220*/  STL [R1+0x124], R3 ;  /* 0x0001240301007387 */ /* 0x0003e20000100800 */
[----:B------:R-:W-:Y:S01]  /*3230*/  @!P2 IMAD.IADD R2, R2, 0x1, -R7 ;  /* 0x000000010202a824 */ /* 0x000fe200078e0a07 */
[----:B------:R-:W-:Y:S01]  /*3240*/  ISETP.GE.AND P2, PT, R5, RZ, PT ;  /* 0x000000ff0500720c */ /* 0x000fe20003f46270 */
[----:B------:R-:W-:Y:S01]  /*3250*/  IMAD R17, R7, R0, R17 ;  /* 0x0000000007117224 */ /* 0x000fe200078e0211 */
[C---:B------:R-:W-:Y:S01]  /*3260*/  LOP3.LUT R5, R9.reuse, 0xe6, RZ, 0xfc, !PT ;  /* 0x000000e609057812 */ /* 0x040fe200078efcff */
[----:B------:R-:W-:Y:S01]  /*3270*/  @!P0 IMAD.MOV R11, RZ, RZ, -R11 ;  /* 0x000000ffff0b8224 */ /* 0x000fe200078e0a0b */
[----:B------:R-:W-:Y:S01]  /*3280*/  LOP3.LUT R0, R9, 0xe8, RZ, 0xfc, !PT ;  /* 0x000000e809007812 */ /* 0x000fe200078efcff */
[----:B0-----:R-:W-:Y:S01]  /*3290*/  IMAD.MOV.U32 R20, RZ, RZ, R15 ;  /* 0x000000ffff147224 */ /* 0x001fe200078e000f */
[----:B------:R-:W-:Y:S01]  /*32a0*/  ISETP.GE.AND P0, PT, R6, RZ, PT ;  /* 0x000000ff0600720c */ /* 0x000fe20003f06270 */
[--C-:B------:R-:W-:Y:S01]  /*32b0*/  @!P3 IMAD.IADD R18, R18, 0x1, -R7.reuse ;  /* 0x000000011212b824 */ /* 0x100fe200078e0a07 */
[----:B------:R-:W-:Y:S01]  /*32c0*/  ISETP.GE.AND P3, PT, R4, RZ, PT ;  /* 0x000000ff0400720c */ /* 0x000fe20003f66270 */
[----:B-1----:R-:W-:Y:S01]  /*32d0*/  IMAD.MOV.U32 R3, RZ, RZ, R10 ;  /* 0x000000ffff037224 */ /* 0x002fe200078e000a */
[----:B------:R-:W-:Y:S01]  /*32e0*/  IABS R4, R5 ;  /* 0x0000000500047213 */ /* 0x000fe20000000000 */
[----:B------:R-:W-:Y:S01]  /*32f0*/  @!P5 IMAD.IADD R16, R16, 0x1, -R7 ;  /* 0x000000011010d824 */ /* 0x000fe200078e0a07 */
[----:B------:R-:W-:Y:S01]  /*3300*/  IABS R13, R0 ;  /* 0x00000000000d7213 */ /* 0x000fe20000000000 */
[----:B------:R-:W-:Y:S01]  /*3310*/  @!P6 IMAD.MOV R3, RZ, RZ, -R3 ;  /* 0x000000ffff03e224 */ /* 0x000fe200078e0a03 */
[C---:B------:R-:W-:Y:S01]  /*3320*/  ISETP.GT.U32.AND P6, PT, R7.reuse, R17, PT ;  /* 0x000000110700720c */ /* 0x040fe20003fc4070 */
[----:B------:R-:W-:Y:S01]  /*3330*/  IMAD.HI.U32 R6, R12, R4, RZ ;  /* 0x000000040c067227 */ /* 0x000fe200078e00ff */
[----:B------:R-:W-:Y:S01]  /*3340*/  ISETP.GT.U32.AND P5, PT, R7, R16, PT ;  /* 0x000000100700720c */ /* 0x000fe20003fa4070 */
[----:B------:R0:W-:Y:S01]  /*3350*/  STL [R1+0x128], R11 ;  /* 0x0001280b01007387 */ /* 0x0001e20000100800 */
[----:B------:R-:W-:Y:S01]  /*3360*/  LOP3.LUT R10, R9, 0xe4, RZ, 0xfc, !PT ;  /* 0x000000e4090a7812 */ /* 0x000fe200078efcff */
[----:B------:R-:W-:-:S02]  /*3370*/  IMAD.MOV R6, RZ, RZ, -R6 ;  /* 0x000000ffff067224 */ /* 0x000fc400078e0a06 */
[----:B------:R-:W-:Y:S01]  /*3380*/  IMAD.HI.U32 R8, R12, R13, RZ ;  /* 0x0000000d0c087227 */ /* 0x000fe200078e00ff */
[----:B------:R1:W-:Y:S01]  /*3390*/  STL [R1+0x1a8], R3 ;  /* 0x0001a80301007387 */ /* 0x0003e20000100800 */
[----:B------:R-:W-:Y:S02]  /*33a0*/  IABS R14, R10 ;  /* 0x0000000a000e7213 */ /* 0x000fe40000000000 */
[----:B------:R-:W-:Y:S01]  /*33b0*/  IMAD R4, R7, R6, R4 ;  /* 0x0000000607047224 */ /* 0x000fe200078e0204 */
[----:B------:R-:W-:Y:S01]  /*33c0*/  LOP3.LUT R6, R9, 0xe0, RZ, 0xfc, !PT ;  /* 0x000000e009067812 */ /* 0x000fe200078efcff */
[--C-:B------:R-:W-:Y:S01]  /*33d0*/  @!P6 IMAD.IADD R17, R17, 0x1, -R7.reuse ;  /* 0x000000011111e824 */ /* 0x100fe200078e0a07 */
[C---:B------:R-:W-:Y:S01]  /*33e0*/  ISETP.GT.U32.AND P6, PT, R7.reuse, R18, PT ;  /* 0x000000120700720c */ /* 0x040fe20003fc4070 */
[----:B------:R-:W-:Y:S01]  /*33f0*/  IMAD.MOV R8, RZ, RZ, -R8 ;  /* 0x000000ffff087224 */ /* 0x000fe200078e0a08 */
[----:B0-----:R-:W-:Y:S01]  /*3400*/  IABS R11, R6 ;  /* 0x00000006000b7213 */ /* 0x001fe20000000000 */
[----:B------:R-:W-:Y:S01]  /*3410*/  @!P5 IMAD.IADD R16, R16, 0x1, -R7 ;  /* 0x000000011010d824 */ /* 0x000fe200078e0a07 */
[C---:B------:R-:W-:Y:S01]  /*3420*/  ISETP.GT.U32.AND P5, PT, R7.reuse, R4, PT ;  /* 0x000000040700720c */ /* 0x040fe20003fa4070 */
[----:B------:R-:W-:-:S02]  /*3430*/  IMAD R13, R7, R8, R13 ;  /* 0x00000008070d7224 */ /* 0x000fc400078e020d */
[----:B-1----:R-:W-:Y:S01]  /*3440*/  IMAD.MOV.U32 R3, RZ, RZ, R2 ;  /* 0x000000ffff037224 */ /* 0x002fe200078e0002 */
[----:B------:R-:W-:Y:S01]  /*3450*/  LOP3.LUT R2, R9, 0xe2, RZ, 0xfc, !PT ;  /* 0x000000e209027812 */ /* 0x000fe200078efcff */
[----:B------:R-:W-:Y:S02]  /*3460*/  @!P4 IMAD.MOV R20, RZ, RZ, -R20 ;  /* 0x000000ffff14c224 */ /* 0x000fe400078e0a14 */
[----:B------:R-:W-:Y:S01]  /*3470*/  @!P1 IMAD.MOV R3, RZ, RZ, -R3 ;  /* 0x000000ffff039224 */ /* 0x000fe200078e0a03 */
[C---:B------:R-:W-:Y:S01]  /*3480*/  ISETP.GT.U32.AND P1, PT, R7.reuse, R17, PT ;  /* 0x000000110700720c */ /* 0x040fe20003f24070 */
[----:B------:R-:W-:Y:S01]  /*3490*/  @!P6 IMAD.IADD R18, R18, 0x1, -R7 ;  /* 0x000000011212e824 */ /* 0x000fe200078e0a07 */
[----:B------:R-:W-:Y:S01]  /*34a0*/  ISETP.GT.U32.AND P6, PT, R7, R13, PT ;  /* 0x0000000d0700720c */ /* 0x000fe20003fc4070 */
[----:B------:R-:W-:Y:S01]  /*34b0*/  IMAD.HI.U32 R15, R12, R11, RZ ;  /* 0x0000000b0c0f7227 */ /* 0x000fe200078e00ff */
[----:B------:R0:W-:Y:S01]  /*34c0*/  STL [R1+0x1ac], R3 ;  /* 0x0001ac0301007387 */ /* 0x0001e20000100800 */
[----:B------:R-:W-:-:S02]  /*34d0*/  IABS R8, R2 ;  /* 0x0000000200087213 */ /* 0x000fc40000000000 */
[----:B------:R-:W-:Y:S01]  /*34e0*/  @!P5 IMAD.IADD R4, R4, 0x1, -R7 ;  /* 0x000000010404d824 */ /* 0x000fe200078e0a07 */
[----:B------:R-:W-:Y:S01]  /*34f0*/  STL [R1+0x12c], R20 ;  /* 0x00012c1401007387 */ /* 0x000fe20000100800 */
[----:B------:R-:W-:-:S03]  /*3500*/  IMAD.HI.U32 R19, R12, R14, RZ ;  /* 0x0000000e0c137227 */ /* 0x000fc600078e00ff */
[----:B------:R-:W-:Y:S01]  /*3510*/  ISETP.GT.U32.AND P4, PT, R7, R4, PT ;  /* 0x000000040700720c */ /* 0x000fe20003f84070 */
[--C-:B------:R-:W-:Y:S01]  /*3520*/  @!P1 IMAD.IADD R17, R17, 0x1, -R7.reuse ;  /* 0x0000000111119824 */ /* 0x100fe200078e0a07 */
[----:B------:R-:W-:Y:S01]  /*3530*/  ISETP.GE.AND P1, PT, R0, RZ, PT ;  /* 0x000000ff0000720c */ /* 0x000fe20003f26270 */
[----:B------:R-:W-:Y:S01]  /*3540*/  @!P6 IMAD.IADD R13, R13, 0x1, -R7 ;  /* 0x000000010d0de824 */ /* 0x000fe200078e0a07 */
[----:B------:R-:W-:Y:S01]  /*3550*/  ISETP.GE.AND P6, PT, R5, RZ, PT ;  /* 0x000000ff0500720c */ /* 0x000fe20003fc6270 */
[----:B0-----:R-:W-:Y:S01]  /*3560*/  IMAD.MOV.U32 R3, RZ, RZ, R18 ;  /* 0x000000ffff037224 */ /* 0x001fe200078e0012 */
[----:B------:R-:W-:Y:S01]  /*3570*/  LOP3.LUT R5, R9, 0xde, RZ, 0xfc, !PT ;  /* 0x000000de09057812 */ /* 0x000fe200078efcff */
[----:B------:R-:W-:Y:S01]  /*3580*/  IMAD.MOV R15, RZ, RZ, -R15 ;  /* 0x000000ffff0f7224 */ /* 0x000fe200078e0a0f */
[----:B------:R-:W-:Y:S01]  /*3590*/  ISETP.GT.U32.AND P5, PT, R7, R13, PT ;  /* 0x0000000d0700720c */ /* 0x000fe20003fa4070 */
[----:B------:R-:W-:Y:S02]  /*35a0*/  @!P0 IMAD.MOV R3, RZ, RZ, -R3 ;  /* 0x000000ffff038224 */ /* 0x000fe400078e0a03 */
[----:B------:R-:W-:-:S03]  /*35b0*/  IMAD.HI.U32 R0, R12, R8, RZ ;  /* 0x000000080c007227 */ /* 0x000fc600078e00ff */
[----:B------:R0:W-:Y:S01]  /*35c0*/  STL [R1+0x130], R3 ;  /* 0x0001300301007387 */ /* 0x0001e20000100800 */
[----:B------:R-:W-:Y:S02]  /*35d0*/  IMAD.MOV R19, RZ, RZ, -R19 ;  /* 0x000000ffff137224 */ /* 0x000fe400078e0a13 */
[----:B------:R-:W-:Y:S01]  /*35e0*/  @!P2 IMAD.MOV R17, RZ, RZ, -R17 ;  /* 0x000000ffff11a224 */ /* 0x000fe200078e0a11 */
[----:B------:R-:W-:Y:S01]  /*35f0*/  ISETP.GE.AND P2, PT, R10, RZ, PT ;  /* 0x000000ff0a00720c */ /* 0x000fe20003f46270 */
[C---:B------:R-:W-:Y:S02]  /*3600*/  IMAD R10, R7.reuse, R15, R11 ;  /* 0x0000000f070a7224 */ /* 0x040fe400078e020b */
[----:B------:R-:W-:Y:S01]  /*3610*/  IMAD.MOV R0, RZ, RZ, -R0 ;  /* 0x000000ffff007224 */ /* 0x000fe200078e0a00 */
[----:B------:R-:W-:Y:S01]  /*3620*/  STL [R1+0x140], R17 ;  /* 0x0001401101007387 */ /* 0x000fe20000100800 */
[----:B------:R-:W-:Y:S01]  /*3630*/  IMAD R14, R7, R19, R14 ;  /* 0x00000013070e7224 */ /* 0x000fe200078e020e */
[----:B------:R-:W-:Y:S01]  /*3640*/  LOP3.LUT R19, R9, 0xb4, RZ, 0xfc, !PT ;  /* 0x000000b409137812 */ /* 0x000fe200078efcff */
[----:B0-----:R-:W-:-:S02]  /*3650*/  IMAD.MOV.U32 R3, RZ, RZ, R16 ;  /* 0x000000ffff037224 */ /* 0x001fc400078e0010 */
[----:B------:R-:W-:Y:S01]  /*3660*/  @!P4 IMAD.IADD R4, R4, 0x1, -R7 ;  /* 0x000000010404c824 */ /* 0x000fe200078e0a07 */
[C---:B------:R-:W-:Y:S01]  /*3670*/  ISETP.GT.U32.AND P4, PT, R7.reuse, R10, PT ;  /* 0x0000000a0700720c */ /* 0x040fe20003f84070 */
[C---:B------:R-:W-:Y:S01]  /*3680*/  IMAD R8, R7.reuse, R0, R8 ;  /* 0x0000000007087224 */ /* 0x040fe200078e0208 */
[----:B------:R-:W-:Y:S01]  /*3690*/  ISETP.GT.U32.AND P0, PT, R7, R14, PT ;  /* 0x0000000e0700720c */ /* 0x000fe20003f04070 */
[----:B------:R-:W-:Y:S01]  /*36a0*/  @!P3 IMAD.MOV R3, RZ, RZ, -R3 ;  /* 0x000000ffff03b224 */ /* 0x000fe200078e0a03 */
[----:B------:R-:W-:Y:S01]  /*36b0*/  IABS R0, R5 ;  /* 0x0000000500007213 */ /* 0x000fe20000000000 */
[----:B------:R-:W-:Y:S01]  /*36c0*/  @!P5 IMAD.IADD R13, R13, 0x1, -R7 ;  /* 0x000000010d0dd824 */ /* 0x000fe200078e0a07 */
[----:B------:R-:W-:Y:S02]  /*36d0*/  ISETP.GT.U32.AND P3, PT, R7, R8, PT ;  /* 0x000000080700720c */ /* 0x000fe40003f64070 */
[----:B------:R0:W-:Y:S01]  /*36e0*/  STL [R1+0x198], R3 ;  /* 0x0001980301007387 */ /* 0x0001e20000100800 */
[----:B------:R-:W-:Y:S01]  /*36f0*/  ISETP.GE.AND P5, PT, R2, RZ, PT ;  /* 0x000000ff0200720c */ /* 0x000fe20003fa6270 */
[----:B------:R-:W-:Y:S01]  /*3700*/  IMAD.HI.U32 R11, R12, R0, RZ ;  /* 0x000000000c0b7227 */ /* 0x000fe200078e00ff */
[----:B------:R-:W-:-:S02]  /*3710*/  LOP3.LUT R2, R9, 0xdc, RZ, 0xfc, !PT ;  /* 0x000000dc09027812 */ /* 0x000fc400078efcff */
[----:B------:R-:W-:Y:S01]  /*3720*/  IABS R20, R19 ;  /* 0x0000001300147213 */ /* 0x000fe20000000000 */
[--C-:B------:R-:W-:Y:S02]  /*3730*/  @!P4 IMAD.IADD R10, R10, 0x1, -R7.reuse ;  /* 0x000000010a0ac824 */ /* 0x100fe400078e0a07 */
[----:B------:R-:W-:Y:S01]  /*3740*/  @!P0 IMAD.IADD R14, R14, 0x1, -R7 ;  /* 0x000000010e0e8824 */ /* 0x000fe200078e0a07 */
[----:B------:R-:W-:Y:S01]  /*3750*/  ISETP.GE.AND P0, PT, R6, RZ, PT ;  /* 0x000000ff0600720c */ /* 0x000fe20003f06270 */
[----:B0-----:R-:W-:Y:S01]  /*3760*/  IMAD.MOV.U32 R3, RZ, RZ, R13 ;  /* 0x000000ffff037224 */ /* 0x001fe200078e000d */
[----:B------:R-:W-:Y:S01]  /*3770*/  IABS R13, R2 ;  /* 0x00000002000d7213 */ /* 0x000fe20000000000 */
[----:B------:R-:W-:Y:S01]  /*3780*/  @!P3 IMAD.IADD R8, R8, 0x1, -R7 ;  /* 0x000000010808b824 */ /* 0x000fe200078e0a07 */
[C---:B------:R-:W-:Y:S01]  /*3790*/  ISETP.GT.U32.AND P4, PT, R7.reuse, R10, PT ;  /* 0x0000000a0700720c */ /* 0x040fe20003f84070 */
[----:B------:R-:W-:Y:S01]  /*37a0*/  @!P1 IMAD.MOV R3, RZ, RZ, -R3 ;  /* 0x000000ffff039224 */ /* 0x000fe200078e0a03 */
[C---:B------:R-:W-:Y:S01]  /*37b0*/  ISETP.GT.U32.AND P3, PT, R7.reuse, R14, PT ;  /* 0x0000000e0700720c */ /* 0x040fe20003f64070 */
[----:B------:R-:W-:Y:S01]  /*37c0*/  IMAD.MOV R11, RZ, RZ, -R11 ;  /* 0x000000ffff0b7224 */ /* 0x000fe200078e0a0b */
[----:B------:R-:W-:Y:S01]  /*37d0*/  ISETP.GT.U32.AND P1, PT, R7, R8, PT ;  /* 0x000000080700720c */ /* 0x000fe20003f24070 */
[----:B------:R-:W-:Y:S01]  /*37e0*/  IMAD.HI.U32 R24, R12, R20, RZ ;  /* 0x000000140c187227 */ /* 0x000fe200078e00ff */
[----:B------:R0:W-:Y:S01]  /*37f0*/  STL [R1+0x19c], R3 ;  /* 0x00019c0301007387 */ /* 0x0001e20000100800 */
[----:B------:R-:W-:-:S02]  /*3800*/  LOP3.LUT R6, R9, 0xda, RZ, 0xfc, !PT ;  /* 0x000000da09067812 */ /* 0x000fc400078efcff */
[----:B------:R-:W-:Y:S02]  /*3810*/  IMAD R0, R7, R11, R0 ;  /* 0x0000000b07007224 */ /* 0x000fe400078e0200 */
[----:B------:R-:W-:Y:S01]  /*3820*/  IABS R11, R6 ;  /* 0x00000006000b7213 */ /* 0x000fe20000000000 */
[----:B------:R-:W-:Y:S02]  /*3830*/  IMAD.MOV R24, RZ, RZ, -R24 ;  /* 0x000000ffff187224 */ /* 0x000fe400078e0a18 */
[----:B------:R-:W-:Y:S02]  /*3840*/  @!P4 IMAD.IADD R10, R10, 0x1, -R7 ;  /* 0x000000010a0ac824 */ /* 0x000fe400078e0a07 */
[----:B0-----:R-:W-:Y:S02]  /*3850*/  IMAD.MOV.U32 R3, RZ, RZ, R4 ;  /* 0x000000ffff037224 */ /* 0x001fe400078e0004 */
[----:B------:R-:W-:-:S04]  /*3860*/  IMAD.HI.U32 R4, R12, R13, RZ ;  /* 0x0000000d0c047227 */ /* 0x000fc800078e00ff */
[----:B------:R-:W-:Y:S02]  /*3870*/  IMAD.MOV R4, RZ, RZ, -R4 ;  /* 0x000000ffff047224 */ /* 0x000fe400078e0a04 */
[----:B------:R-:W-:Y:S01]  /*3880*/  @!P3 IMAD.IADD R14, R14, 0x1, -R7 ;  /* 0x000000010e0eb824 */ /* 0x000fe200078e0a07 */
[C---:B------:R-:W-:Y:S01]  /*3890*/  ISETP.GT.U32.AND P3, PT, R7.reuse, R0, PT ;  /* 0x000000000700720c */ /* 0x040fe20003f64070 */
[----:B------:R-:W-:Y:S01]  /*38a0*/  IMAD R13, R7, R4, R13 ;  /* 0x00000004070d7224 */ /* 0x000fe200078e020d */
[----:B------:R-:W-:Y:S01]  /*38b0*/  LOP3.LUT R4, R9, 0xd6, RZ, 0xfc, !PT ;  /* 0x000000d609047812 */ /* 0x000fe200078efcff */
[----:B------:R-:W-:Y:S01]  /*38c0*/  @!P1 IMAD.IADD R8, R8, 0x1, -R7 ;  /* 0x0000000108089824 */ /* 0x000fe200078e0a07 */
[----:B------:R-:W-:Y:S01]  /*38d0*/  ISETP.GE.AND P1, PT, R2, RZ, PT ;  /* 0x000000ff0200720c */ /* 0x000fe20003f26270 */
[----:B------:R-:W-:Y:S01]  /*38e0*/  @!P6 IMAD.MOV R3, RZ, RZ, -R3 ;  /* 0x000000ffff03e224 */ /* 0x000fe200078e0a03 */
[----:B------:R-:W-:Y:S01]  /*38f0*/  ISETP.GT.U32.AND P4, PT, R7, R13, PT ;  /* 0x0000000d0700720c */ /* 0x000fe20003f84070 */
[----:B------:R-:W-:Y:S01]  /*3900*/  IMAD.HI.U32 R16, R12, R11, RZ ;  /* 0x0000000b0c107227 */ /* 0x000fe200078e00ff */
[----:B------:R-:W-:-:S02]  /*3910*/  LOP3.LUT R2, R9, 0xd8, RZ, 0xfc, !PT ;  /* 0x000000d809027812 */ /* 0x000fc400078efcff */
[----:B------:R-:W-:Y:S01]  /*3920*/  ISETP.GE.AND P6, PT, R5, RZ, PT ;  /* 0x000000ff0500720c */ /* 0x000fe20003fc6270 */
[----:B------:R-:W-:Y:S01]  /*3930*/  IMAD.MOV R16, RZ, RZ, -R16 ;  /* 0x000000ffff107224 */ /* 0x000fe200078e0a10 */
[----:B------:R0:W-:Y:S01]  /*3940*/  STL [R1+0x1a4], R3 ;  /* 0x0001a40301007387 */ /* 0x0001e20000100800 */
[----:B------:R-:W-:Y:S01]  /*3950*/  IABS R5, R2 ;  /* 0x0000000200057213 */ /* 0x000fe20000000000 */
[----:B------:R-:W-:Y:S01]  /*3960*/  @!P3 IMAD.IADD R0, R0, 0x1, -R7 ;  /* 0x000000010000b824 */ /* 0x000fe200078e0a07 */
[----:B------:R-:W-:Y:S01]  /*3970*/  ISETP.GE.AND P3, PT, R6, RZ, PT ;  /* 0x000000ff0600720c */ /* 0x000fe20003f66270 */
[----:B------:R-:W-:Y:S01]  /*3980*/  IMAD R11, R7, R16, R11 ;  /* 0x00000010070b7224 */ /* 0x000fe200078e020b */
[----:B------:R-:W-:Y:S01]  /*3990*/  IABS R15, R4 ;  /* 0x00000004000f7213 */ /* 0x000fe20000000000 */
[----:B------:R-:W-:-:S04]  /*39a0*/  IMAD.HI.U32 R6, R12, R5, RZ ;  /* 0x000000050c067227 */ /* 0x000fc800078e00ff */
[----:B------:R-:W-:Y:S02]  /*39b0*/  @!P4 IMAD.IADD R13, R13, 0x1, -R7 ;  /* 0x000000010d0dc824 */ /* 0x000fe400078e0a07 */
[----:B0-----:R-:W-:Y:S02]  /*39c0*/  IMAD.MOV.U32 R3, RZ, RZ, R14 ;  /* 0x000000ffff037224 */ /* 0x001fe400078e000e */
[----:B------:R-:W-:Y:S01]  /*39d0*/  IMAD.MOV.U32 R14, RZ, RZ, R8 ;  /* 0x000000ffff0e7224 */ /* 0x000fe200078e0008 */
[C---:B------:R-:W-:Y:S01]  /*39e0*/  ISETP.GT.U32.AND P4, PT, R7.reuse, R13, PT ;  /* 0x0000000d0700720c */ /* 0x040fe20003f84070 */
[----:B------:R-:W-:Y:S01]  /*39f0*/  @!P2 IMAD.MOV R3, RZ, RZ, -R3 ;  /* 0x000000ffff03a224 */ /* 0x000fe200078e0a03 */
[C---:B------:R-:W-:Y:S01]  /*3a00*/  ISETP.GT.U32.AND P2, PT, R7.reuse, R0, PT ;  /* 0x000000000700720c */ /* 0x040fe20003f44070 */
[----:B------:R-:W-:Y:S01]  /*3a10*/  @!P5 IMAD.MOV R14, RZ, RZ, -R14 ;  /* 0x000000ffff0ed224 */ /* 0x000fe200078e0a0e */
[----:B------:R-:W-:Y:S01]  /*3a20*/  ISETP.GT.U32.AND P5, PT, R7, R11, PT ;  /* 0x0000000b0700720c */ /* 0x000fe20003fa4070 */
[----:B------:R-:W-:Y:S01]  /*3a30*/  IMAD.MOV R6, RZ, RZ, -R6 ;  /* 0x000000ffff067224 */ /* 0x000fe200078e0a06 */
[----:B------:R0:W-:Y:S01]  /*3a40*/  STL [R1+0x1a0], R3 ;  /* 0x0001a00301007387 */ /* 0x0001e20000100800 */
[----:B------:R-:W-:-:S03]  /*3a50*/  IMAD.HI.U32 R8, R12, R15, RZ ;  /* 0x0000000f0c087227 */ /* 0x000fc600078e00ff */
[----:B------:R1:W-:Y:S01]  /*3a60*/  STL [R1+0x174], R14 ;  /* 0x0001740e01007387 */ /* 0x0003e20000100800 */
[----:B------:R-:W-:Y:S02]  /*3a70*/  IMAD R5, R7, R6, R5 ;  /* 0x0000000607057224 */ /* 0x000fe400078e0205 */
[--C-:B------:R-:W-:Y:S02]  /*3a80*/  @!P4 IMAD.IADD R13, R13, 0x1, -R7.reuse ;  /* 0x000000010d0dc824 */ /* 0x100fe400078e0a07 */
[----:B------:R-:W-:Y:S01]  /*3a90*/  IMAD.MOV R8, RZ, RZ, -R8 ;  /* 0x000000ffff087224 */ /* 0x000fe200078e0a08 */
[----:B------:R-:W-:Y:S01]  /*3aa0*/  ISETP.GT.U32.AND P4, PT, R7, R5, PT ;  /* 0x000000050700720c */ /* 0x000fe20003f84070 */
[--C-:B------:R-:W-:Y:S01]  /*3ab0*/  @!P2 IMAD.IADD R0, R0, 0x1, -R7.reuse ;  /* 0x000000010000a824 */ /* 0x100fe200078e0a07 */
[----:B------:R-:W-:Y:S01]  /*3ac0*/  ISETP.GE.AND P2, PT, R4, RZ, PT ;  /* 0x000000ff0400720c */ /* 0x000fe20003f46270 */
[----:B------:R-:W-:Y:S02]  /*3ad0*/  @!P5 IMAD.IADD R11, R11, 0x1, -R7 ;  /* 0x000000010b0bd824 */ /* 0x000fe400078e0a07 */
[----:B0-----:R-:W-:Y:S01]  /*3ae0*/  IMAD.MOV.U32 R3, RZ, RZ, R10 ;  /* 0x000000ffff037224 */ /* 0x001fe200078e000a */
[----:B------:R-:W-:Y:S01]  /*3af0*/  LOP3.LUT R10, R9, 0xd4, RZ, 0xfc, !PT ;  /* 0x000000d4090a7812 */ /* 0x000fe200078efcff */
[C---:B------:R-:W-:Y:S01]  /*3b00*/  IMAD R15, R7.reuse, R8, R15 ;  /* 0x00000008070f7224 */ /* 0x040fe200078e020f */
[----:B------:R-:W-:Y:S01]  /*3b10*/  ISETP.GT.U32.AND P5, PT, R7, R11, PT ;  /* 0x0000000b0700720c */ /* 0x000fe20003fa4070 */
[----:B-1----:R-:W-:Y:S01]  /*3b20*/  IMAD.MOV.U32 R14, RZ, RZ, R0 ;  /* 0x000000ffff0e7224 */ /* 0x002fe200078e0000 */
[----:B------:R-:W-:Y:S01]  /*3b30*/  LOP3.LUT R8, R9, 0xd2, RZ, 0xfc, !PT ;  /* 0x000000d209087812 */ /* 0x000fe200078efcff */
[----:B------:R-:W-:Y:S01]  /*3b40*/  @!P0 IMAD.MOV R3, RZ, RZ, -R3 ;  /* 0x000000ffff038224 */ /* 0x000fe200078e0a03 */
[----:B------:R-:W-:Y:S01]  /*3b50*/  IABS R4, R10 ;  /* 0x0000000a00047213 */ /* 0x000fe20000000000 */
[----:B------:R-:W-:Y:S01]  /*3b60*/  @!P6 IMAD.MOV R14, RZ, RZ, -R14 ;  /* 0x000000ffff0ee224 */ /* 0x000fe200078e0a0e */
[----:B------:R-:W-:Y:S01]  /*3b70*/  ISETP.GT.U32.AND P6, PT, R7, R15, PT ;  /* 0x0000000f0700720c */ /* 0x000fe20003fc4070 */
[--C-:B------:R-:W-:Y:S01]  /*3b80*/  @!P4 IMAD.IADD R5, R5, 0x1, -R7.reuse ;  /* 0x000000010505c824 */ /* 0x100fe200078e0a07 */
[----:B------:R0:W-:Y:S01]  /*3b90*/  STL [R1+0x178], R3 ;  /* 0x0001780301007387 */ /* 0x0001e20000100800 */
[----:B------:R-:W-:Y:S01]  /*3ba0*/  IABS R6, R8 ;  /* 0x0000000800067213 */ /* 0x000fe20000000000 */
[C---:B------:R-:W-:Y:S01]  /*3bb0*/  IMAD R20, R7.reuse, R24, R20 ;  /* 0x0000001807147224 */ /* 0x040fe200078e0214 */
[----:B------:R-:W-:Y:S01]  /*3bc0*/  ISETP.GE.AND P0, PT, R2, RZ, PT ;  /* 0x000000ff0200720c */ /* 0x000fe20003f06270 */
[----:B------:R-:W-:Y:S01]  /*3bd0*/  STL [R1+0x194], R14 ;  /* 0x0001940e01007387 */ /* 0x000fe20000100800 */
[----:B------:R-:W-:Y:S01]  /*3be0*/  ISETP.GT.U32.AND P4, PT, R7, R5, PT ;  /* 0x000000050700720c */ /* 0x000fe20003f84070 */
[----:B------:R-:W-:Y:S01]  /*3bf0*/  @!P5 IMAD.IADD R11, R11, 0x1, -R7 ;  /* 0x000000010b0bd824 */ /* 0x000fe200078e0a07 */
[----:B------:R-:W-:Y:S01]  /*3c00*/  ISETP.GE.AND P5, PT, R8, RZ, PT ;  /* 0x000000ff0800720c */ /* 0x000fe20003fa6270 */
[----:B------:R-:W-:Y:S01]  /*3c10*/  IMAD.HI.U32 R8, R12, R6, RZ ;  /* 0x000000060c087227 */ /* 0x000fe200078e00ff */
[----:B------:R-:W-:-:S02]  /*3c20*/  LOP3.LUT R2, R9, 0xd0, RZ, 0xfc, !PT ;  /* 0x000000d009027812 */ /* 0x000fc400078efcff */
[----:B------:R-:W-:Y:S01]  /*3c30*/  LOP3.LUT R24, R9, 0x20, RZ, 0xfc, !PT ;  /* 0x0000002009187812 */ /* 0x000fe200078efcff */
[----:B0-----:R-:W-:Y:S01]  /*3c40*/  IMAD.MOV.U32 R3, RZ, RZ, R13 ;  /* 0x000000ffff037224 */ /* 0x001fe200078e000d */
[----:B------:R-:W-:Y:S01]  /*3c50*/  IABS R0, R2 ;  /* 0x0000000200007213 */ /* 0x000fe20000000000 */
[----:B------:R-:W-:Y:S02]  /*3c60*/  @!P6 IMAD.IADD R15, R15, 0x1, -R7 ;  /* 0x000000010f0fe824 */ /* 0x000fe400078e0a07 */
[----:B------:R-:W-:Y:S01]  /*3c70*/  @!P1 IMAD.MOV R3, RZ, RZ, -R3 ;  /* 0x000000ffff039224 */ /* 0x000fe200078e0a03 */
[----:B------:R-:W-:Y:S01]  /*3c80*/  ISETP.GE.AND P1, PT, R10, RZ, PT ;  /* 0x000000ff0a00720c */ /* 0x000fe20003f26270 */
[----:B------:R-:W-:Y:S01]  /*3c90*/  IMAD.HI.U32 R13, R12, R4, RZ ;  /* 0x000000040c0d7227 */ /* 0x000fe200078e00ff */
[----:B------:R-:W-:Y:S02]  /*3ca0*/  ISETP.GT.U32.AND P6, PT, R7, R15, PT ;  /* 0x0000000f0700720c */ /* 0x000fe40003fc4070 */
[----:B------:R0:W-:Y:S01]  /*3cb0*/  STL [R1+0x190], R3 ;  /* 0x0001900301007387 */ /* 0x0001e20000100800 */
[----:B------:R-:W-:-:S02]  /*3cc0*/  IMAD.MOV R13, RZ, RZ, -R13 ;  /* 0x000000ffff0d7224 */ /* 0x000fc400078e0a0d */
[----:B------:R-:W-:Y:S02]  /*3cd0*/  IMAD.MOV R8, RZ, RZ, -R8 ;  /* 0x000000ffff087224 */ /* 0x000fe400078e0a08 */
[----:B------:R-:W-:Y:S02]  /*3ce0*/  @!P4 IMAD.IADD R5, R5, 0x1, -R7 ;  /* 0x000000010505c824 */ /* 0x000fe400078e0a07 */
[----:B------:R-:W-:Y:S02]  /*3cf0*/  IMAD R4, R7, R13, R4 ;  /* 0x0000000d07047224 */ /* 0x000fe400078e0204 */
[----:B------:R-:W-:-:S03]  /*3d00*/  IMAD.HI.U32 R10, R12, R0, RZ ;  /* 0x000000000c0a7227 */ /* 0x000fc600078e00ff */
[C---:B------:R-:W-:Y:S01]  /*3d10*/  ISETP.GT.U32.AND P4, PT, R7.reuse, R4, PT ;  /* 0x000000040700720c */ /* 0x040fe20003f84070 */
[----:B0-----:R-:W-:Y:S02]  /*3d20*/  IMAD.MOV.U32 R3, RZ, RZ, R11 ;  /* 0x000000ffff037224 */ /* 0x001fe400078e000b */
[----:B------:R-:W-:Y:S02]  /*3d30*/  IMAD.MOV R10, RZ, RZ, -R10 ;  /* 0x000000ffff0a7224 */ /* 0x000fe400078e0a0a */
[----:B------:R-:W-:Y:S01]  /*3d40*/  @!P3 IMAD.MOV R3, RZ, RZ, -R3 ;  /* 0x000000ffff03b224 */ /* 0x000fe200078e0a03 */
[----:B------:R-:W-:Y:S01]  /*3d50*/  ISETP.GE.AND P3, PT, R2, RZ, PT ;  /* 0x000000ff0200720c */ /* 0x000fe20003f66270 */
[----:B------:R-:W-:Y:S01]  /*3d60*/  IMAD R2, R7, R8, R6 ;  /* 0x0000000807027224 */ /* 0x000fe200078e0206 */
[----:B------:R-:W-:Y:S01]  /*3d70*/  LOP3.LUT R8, R9, 0xc8, RZ, 0xfc, !PT ;  /* 0x000000c809087812 */ /* 0x000fe200078efcff */
[--C-:B------:R-:W-:Y:S01]  /*3d80*/  @!P6 IMAD.IADD R15, R15, 0x1, -R7.reuse ;  /* 0x000000010f0fe824 */ /* 0x100fe200078e0a07 */
[----:B------:R0:W-:Y:S01]  /*3d90*/  STL [R1+0x180], R3 ;  /* 0x0001800301007387 */ /* 0x0001e20000100800 */
[----:B------:R-:W-:Y:S01]  /*3da0*/  IMAD R0, R7, R10, R0 ;  /* 0x0000000a07007224 */ /* 0x000fe200078e0200 */
[----:B------:R-:W-:Y:S01]  /*3db0*/  LOP3.LUT R10, R9, 0xce, RZ, 0xfc, !PT ;  /* 0x000000ce090a7812 */ /* 0x000fe200078efcff */
[----:B------:R-:W-:Y:S01]  /*3dc0*/  @!P4 IMAD.IADD R4, R4, 0x1, -R7 ;  /* 0x000000010404c824 */ /* 0x000fe200078e0a07 */
[----:B------:R-:W-:-:S02]  /*3dd0*/  IABS R14, R8 ;  /* 0x00000008000e7213 */ /* 0x000fc40000000000 */
[----:B------:R-:W-:Y:S02]  /*3de0*/  ISETP.GE.AND P6, PT, R10, RZ, PT ;  /* 0x000000ff0a00720c */ /* 0x000fe40003fc6270 */
[----:B------:R-:W-:Y:S01]  /*3df0*/  ISETP.GT.U32.AND P4, PT, R7, R4, PT ;  /* 0x000000040700720c */ /* 0x000fe20003f84070 */
[----:B0-----:R-:W-:Y:S01]  /*3e00*/  IMAD.MOV.U32 R3, RZ, RZ, R5 ;  /* 0x000000ffff037224 */ /* 0x001fe200078e0005 */
[----:B------:R-:W-:Y:S02]  /*3e10*/  IABS R10, R10 ;  /* 0x0000000a000a7213 */ /* 0x000fe40000000000 */
[----:B------:R-:W-:Y:S01]  /*3e20*/  LOP3.LUT R5, R9, 0xcc, RZ, 0xfc, !PT ;  /* 0x000000cc09057812 */ /* 0x000fe200078efcff */
[----:B------:R-:W-:Y:S01]  /*3e30*/  @!P0 IMAD.MOV R3, RZ, RZ, -R3 ;  /* 0x000000ffff038224 */ /* 0x000fe200078e0a03 */
[----:B------:R-:W-:Y:S02]  /*3e40*/  ISETP.GT.U32.AND P0, PT, R7, R2, PT ;  /* 0x000000020700720c */ /* 0x000fe40003f04070 */
[----:B------:R-:W-:-:S02]  /*3e50*/  IABS R11, R5 ;  /* 0x00000005000b7213 */ /* 0x000fc40000000000 */
[----:B------:R0:W-:Y:S01]  /*3e60*/  STL [R1+0x18c], R3 ;  /* 0x00018c0301007387 */ /* 0x0001e20000100800 */
[----:B------:R-:W-:Y:S02]  /*3e70*/  LOP3.LUT R6, R9, 0xca, RZ, 0xfc, !PT ;  /* 0x000000ca09067812 */ /* 0x000fe400078efcff */
[----:B------:R-:W-:Y:S01]  /*3e80*/  @!P4 IMAD.IADD R4, R4, 0x1, -R7 ;  /* 0x000000010404c824 */ /* 0x000fe200078e0a07 */
[----:B------:R-:W-:Y:S01]  /*3e90*/  ISETP.GE.AND P4, PT, R5, RZ, PT ;  /* 0x000000ff0500720c */ /* 0x000fe20003f86270 */
[----:B------:R-:W-:Y:S01]  /*3ea0*/  IMAD.HI.U32 R16, R12, R11, RZ ;  /* 0x0000000b0c107227 */ /* 0x000fe200078e00ff */
[----:B------:R-:W-:-:S03]  /*3eb0*/  IABS R13, R6 ;  /* 0x00000006000d7213 */ /* 0x000fc60000000000 */
[----:B------:R-:W-:Y:S02]  /*3ec0*/  IMAD.MOV R16, RZ, RZ, -R16 ;  /* 0x000000ffff107224 */ /* 0x000fe400078e0a10 */
[----:B0-----:R-:W-:Y:S02]  /*3ed0*/  IMAD.MOV.U32 R3, RZ, RZ, R15 ;  /* 0x000000ffff037224 */ /* 0x001fe400078e000f */
[----:B------:R-:W-:Y:S02]  /*3ee0*/  @!P0 IMAD.IADD R2, R2, 0x1, -R7 ;  /* 0x0000000102028824 */ /* 0x000fe400078e0a07 */
[----:B------:R-:W-:Y:S01]  /*3ef0*/  @!P2 IMAD.MOV R3, RZ, RZ, -R3 ;  /* 0x000000ffff03a224 */ /* 0x000fe200078e0a03 */
[C---:B------:R-:W-:Y:S01]  /*3f00*/  ISETP.GT.U32.AND P2, PT, R7.reuse, R0, PT ;  /* 0x000000000700720c */ /* 0x040fe20003f44070 */
[----:B------:R-:W-:Y:S01]  /*3f10*/  IMAD.HI.U32 R15, R12, R10, RZ ;  /* 0x0000000a0c0f7227 */ /* 0x000fe200078e00ff */
[----:B------:R-:W-:Y:S02]  /*3f20*/  ISETP.GT.U32.AND P0, PT, R7, R2, PT ;  /* 0x000000020700720c */ /* 0x000fe40003f04070 */
[----:B------:R0:W-:Y:S01]  /*3f30*/  STL [R1+0x17c], R3 ;  /* 0x00017c0301007387 */ /* 0x0001e20000100800 */
[----:B------:R-:W-:-:S02]  /*3f40*/  IMAD.MOV R15, RZ, RZ, -R15 ;  /* 0x000000ffff0f7224 */ /* 0x000fc400078e0a0f */
[----:B------:R-:W-:Y:S01]  /*3f50*/  IMAD.MOV.U32 R18, RZ, RZ, R4 ;  /* 0x000000ffff127224 */ /* 0x000fe200078e0004 */
[----:B------:R-:W-:Y:S01]  /*3f60*/  LOP3.LUT R4, R9, 0xc6, RZ, 0xfc, !PT ;  /* 0x000000c609047812 */ /* 0x000fe200078efcff */
[C---:B------:R-:W-:Y:S02]  /*3f70*/  IMAD R10, R7.reuse, R15, R10 ;  /* 0x0000000f070a7224 */ /* 0x040fe400078e020a */
[C---:B------:R-:W-:Y:S02]  /*3f80*/  IMAD R11, R7.reuse, R16, R11 ;  /* 0x00000010070b7224 */ /* 0x040fe400078e020b */
[--C-:B------:R-:W-:Y:S02]  /*3f90*/  @!P2 IMAD.IADD R0, R0, 0x1, -R7.reuse ;  /* 0x000000010000a824 */ /* 0x100fe400078e0a07 */
[----:B------:R-:W-:Y:S01]  /*3fa0*/  @!P0 IMAD.IADD R2, R2, 0x1, -R7 ;  /* 0x0000000102028824 */ /* 0x000fe200078e0a07 */
[C---:B------:R-:W-:Y:S01]  /*3fb0*/  ISETP.GT.U32.AND P0, PT, R7.reuse, R10, PT ;  /* 0x0000000a0700720c */ /* 0x040fe20003f04070 */
[----:B------:R-:W-:Y:S01]  /*3fc0*/  IMAD.HI.U32 R5, R12, R14, RZ ;  /* 0x0000000e0c057227 */ /* 0x000fe200078e00ff */
[----:B------:R-:W-:-:S03]  /*3fd0*/  ISETP.GT.U32.AND P2, PT, R7, R0, PT ;  /* 0x000000000700720c */ /* 0x000fc60003f44070 */
[----:B0-----:R-:W-:Y:S02]  /*3fe0*/  IMAD.MOV.U32 R3, RZ, RZ, R2 ;  /* 0x000000ffff037224 */ /* 0x001fe400078e0002 */
[----:B------:R-:W-:Y:S01]  /*3ff0*/  @!P1 IMAD.MOV R18, RZ, RZ, -R18 ;  /* 0x000000ffff129224 */ /* 0x000fe200078e0a12 */
[----:B------:R-:W-:Y:S01]  /*4000*/  ISETP.GT.U32.AND P1, PT, R7, R11, PT ;  /* 0x0000000b0700720c */ /* 0x000fe20003f24070 */
[----:B------:R-:W-:Y:S01]  /*4010*/  @!P5 IMAD.MOV R3, RZ, RZ, -R3 ;  /* 0x000000ffff03d224 */ /* 0x000fe200078e0a03 */
[----:B------:R-:W-:Y:S01]  /*4020*/  ISETP.GE.AND P5, PT, R6, RZ, PT ;  /* 0x000000ff0600720c */ /* 0x000fe20003fa6270 */
[----:B------:R-:W-:Y:S01]  /*4030*/  IMAD.MOV R5, RZ, RZ, -R5 ;  /* 0x000000ffff057224 */ /* 0x000fe200078e0a05 */
[----:B------:R-:W-:Y:S01]  /*4040*/  STL [R1+0x16c], R18 ;  /* 0x00016c1201007387 */ /* 0x000fe20000100800 */
[--C-:B------:R-:W-:Y:S01]  /*4050*/  @!P0 IMAD.IADD R10, R10, 0x1, -R7.reuse ;  /* 0x000000010a0a8824 */ /* 0x100fe200078e0a07 */
[----:B------:R-:W-:Y:S01]  /*4060*/  LOP3.LUT R6, R9, 0xc2, RZ, 0xfc, !PT ;  /* 0x000000c209067812 */ /* 0x000fe200078efcff */
[----:B------:R-:W-:Y:S01]  /*4070*/  @!P2 IMAD.IADD R0, R0, 0x1, -R7 ;  /* 0x000000010000a824 */ /* 0x000fe200078e0a07 */
[----:B------:R0:W-:Y:S01]  /*4080*/  STL [R1+0x168], R3 ;  /* 0x0001680301007387 */ /* 0x0001e20000100800 */
[C---:B------:R-:W-:Y:S01]  /*4090*/  IMAD R14, R7.reuse, R5, R14 ;  /* 0x00000005070e7224 */ /* 0x040fe200078e020e */
[----:B------:R-:W-:Y:S01]  /*40a0*/  ISETP.GT.U32.AND P0, PT, R7, R10, PT ;  /* 0x0000000a0700720c */ /* 0x000fe20003f04070 */
[----:B------:R-:W-:Y:S01]  /*40b0*/  IMAD.HI.U32 R17, R12, R13, RZ ;  /* 0x0000000d0c117227 */ /* 0x000fe200078e00ff */
[----:B------:R-:W-:-:S03]  /*40c0*/  LOP3.LUT R5, R9, 0xc4, RZ, 0xfc, !PT ;  /* 0x000000c409057812 */ /* 0x000fc600078efcff */
[----:B------:R-:W-:Y:S01]  /*40d0*/  @!P1 IMAD.IADD R11, R11, 0x1, -R7 ;  /* 0x000000010b0b9824 */ /* 0x000fe200078e0a07 */
[----:B------:R-:W-:Y:S01]  /*40e0*/  IABS R15, R5 ;  /* 0x00000005000f7213 */ /* 0x000fe20000000000 */
[----:B------:R-:W-:Y:S02]  /*40f0*/  IMAD.MOV R17, RZ, RZ, -R17 ;  /* 0x000000ffff117224 */ /* 0x000fe400078e0a11 */
[----:B0-----:R-:W-:Y:S01]  /*4100*/  IMAD.MOV.U32 R3, RZ, RZ, R0 ;  /* 0x000000ffff037224 */ /* 0x001fe200078e0000 */
[C---:B------:R-:W-:Y:S01]  /*4110*/  ISETP.GT.U32.AND P1, PT, R7.reuse, R11, PT ;  /* 0x0000000b0700720c */ /* 0x040fe20003f24070 */
[C---:B------:R-:W-:Y:S01]  /*4120*/  IMAD R2, R7.reuse, R17, R13 ;  /* 0x0000001107027224 */ /* 0x040fe200078e020d */
[----:B------:R-:W-:Y:S01]  /*4130*/  IABS R13, R4 ;  /* 0x00000004000d7213 */ /* 0x000fe20000000000 */
[----:B------:R-:W-:Y:S01]  /*4140*/  @!P3 IMAD.MOV R3, RZ, RZ, -R3 ;  /* 0x000000ffff03b224 */ /* 0x000fe200078e0a03 */
[C---:B------:R-:W-:Y:S01]  /*4150*/  ISETP.GT.U32.AND P3, PT, R7.reuse, R14, PT ;  /* 0x0000000e0700720c */ /* 0x040fe20003f64070 */
[----:B------:R-:W-:Y:S01]  /*4160*/  @!P0 IMAD.IADD R10, R10, 0x1, -R7 ;  /* 0x000000010a0a8824 */ /* 0x000fe200078e0a07 */
[----:B------:R-:W-:Y:S01]  /*4170*/  ISETP.GT.U32.AND P2, PT, R7, R2, PT ;  /* 0x000000020700720c */ /* 0x000fe20003f44070 */
[----:B------:R-:W-:Y:S01]  /*4180*/  IMAD.HI.U32 R16, R12, R13, RZ ;  /* 0x0000000d0c107227 */ /* 0x000fe200078e00ff */
[----:B------:R-:W-:Y:S01]  /*4190*/  ISETP.GE.AND P0, PT, R8, RZ, PT ;  /* 0x000000ff0800720c */ /* 0x000fe20003f06270 */
[----:B------:R0:W-:Y:S01]  /*41a0*/  STL [R1+0x164], R3 ;  /* 0x0001640301007387 */ /* 0x0001e20000100800 */
[----:B------:R-:W-:Y:S01]  /*41b0*/  IABS R0, R6 ;  /* 0x0000000600007213 */ /* 0x000fe20000000000 */
[----:B------:R-:W-:-:S04]  /*41c0*/  IMAD.HI.U32 R8, R12, R15, RZ ;  /* 0x0000000f0c087227 */ /* 0x000fc800078e00ff */
[--C-:B------:R-:W-:Y:S02]  /*41d0*/  @!P1 IMAD.IADD R11, R11, 0x1, -R7.reuse ;  /* 0x000000010b0b9824 */ /* 0x100fe400078e0a07 */
[----:B------:R-:W-:Y:S02]  /*41e0*/  @!P3 IMAD.IADD R14, R14, 0x1, -R7 ;  /* 0x000000010e0eb824 */ /* 0x000fe400078e0a07 */
[----:B------:R-:W-:Y:S02]  /*41f0*/  IMAD.MOV R16, RZ, RZ, -R16 ;  /* 0x000000ffff107224 */ /* 0x000fe400078e0a10 */
[----:B------:R-:W-:Y:S01]  /*4200*/  IMAD.MOV R8, RZ, RZ, -R8 ;  /* 0x000000ffff087224 */ /* 0x000fe200078e0a08 */
[C---:B------:R-:W-:Y:S01]  /*4210*/  ISETP.GT.U32.AND P3, PT, R7.reuse, R14, PT ;  /* 0x0000000e0700720c */ /* 0x040fe20003f64070 */
[----:B0-----:R-:W-:Y:S02]  /*4220*/  IMAD.MOV.U32 R3, RZ, RZ, R11 ;  /* 0x000000ffff037224 */ /* 0x001fe400078e000b */
[----:B------:R-:W-:-:S02]  /*4230*/  IMAD R13, R7, R16, R13 ;  /* 0x00000010070d7224 */ /* 0x000fc400078e020d */
[C---:B------:R-:W-:Y:S02]  /*4240*/  IMAD R11, R7.reuse, R8, R15 ;  /* 0x00000008070b7224 */ /* 0x040fe400078e020f */
[----:B------:R-:W-:Y:S01]  /*4250*/  @!P2 IMAD.IADD R2, R2, 0x1, -R7 ;  /* 0x000000010202a824 */ /* 0x000fe200078e0a07 */
[C---:B------:R-:W-:Y:S01]  /*4260*/  ISETP.GT.U32.AND P1, PT, R7.reuse, R13, PT ;  /* 0x0000000d0700720c */ /* 0x040fe20003f24070 */
[----:B------:R-:W-:Y:S02]  /*4270*/  IMAD.MOV.U32 R17, RZ, RZ, R10 ;  /* 0x000000ffff117224 */ /* 0x000fe400078e000a */
[----:B------:R-:W-:Y:S01]  /*4280*/  IMAD.HI.U32 R10, R12, R0, RZ ;  /* 0x000000000c0a7227 */ /* 0x000fe200078e00ff */
[----:B------:R-:W-:-:S03]  /*4290*/  ISETP.GT.U32.AND P2, PT, R7, R2, PT ;  /* 0x000000020700720c */ /* 0x000fc60003f44070 */
[----:B------:R-:W-:Y:S01]  /*42a0*/  @!P3 IMAD.IADD R14, R14, 0x1, -R7 ;  /* 0x000000010e0eb824 */ /* 0x000fe200078e0a07 */
[C---:B------:R-:W-:Y:S01]  /*42b0*/  ISETP.GT.U32.AND P3, PT, R7.reuse, R11, PT ;  /* 0x0000000b0700720c */ /* 0x040fe20003f64070 */
[----:B------:R-:W-:Y:S02]  /*42c0*/  IMAD.MOV R10, RZ, RZ, -R10 ;  /* 0x000000ffff0a7224 */ /* 0x000fe400078e0a0a */
[----:B------:R-:W-:Y:S01]  /*42d0*/  @!P6 IMAD.MOV R17, RZ, RZ, -R17 ;  /* 0x000000ffff11e224 */ /* 0x000fe200078e0a11 */
[----:B------:R-:W-:Y:S01]  /*42e0*/  ISETP.GE.AND P6, PT, R4, RZ, PT ;  /* 0x000000ff0400720c */ /* 0x000fe20003fc6270 */
[----:B------:R-:W-:Y:S01]  /*42f0*/  IMAD R10, R7, R10, R0 ;  /* 0x0000000a070a7224 */ /* 0x000fe200078e0200 */
[----:B------:R-:W-:Y:S01]  /*4300*/  LOP3.LUT R0, R9, 0xc0, RZ, 0xfc, !PT ;  /* 0x000000c009007812 */ /* 0x000fe200078efcff */
[--C-:B------:R-:W-:Y:S01]  /*4310*/  @!P1 IMAD.IADD R13, R13, 0x1, -R7.reuse ;  /* 0x000000010d0d9824 */ /* 0x100fe200078e0a07 */
[----:B------:R0:W-:Y:S01]  /*4320*/  STL [R1+0x160], R17 ;  /* 0x0001601101007387 */ /* 0x0001e20000100800 */
[----:B------:R-:W-:Y:S01]  /*4330*/  @!P2 IMAD.IADD R2, R2, 0x1, -R7 ;  /* 0x000000010202a824 */ /* 0x000fe200078e0a07 */
[----:B------:R-:W-:Y:S01]  /*4340*/  ISETP.GE.AND P2, PT, R6, RZ, PT ;  /* 0x000000ff0600720c */ /* 0x000fe20003f46270 */
[----:B------:R-:W-:Y:S01]  /*4350*/  @!P4 IMAD.MOV R3, RZ, RZ, -R3 ;  /* 0x000000ffff03c224 */ /* 0x000fe200078e0a03 */
[----:B------:R-:W-:Y:S01]  /*4360*/  ISETP.GT.U32.AND P1, PT, R7, R13, PT ;  /* 0x0000000d0700720c */ /* 0x000fe20003f24070 */
[----:B------:R-:W-:Y:S01]  /*4370*/  @!P3 IMAD.IADD R11, R11, 0x1, -R7 ;  /* 0x000000010b0bb824 */ /* 0x000fe200078e0a07 */
[----:B------:R-:W-:Y:S01]  /*4380*/  ISETP.GE.AND P4, PT, R5, RZ, PT ;  /* 0x000000ff0500720c */ /* 0x000fe20003f86270 */
[----:B------:R-:W-:Y:S01]  /*4390*/  IMAD.MOV.U32 R4, RZ, RZ, R2 ;  /* 0x000000ffff047224 */ /* 0x000fe200078e0002 */
[----:B------:R-:W-:Y:S01]  /*43a0*/  LOP3.LUT R2, R9, 0xbe, RZ, 0xfc, !PT ;  /* 0x000000be09027812 */ /* 0x000fe200078efcff */
[----:B------:R1:W-:Y:S01]  /*43b0*/  STL [R1+0x144], R3 ;  /* 0x0001440301007387 */ /* 0x0003e20000100800 */
[----:B0-----:R-:W-:Y:S01]  /*43c0*/  IABS R17, R0 ;  /* 0x0000000000117213 */ /* 0x001fe20000000000 */
[----:B------:R-:W-:Y:S01]  /*43d0*/  @!P5 IMAD.MOV R4, RZ, RZ, -R4 ;  /* 0x000000ffff04d224 */ /* 0x000fe200078e0a04 */
[----:B------:R-:W-:-:S02]  /*43e0*/  ISETP.GT.U32.AND P3, PT, R7, R11, PT ;  /* 0x0000000b0700720c */ /* 0x000fc40003f64070 */
[----:B------:R-:W-:Y:S01]  /*43f0*/  IABS R8, R2 ;  /* 0x0000000200087213 */ /* 0x000fe20000000000 */
[----:B------:R-:W-:Y:S01]  /*4400*/  IMAD.HI.U32 R6, R12, R17, RZ ;  /* 0x000000110c067227 */ /* 0x000fe200078e00ff */
[----:B------:R-:W-:Y:S01]  /*4410*/  ISETP.GE.AND P5, PT, R0, RZ, PT ;  /* 0x000000ff0000720c */ /* 0x000fe20003fa6270 */
[----:B------:R0:W-:Y:S01]  /*4420*/  STL [R1+0x154], R4 ;  /* 0x0001540401007387 */ /* 0x0001e20000100800 */
[C---:B------:R-:W-:Y:S01]  /*4430*/  LOP3.LUT R0, R9.reuse, 0xbc, RZ, 0xfc, !PT ;  /* 0x000000bc09007812 */ /* 0x040fe200078efcff */
[----:B-1----:R-:W-:Y:S01]  /*4440*/  IMAD.MOV.U32 R3, RZ, RZ, R14 ;  /* 0x000000ffff037224 */ /* 0x002fe200078e000e */
[----:B------:R-:W-:Y:S01]  /*4450*/  LOP3.LUT R5, R9, 0xba, RZ, 0xfc, !PT ;  /* 0x000000ba09057812 */ /* 0x000fe200078efcff */
[----:B------:R-:W-:Y:S02]  /*4460*/  IMAD.MOV R6, RZ, RZ, -R6 ;  /* 0x000000ffff067224 */ /* 0x000fe400078e0a06 */
[----:B------:R-:W-:Y:S01]  /*4470*/  @!P0 IMAD.MOV R3, RZ, RZ, -R3 ;  /* 0x000000ffff038224 */ /* 0x000fe200078e0a03 */
[----:B------:R-:W-:Y:S01]  /*4480*/  ISETP.GE.AND P0, PT, R2, RZ, PT ;  /* 0x000000ff0200720c */ /* 0x000fe20003f06270 */
[----:B------:R-:W-:Y:S01]  /*4490*/  IMAD R17, R7, R6, R17 ;  /* 0x0000000607117224 */ /* 0x000fe200078e0211 */
[----:B------:R-:W-:Y:S01]  /*44a0*/  IABS R15, R5 ;  /* 0x00000005000f7213 */ /* 0x000fe20000000000 */
[----:B------:R-:W-:Y:S01]  /*44b0*/  IMAD.HI.U32 R2, R12, R8, RZ ;  /* 0x000000080c027227 */ /* 0x000fe200078e00ff */
[----:B0-----:R-:W-:Y:S01]  /*44c0*/  IABS R4, R0 ;  /* 0x0000000000047213 */ /* 0x001fe20000000000 */
[----:B------:R0:W-:Y:S02]  /*44d0*/  STL [R1+0x15c], R3 ;  /* 0x00015c0301007387 */ /* 0x0001e40000100800 */
[--C-:B------:R-:W-:Y:S01]  /*44e0*/  @!P1 IMAD.IADD R13, R13, 0x1, -R7.reuse ;  /* 0x000000010d0d9824 */ /* 0x100fe200078e0a07 */
[----:B------:R-:W-:Y:S01]  /*44f0*/  ISETP.GT.U32.AND P1, PT, R7, R10, PT ;  /* 0x0000000a0700720c */ /* 0x000fe20003f24070 */
[----:B------:R-:W-:Y:S01]  /*4500*/  @!P3 IMAD.IADD R11, R11, 0x1, -R7 ;  /* 0x000000010b0bb824 */ /* 0x000fe200078e0a07 */
[----:B------:R-:W-:Y:S01]  /*4510*/  ISETP.GT.U32.AND P3, PT, R7, R17, PT ;  /* 0x000000110700720c */ /* 0x000fe20003f64070 */
[----:B------:R-:W-:-:S02]  /*4520*/  IMAD.MOV R2, RZ, RZ, -R2 ;  /* 0x000000ffff027224 */ /* 0x000fc400078e0a02 */
[----:B------:R-:W-:Y:S02]  /*4530*/  IMAD.MOV.U32 R14, RZ, RZ, R13 ;  /* 0x000000ffff0e7224 */ /* 0x000fe400078e000d */
[C---:B------:R-:W-:Y:S02]  /*4540*/  IMAD R8, R7.reuse, R2, R8 ;  /* 0x0000000207087224 */ /* 0x040fe400078e0208 */
[----:B------:R-:W-:Y:S02]  /*4550*/  @!P6 IMAD.MOV R14, RZ, RZ, -R14 ;  /* 0x000000ffff0ee224 */ /* 0x000fe400078e0a0e */
[----:B------:R-:W-:Y:S01]  /*4560*/  IMAD.HI.U32 R6, R12, R4, RZ ;  /* 0x000000040c067227 */ /* 0x000fe200078e00ff */
[----:B------:R-:W-:Y:S02]  /*4570*/  ISETP.GT.U32.AND P6, PT, R7, R8, PT ;  /* 0x000000080700720c */ /* 0x000fe40003fc4070 */
[----:B------:R1:W-:Y:S01]  /*4580*/  STL [R1+0x148], R14 ;  /* 0x0001480e01007387 */ /* 0x0003e20000100800 */
[----:B------:R-:W-:-:S02]  /*4590*/  @!P1 IMAD.IADD R10, R10, 0x1, -R7 ;  /* 0x000000010a0a9824 */ /* 0x000fc400078e0a07 */
[----:B------:R-:W-:Y:S02]  /*45a0*/  @!P3 IMAD.IADD R17, R17, 0x1, -R7 ;  /* 0x000000011111b824 */ /* 0x000fe400078e0a07 */
[----:B0-----:R-:W-:Y:S01]  /*45b0*/  IMAD.MOV.U32 R3, RZ, RZ, R11 ;  /* 0x000000ffff037224 */ /* 0x001fe200078e000b */
[C---:B------:R-:W-:Y:S01]  /*45c0*/  ISETP.GT.U32.AND P1, PT, R7.reuse, R10, PT ;  /* 0x0000000a0700720c */ /* 0x040fe20003f24070 */
[----:B------:R-:W-:Y:S01]  /*45d0*/  IMAD.MOV R6, RZ, RZ, -R6 ;  /* 0x000000ffff067224 */ /* 0x000fe200078e0a06 */
[----:B------:R-:W-:Y:S01]  /*45e0*/  ISETP.GT.U32.AND P3, PT, R7, R17, PT ;  /* 0x000000110700720c */ /* 0x000fe20003f64070 */
[----:B------:R-:W-:Y:S01]  /*45f0*/  @!P4 IMAD.MOV R3, RZ, RZ, -R3 ;  /* 0x000000ffff03c224 */ /* 0x000fe200078e0a03 */
[----:B------:R-:W-:Y:S01]  /*4600*/  LOP3.LUT R11, R9, 0xb8, RZ, 0xfc, !PT ;  /* 0x000000b8090b7812 */ /* 0x000fe200078efcff */
[--C-:B------:R-:W-:Y:S01]  /*4610*/  @!P6 IMAD.IADD R8, R8, 0x1, -R7.reuse ;  /* 0x000000010808e824 */ /* 0x100fe200078e0a07 */
[----:B------:R-:W-:Y:S01]  /*4620*/  ISETP.GE.AND P4, PT, R0, RZ, PT ;  /* 0x000000ff0000720c */ /* 0x000fe20003f86270 */
[C---:B------:R-:W-:Y:S01]  /*4630*/  IMAD R0, R7.reuse, R6, R4 ;  /* 0x0000000607007224 */ /* 0x040fe200078e0204 */
[----:B------:R-:W-:Y:S01]  /*4640*/  IABS R13, R11 ;  /* 0x0000000b000d7213 */ /* 0x000fe20000000000 */
[----:B------:R-:W-:Y:S01]  /*4650*/  IMAD.HI.U32 R2, R12, R15, RZ ;  /* 0x0000000f0c027227 */ /* 0x000fe200078e00ff */
[----:B------:R-:W-:Y:S01]  /*4660*/  ISETP.GT.U32.AND P6, PT, R7, R8, PT ;  /* 0x000000080700720c */ /* 0x000fe20003fc4070 */
[----:B------:R0:W-:Y:S01]  /*4670*/  STL [R1+0x14c], R3 ;  /* 0x00014c0301007387 */ /* 0x0001e20000100800 */
[----:B------:R-:W-:Y:S01]  /*4680*/  LOP3.LUT R4, R9, 0xb6, RZ, 0xfc, !PT ;  /* 0x000000b609047812 */ /* 0x000fe200078efcff */
[--C-:B------:R-:W-:Y:S01]  /*4690*/  @!P1 IMAD.IADD R10, R10, 0x1, -R7.reuse ;  /* 0x000000010a0a9824 */ /* 0x100fe200078e0a07 */
[----:B------:R-:W-:Y:S01]  /*46a0*/  ISETP.GE.AND P1, PT, R5, RZ, PT ;  /* 0x000000ff0500720c */ /* 0x000fe20003f26270 */
[----:B------:R-:W-:Y:S01]  /*46b0*/  @!P3 IMAD.IADD R17, R17, 0x1, -R7 ;  /* 0x000000011111b824 */ /* 0x000fe200078e0a07 */
[----:B------:R-:W-:Y:S01]  /*46c0*/  ISETP.GT.U32.AND P3, PT, R7, R0, PT ;  /* 0x000000000700720c */ /* 0x000fe20003f64070 */
[----:B------:R-:W-:Y:S01]  /*46d0*/  IMAD.MOV R2, RZ, RZ, -R2 ;  /* 0x000000ffff027224 */ /* 0x000fe200078e0a02 */
[----:B------:R-:W-:Y:S01]  /*46e0*/  IABS R22, R4 ;  /* 0x0000000400167213 */ /* 0x000fe20000000000 */
[----:B------:R-:W-:Y:S01]  /*46f0*/  IMAD.HI.U32 R5, R12, R13, RZ ;  /* 0x0000000d0c057227 */ /* 0x000fe200078e00ff */
[----:B-1----:R-:W-:-:S03]  /*4700*/  LOP3.LUT R14, R9, 0xb2, RZ, 0xfc, !PT ;  /* 0x000000b2090e7812 */ /* 0x002fc600078efcff */
[----:B------:R-:W-:Y:S01]  /*4710*/  IMAD R15, R7, R2, R15 ;  /* 0x00000002070f7224 */ /* 0x000fe200078e020f */
[----:B------:R-:W-:Y:S01]  /*4720*/  IABS R6, R14 ;  /* 0x0000000e00067213 */ /* 0x000fe20000000000 */
[----:B------:R-:W-:Y:S01]  /*4730*/  IMAD.MOV R5, RZ, RZ, -R5 ;  /* 0x000000ffff057224 */ /* 0x000fe200078e0a05 */
[----:B------:R-:W-:Y:S01]  /*4740*/  LOP3.LUT R2, R9, 0xb0, RZ, 0xfc, !PT ;  /* 0x000000b009027812 */ /* 0x000fe200078efcff */
[----:B------:R-:W-:Y:S01]  /*4750*/  @!P6 IMAD.IADD R8, R8, 0x1, -R7 ;  /* 0x000000010808e824 */ /* 0x000fe200078e0a07 */
[C---:B------:R-:W-:Y:S01]  /*4760*/  ISETP.GT.U32.AND P6, PT, R7.reuse, R15, PT ;  /* 0x0000000f0700720c */ /* 0x040fe20003fc4070 */
[----:B------:R-:W-:Y:S01]  /*4770*/  IMAD R13, R7, R5, R13 ;  /* 0x00000005070d7224 */ /* 0x000fe200078e020d */
[----:B------:R-:W-:Y:S01]  /*4780*/  IABS R16, R2 ;  /* 0x0000000200107213 */ /* 0x000fe20000000000 */
[----:B------:R-:W-:-:S04]  /*4790*/  IMAD.HI.U32 R21, R12, R22, RZ ;  /* 0x000000160c157227 */ /* 0x000fc800078e00ff */
[----:B------:R-:W-:Y:S01]  /*47a0*/  @!P3 IMAD.IADD R0, R0, 0x1, -R7 ;  /* 0x000000010000b824 */ /* 0x000fe200078e0a07 */
[----:B------:R-:W-:Y:S01]  /*47b0*/  ISETP.GT.U32.AND P3, PT, R7, R13, PT ;  /* 0x0000000d0700720c */ /* 0x000fe20003f64070 */
[----:B------:R-:W-:Y:S02]  /*47c0*/  IMAD.MOV R21, RZ, RZ, -R21 ;  /* 0x000000ffff157224 */ /* 0x000fe400078e0a15 */
[----:B0-----:R-:W-:Y:S01]  /*47d0*/  IMAD.MOV.U32 R3, RZ, RZ, R10 ;  /* 0x000000ffff037224 */ /* 0x001fe200078e000a */
[----:B------:R-:W-:Y:S01]  /*47e0*/  LOP3.LUT R10, R9, 0xac, RZ, 0xfc, !PT ;  /* 0x000000ac090a7812 */ /* 0x000fe200078efcff */
[----:B------:R-:W-:Y:S02]  /*47f0*/  IMAD R21, R7, R21, R22 ;  /* 0x0000001507157224 */ /* 0x000fe400078e0216 */
[----:B------:R-:W-:Y:S02]  /*4800*/  @!P2 IMAD.MOV R3, RZ, RZ, -R3 ;  /* 0x000000ffff03a224 */ /* 0x000fe400078e0a03 */
[--C-:B------:R-:W-:Y:S01]  /*4810*/  @!P6 IMAD.IADD R15, R15, 0x1, -R7.reuse ;  /* 0x000000010f0fe824 */ /* 0x100fe200078e0a07 */
[C---:B------:R-:W-:Y:S01]  /*4820*/  ISETP.GT.U32.AND P6, PT, R7.reuse, R21, PT ;  /* 0x000000150700720c */ /* 0x040fe20003fc4070 */
[----:B------:R-:W-:Y:S01]  /*4830*/  IMAD.HI.U32 R18, R12, R6, RZ ;  /* 0x000000060c127227 */ /* 0x000fe200078e00ff */
[----:B------:R0:W-:Y:S02]  /*4840*/  STL [R1+0x13c], R3 ;  /* 0x00013c0301007387 */ /* 0x0001e40000100800 */
[----:B------:R-:W-:Y:S01]  /*4850*/  ISETP.GT.U32.AND P2, PT, R7, R15, PT ;  /* 0x0000000f0700720c */ /* 0x000fe20003f44070 */
[----:B------:R-:W-:Y:S01]  /*4860*/  @!P3 IMAD.IADD R13, R13, 0x1, -R7 ;  /* 0x000000010d0db824 */ /* 0x000fe200078e0a07 */
[----:B------:R-:W-:Y:S01]  /*4870*/  ISETP.GT.U32.AND P3, PT, R7, R0, PT ;  /* 0x000000000700720c */ /* 0x000fe20003f64070 */
[----:B------:R-:W-:-:S02]  /*4880*/  IMAD.MOV R18, RZ, RZ, -R18 ;  /* 0x000000ffff127224 */ /* 0x000fc400078e0a12 */
[----:B------:R-:W-:-:S04]  /*4890*/  IMAD.HI.U32 R5, R12, R16, RZ ;  /* 0x000000100c057227 */ /* 0x000fc800078e00ff */
[----:B0-----:R-:W-:Y:S01]  /*48a0*/  IMAD.MOV.U32 R3, RZ, RZ, R17 ;  /* 0x000000ffff037224 */ /* 0x001fe200078e0011 */
[----:B------:R-:W-:Y:S01]  /*48b0*/  IABS R17, R10 ;  /* 0x0000000a00117213 */ /* 0x000fe20000000000 */
[----:B------:R-:W-:Y:S01]  /*48c0*/  IMAD R6, R7, R18, R6 ;  /* 0x0000001207067224 */ /* 0x000fe200078e0206 */
[----:B------:R-:W-:Y:S01]  /*48d0*/  LOP3.LUT R18, R9, 0xae, RZ, 0xfc, !PT ;  /* 0x000000ae09127812 */ /* 0x000fe200078efcff */
[----:B------:R-:W-:Y:S02]  /*48e0*/  @!P5 IMAD.MOV R3, RZ, RZ, -R3 ;  /* 0x000000ffff03d224 */ /* 0x000fe400078e0a03 */
[--C-:B------:R-:W-:Y:S01]  /*48f0*/  @!P6 IMAD.IADD R21, R21, 0x1, -R7.reuse ;  /* 0x000000011515e824 */ /* 0x100fe200078e0a07 */
[C---:B------:R-:W-:Y:S01]  /*4900*/  ISETP.GT.U32.AND P6, PT, R7.reuse, R13, PT ;  /* 0x0000000d0700720c */ /* 0x040fe20003fc4070 */
[----:B------:R-:W-:Y:S01]  /*4910*/  @!P3 IMAD.IADD R0, R0, 0x1, -R7 ;  /* 0x000000010000b824 */ /* 0x000fe200078e0a07 */
[----:B------:R0:W-:Y:S01]  /*4920*/  STL [R1+0x138], R3 ;  /* 0x0001380301007387 */ /* 0x0001e20000100800 */
[C---:B------:R-:W-:Y:S01]  /*4930*/  ISETP.GT.U32.AND P3, PT, R7.reuse, R6, PT ;  /* 0x000000060700720c */ /* 0x040fe20003f64070 */
[----:B------:R-:W-:Y:S01]  /*4940*/  IMAD.MOV R5, RZ, RZ, -R5 ;  /* 0x000000ffff057224 */ /* 0x000fe200078e0a05 */
[----:B------:R-:W-:Y:S01]  /*4950*/  ISETP.GT.U32.AND P5, PT, R7, R21, PT ;  /* 0x000000150700720c */ /* 0x000fe20003fa4070 */
[----:B------:R-:W-:Y:S01]  /*4960*/  @!P2 IMAD.IADD R15, R15, 0x1, -R7 ;  /* 0x000000010f0fa824 */ /* 0x000fe200078e0a07 */
[----:B------:R-:W-:Y:S01]  /*4970*/  ISETP.GE.AND P2, PT, R11, RZ, PT ;  /* 0x000000ff0b00720c */ /* 0x000fe20003f46270 */
[----:B------:R-:W-:Y:S01]  /*4980*/  IMAD R5, R7, R5, R16 ;  /* 0x0000000507057224 */ /* 0x000fe200078e0210 */
[----:B------:R-:W-:Y:S01]  /*4990*/  IABS R16, R18 ;  /* 0x0000001200107213 */ /* 0x000fe20000000000 */
[----:B------:R-:W-:Y:S01]  /*49a0*/  IMAD.MOV.U32 R22, RZ, RZ, R0 ;  /* 0x000000ffff167224 */ /* 0x000fe200078e0000 */
[----:B------:R-:W-:Y:S01]  /*49b0*/  LOP3.LUT R0, R9, 0xaa, RZ, 0xfc, !PT ;  /* 0x000000aa09007812 */ /* 0x000fe200078efcff */
[----:B0-----:R-:W-:-:S02]  /*49c0*/  IMAD.MOV.U32 R3, RZ, RZ, R8 ;  /* 0x000000ffff037224 */ /* 0x001fc400078e0008 */
[----:B------:R-:W-:Y:S01]  /*49d0*/  @!P6 IMAD.IADD R13, R13, 0x1, -R7 ;  /* 0x000000010d0de824 */ /* 0x000fe200078e0a07 */
[C---:B------:R-:W-:Y:S01]  /*49e0*/  ISETP.GT.U32.AND P6, PT, R7.reuse, R5, PT ;  /* 0x000000050700720c */ /* 0x040fe20003fc4070 */
[----:B------:R-:W-:Y:S01]  /*49f0*/  @!P0 IMAD.MOV R3, RZ, RZ, -R3 ;  /* 0x000000ffff038224 */ /* 0x000fe200078e0a03 */
[----:B------:R-:W-:Y:S01]  /*4a00*/  ISETP.GT.U32.AND P0, PT, R7, R20, PT ;  /* 0x000000140700720c */ /* 0x000fe20003f04070 */
[--C-:B------:R-:W-:Y:S01]  /*4a10*/  @!P3 IMAD.IADD R6, R6, 0x1, -R7.reuse ;  /* 0x000000010606b824 */ /* 0x100fe200078e0a07 */
[----:B------:R-:W-:Y:S01]  /*4a20*/  ISETP.GE.AND P3, PT, R14, RZ, PT ;  /* 0x000000ff0e00720c */ /* 0x000fe20003f66270 */
[----:B------:R-:W-:Y:S01]  /*4a30*/  @!P5 IMAD.IADD R21, R21, 0x1, -R7 ;  /* 0x000000011515d824 */ /* 0x000fe200078e0a07 */
[----:B------:R0:W-:Y:S01]  /*4a40*/  STL [R1+0x134], R3 ;  /* 0x0001340301007387 */ /* 0x0001e20000100800 */
[----:B------:R-:W-:Y:S01]  /*4a50*/  @!P4 IMAD.MOV R22, RZ, RZ, -R22 ;  /* 0x000000ffff16c224 */ /* 0x000fe200078e0a16 */
[----:B------:R-:W-:Y:S01]  /*4a60*/  ISETP.GE.AND P5, PT, R4, RZ, PT ;  /* 0x000000ff0400720c */ /* 0x000fe20003fa6270 */
[----:B------:R-:W-:Y:S01]  /*4a70*/  IMAD.HI.U32 R8, R12, R17, RZ ;  /* 0x000000110c087227 */ /* 0x000fe200078e00ff */
[----:B------:R-:W-:-:S02]  /*4a80*/  IABS R14, R0 ;  /* 0x00000000000e7213 */ /* 0x000fc40000000000 */
[----:B------:R1:W-:Y:S01]  /*4a90*/  STL [R1+0x120], R22 ;  /* 0x0001201601007387 */ /* 0x0003e20000100800 */
[----:B------:R-:W-:-:S04]  /*4aa0*/  IMAD.HI.U32 R11, R12, R16, RZ ;  /* 0x000000100c0b7227 */ /* 0x000fc800078e00ff */
[----:B------:R-:W-:Y:S01]  /*4ab0*/  @!P0 IMAD.IADD R20, R20, 0x1, -R7 ;  /* 0x0000000114148824 */ /* 0x000fe200078e0a07 */
[----:B------:R-:W-:Y:S01]  /*4ac0*/  ISETP.GE.AND P0, PT, R19, RZ, PT ;  /* 0x000000ff1300720c */ /* 0x000fe20003f06270 */
[----:B0-----:R-:W-:Y:S01]  /*4ad0*/  IMAD.MOV.U32 R3, RZ, RZ, R15 ;  /* 0x000000ffff037224 */ /* 0x001fe200078e000f */
[----:B------:R-:W-:Y:S01]  /*4ae0*/  LOP3.LUT R15, R9, 0xa6, RZ, 0xfc, !PT ;  /* 0x000000a6090f7812 */ /* 0x000fe200078efcff */
[----:B------:R-:W-:Y:S01]  /*4af0*/  IMAD.MOV R4, RZ, RZ, -R8 ;  /* 0x000000ffff047224 */ /* 0x000fe200078e0a08 */
[C---:B------:R-:W-:Y:S01]  /*4b00*/  ISETP.GT.U32.AND P4, PT, R7.reuse, R20, PT ;  /* 0x000000140700720c */ /* 0x040fe20003f84070 */
[----:B------:R-:W-:Y:S01]  /*4b10*/  @!P1 IMAD.MOV R3, RZ, RZ, -R3 ;  /* 0x000000ffff039224 */ /* 0x000fe200078e0a03 */
[----:B------:R-:W-:Y:S01]  /*4b20*/  ISETP.GT.U32.AND P1, PT, R7, R6, PT ;  /* 0x000000060700720c */ /* 0x000fe20003f24070 */
[----:B------:R-:W-:Y:S01]  /*4b30*/  IMAD.MOV R11, RZ, RZ, -R11 ;  /* 0x000000ffff0b7224 */ /* 0x000fe200078e0a0b */
[----:B-1----:R-:W-:Y:S01]  /*4b40*/  LOP3.LUT R22, R9, 0x16, RZ, 0xfc, !PT ;  /* 0x0000001609167812 */ /* 0x002fe200078efcff */
[----:B------:R-:W-:Y:S01]  /*4b50*/  @!P6 IMAD.IADD R5, R5, 0x1, -R7 ;  /* 0x000000010505e824 */ /* 0x000fe200078e0a07 */
[----:B------:R0:W-:Y:S01]  /*4b60*/  STL [R1+0x11c], R3 ;  /* 0x00011c0301007387 */ /* 0x0001e20000100800 */
[----:B------:R-:W-:-:S02]  /*4b70*/  IMAD R4, R7, R4, R17 ;  /* 0x0000000407047224 */ /* 0x000fc400078e0211 */
[C---:B------:R-:W-:Y:S01]  /*4b80*/  IMAD R8, R7.reuse, R11, R16 ;  /* 0x0000000b07087224 */ /* 0x040fe200078e0210 */
[----:B------:R-:W-:Y:S01]  /*4b90*/  ISETP.GT.U32.AND P6, PT, R7, R5, PT ;  /* 0x000000050700720c */ /* 0x000fe20003fc4070 */
[----:B------:R-:W-:Y:S01]  /*4ba0*/  @!P2 IMAD.MOV R13, RZ, RZ, -R13 ;  /* 0x000000ffff0da224 */ /* 0x000fe200078e0a0d */
[----:B------:R-:W-:Y:S01]  /*4bb0*/  LOP3.LUT R11, R9, 0xa8, RZ, 0xfc, !PT ;  /* 0x000000a8090b7812 */ /* 0x000fe200078efcff */
[--C-:B------:R-:W-:Y:S01]  /*4bc0*/  @!P4 IMAD.IADD R20, R20, 0x1, -R7.reuse ;  /* 0x000000011414c824 */ /* 0x100fe200078e0a07 */
[C---:B------:R-:W-:Y:S01]  /*4bd0*/  ISETP.GT.U32.AND P4, PT, R7.reuse, R4, PT ;  /* 0x000000040700720c */ /* 0x040fe20003f84070 */
[----:B------:R-:W-:Y:S01]  /*4be0*/  @!P1 IMAD.IADD R6, R6, 0x1, -R7 ;  /* 0x0000000106069824 */ /* 0x000fe200078e0a07 */
[----:B------:R-:W-:Y:S01]  /*4bf0*/  ISETP.GT.U32.AND P2, PT, R7, R8, PT ;  /* 0x000000080700720c */ /* 0x000fe20003f44070 */
[----:B0-----:R-:W-:Y:S01]  /*4c00*/  IMAD.MOV.U32 R3, RZ, RZ, R21 ;  /* 0x000000ffff037224 */ /* 0x001fe200078e0015 */
[----:B------:R0:W-:Y:S01]  /*4c10*/  STL [R1+0x118], R13 ;  /* 0x0001180d01007387 */ /* 0x0001e20000100800 */
[----:B------:R-:W-:-:S02]  /*4c20*/  IABS R17, R11 ;  /* 0x0000000b00117213 */ /* 0x000fc40000000000 */
[----:B------:R-:W-:Y:S01]  /*4c30*/  @!P5 IMAD.MOV R3, RZ, RZ, -R3 ;  /* 0x000000ffff03d224 */ /* 0x000fe200078e0a03 */
[----:B------:R-:W-:Y:S01]  /*4c40*/  ISETP.GE.AND P5, PT, R2, RZ, PT ;  /* 0x000000ff0200720c */ /* 0x000fe20003fa6270 */
[----:B------:R-:W-:Y:S01]  /*4c50*/  IMAD.HI.U32 R2, R12, R14, RZ ;  /* 0x0000000e0c027227 */ /* 0x000fe200078e00ff */
[----:B------:R-:W-:Y:S02]  /*4c60*/  ISETP.GE.AND P1, PT, R18, RZ, PT ;  /* 0x000000ff1200720c */ /* 0x000fe40003f26270 */
[----:B------:R1:W-:Y:S01]  /*4c70*/  STL [R1+0x114], R3 ;  /* 0x0001140301007387 */ /* 0x0003e20000100800 */
[----:B------:R-:W-:Y:S01]  /*4c80*/  @!P6 IMAD.IADD R5, R5, 0x1, -R7 ;  /* 0x000000010505e824 */ /* 0x000fe200078e0a07 */
[----:B------:R-:W-:Y:S01]  /*4c90*/  ISETP.GE.AND P6, PT, R10, RZ, PT ;  /* 0x000000ff0a00720c */ /* 0x000fe20003fc6270 */
[----:B0-----:R-:W-:Y:S01]  /*4ca0*/  IMAD.MOV.U32 R13, RZ, RZ, R20 ;  /* 0x000000ffff0d7224 */ /* 0x001fe200078e0014 */
[C---:B------:R-:W-:Y:S01]  /*4cb0*/  LOP3.LUT R10, R9.reuse, 0x9e, RZ, 0xfc, !PT ;  /* 0x0000009e090a7812 */ /* 0x040fe200078efcff */
[----:B------:R-:W-:Y:S01]  /*4cc0*/  IMAD.MOV R2, RZ, RZ, -R2 ;  /* 0x000000ffff027224 */ /* 0x000fe200078e0a02 */
[----:B------:R-:W-:Y:S01]  /*4cd0*/  LOP3.LUT R21, R9, 0x12, RZ, 0xfc, !PT ;  /* 0x0000001209157812 */ /* 0x000fe200078efcff */
[----:B------:R-:W-:Y:S01]  /*4ce0*/  @!P0 IMAD.MOV R13, RZ, RZ, -R13 ;  /* 0x000000ffff0d8224 */ /* 0x000fe200078e0a0d */
[----:B------:R-:W-:Y:S01]  /*4cf0*/  IABS R16, R10 ;  /* 0x0000000a00107213 */ /* 0x000fe20000000000 */
[----:B------:R-:W-:-:S02]  /*4d00*/  @!P4 IMAD.IADD R4, R4, 0x1, -R7 ;  /* 0x000000010404c824 */ /* 0x000fc400078e0a07 */
[----:B-1----:R-:W-:Y:S01]  /*4d10*/  IMAD.MOV.U32 R3, RZ, RZ, R6 ;  /* 0x000000ffff037224 */ /* 0x002fe200078e0006 */
[----:B------:R-:W-:Y:S01]  /*4d20*/  STL [R1+0xbc], R13 ;  /* 0x0000bc0d01007387 */ /* 0x000fe20000100800 */
[----:B------:R-:W-:Y:S01]  /*4d30*/  @!P2 IMAD.IADD R8, R8, 0x1, -R7 ;  /* 0x000000010808a824 */ /* 0x000fe200078e0a07 */
[----:B------:R-:W-:Y:S01]  /*4d40*/  ISETP.GE.AND P2, PT, R0, RZ, PT ;  /* 0x000000ff0000720c */ /* 0x000fe20003f46270 */
[----:B------:R-:W-:Y:S01]  /*4d50*/  @!P3 IMAD.MOV R3, RZ, RZ, -R3 ;  /* 0x000000ffff03b224 */ /* 0x000fe200078e0a03 */
[C---:B------:R-:W-:Y:S01]  /*4d60*/  ISETP.GT.U32.AND P4, PT, R7.reuse, R4, PT ;  /* 0x000000040700720c */ /* 0x040fe20003f84070 */
[C---:B------:R-:W-:Y:S01]  /*4d70*/  IMAD R14, R7.reuse, R2, R14 ;  /* 0x00000002070e7224 */ /* 0x040fe200078e020e */
[----:B------:R-:W-:Y:S01]  /*4d80*/  ISETP.GT.U32.AND P0, PT, R7, R8, PT ;  /* 0x000000080700720c */ /* 0x000fe20003f04070 */
[----:B------:R-:W-:Y:S01]  /*4d90*/  IMAD.HI.U32 R0, R12, R17, RZ ;  /* 0x000000110c007227 */ /* 0x000fe200078e00ff */
[----:B------:R0:W-:Y:S01]  /*4da0*/  STL [R1+0x14], R3 ;  /* 0x0000140301007387 */ /* 0x0001e20000100800 */
[----:B------:R-:W-:-:S02]  /*4db0*/  LOP3.LUT R2, R9, 0xa2, RZ, 0xfc, !PT ;  /* 0x000000a209027812 */ /* 0x000fc400078efcff */
[----:B------:R-:W-:Y:S01]  /*4dc0*/  IMAD.MOV R0, RZ, RZ, -R0 ;  /* 0x000000ffff007224 */ /* 0x000fe200078e0a00 */
[----:B------:R-:W-:Y:S02]  /*4dd0*/  ISETP.GE.AND P3, PT, R11, RZ, PT ;  /* 0x000000ff0b00720c */ /* 0x000fe40003f66270 */
[----:B------:R-:W-:Y:S01]  /*4de0*/  IABS R11, R2 ;  /* 0x00000002000b7213 */ /* 0x000fe20000000000 */
[C---:B------:R-:W-:Y:S02]  /*4df0*/  IMAD R17, R7.reuse, R0, R17 ;  /* 0x0000000007117224 */ /* 0x040fe400078e0211 */
[----:B------:R-:W-:Y:S02]  /*4e00*/  @!P4 IMAD.IADD R4, R4, 0x1, -R7 ;  /* 0x000000010404c824 */ /* 0x000fe400078e0a07 */
[----:B0-----:R-:W-:Y:S01]  /*4e10*/  IMAD.MOV.U32 R3, RZ, RZ, R5 ;  /* 0x000000ffff037224 */ /* 0x001fe200078e0005 */
[----:B------:R-:W-:Y:S01]  /*4e20*/  ISETP.GT.U32.AND P4, PT, R7, R17, PT ;  /* 0x000000110700720c */ /* 0x000fe20003f84070 */
[----:B------:R-:W-:Y:S01]  /*4e30*/  @!P0 IMAD.IADD R8, R8, 0x1, -R7 ;  /* 0x0000000108088824 */ /* 0x000fe200078e0a07 */
[----:B------:R-:W-:Y:S01]  /*4e40*/  ISETP.GE.AND P0, PT, R15, RZ, PT ;  /* 0x000000ff0f00720c */ /* 0x000fe20003f06270 */
[----:B------:R-:W-:Y:S01]  /*4e50*/  @!P5 IMAD.MOV R3, RZ, RZ, -R3 ;  /* 0x000000ffff03d224 */ /* 0x000fe200078e0a03 */
[----:B------:R-:W-:-:S02]  /*4e60*/  ISETP.GT.U32.AND P5, PT, R7, R14, PT ;  /* 0x0000000e0700720c */ /* 0x000fc40003fa4070 */
[----:B------:R-:W-:Y:S02]  /*4e70*/  IABS R15, R15 ;  /* 0x0000000f000f7213 */ /* 0x000fe40000000000 */
[----:B------:R0:W-:Y:S01]  /*4e80*/  STL [R1+0x10], R3 ;  /* 0x0000100301007387 */ /* 0x0001e20000100800 */
[----:B------:R-:W-:-:S04]  /*4e90*/  LOP3.LUT R5, R9, 0xa4, RZ, 0xfc, !PT ;  /* 0x000000a409057812 */ /* 0x000fc800078efcff */
[----:B------:R-:W-:Y:S01]  /*4ea0*/  @!P4 IMAD.IADD R17, R17, 0x1, -R7 ;  /* 0x000000011111c824 */ /* 0x000fe200078e0a07 */
[----:B------:R-:W-:-:S03]  /*4eb0*/  IABS R0, R5 ;  /* 0x0000000500007213 */ /* 0x000fc60000000000 */
[----:B------:R-:W-:Y:S01]  /*4ec0*/  @!P5 IMAD.IADD R14, R14, 0x1, -R7 ;  /* 0x000000010e0ed824 */ /* 0x000fe200078e0a07 */
[C---:B------:R-:W-:Y:S01]  /*4ed0*/  ISETP.GT.U32.AND P4, PT, R7.reuse, R17, PT ;  /* 0x000000110700720c */ /* 0x040fe20003f84070 */
[----:B0-----:R-:W-:Y:S02]  /*4ee0*/  IMAD.MOV.U32 R3, RZ, RZ, R8 ;  /* 0x000000ffff037224 */ /* 0x001fe400078e0008 */
[----:B------:R-:W-:Y:S01]  /*4ef0*/  IMAD.HI.U32 R8, R12, R15, RZ ;  /* 0x0000000f0c087227 */ /* 0x000fe200078e00ff */
[----:B------:R-:W-:-:S03]  /*4f00*/  ISETP.GT.U32.AND P5, PT, R7, R14, PT ;  /* 0x0000000e0700720c */ /* 0x000fc60003fa4070 */
[----:B------:R-:W-:Y:S01]  /*4f10*/  @!P1 IMAD.MOV R3, RZ, RZ, -R3 ;  /* 0x000000ffff039224 */ /* 0x000fe200078e0a03 */
[----:B------:R-:W-:Y:S01]  /*4f20*/  ISETP.GE.AND P1, PT, R5, RZ, PT ;  /* 0x000000ff0500720c */ /* 0x000fe20003f26270 */
[----:B------:R-:W-:Y:S02]  /*4f30*/  IMAD.MOV R8, RZ, RZ, -R8 ;  /* 0x000000ffff087224 */ /* 0x000fe400078e0a08 */
[C---:B------:R-:W-:Y:S01]  /*4f40*/  IMAD.HI.U32 R5, R12.reuse, R11, RZ ;  /* 0x0000000b0c057227 */ /* 0x040fe200078e00ff */
[----:B------:R0:W-:Y:S03]  /*4f50*/  STL [R1+0xd0], R3 ;  /* 0x0000d00301007387 */ /* 0x0001e60000100800 */
[----:B------:R-:W-:Y:S01]  /*4f60*/  IMAD R15, R7, R8, R15 ;  /* 0x00000008070f7224 */ /* 0x000fe200078e020f */
[----:B------:R-:W-:Y:S01]  /*4f70*/  LOP3.LUT R8, R9, 0x9c, RZ, 0xfc, !PT ;  /* 0x0000009c09087812 */ /* 0x000fe200078efcff */
[----:B------:R-:W-:-:S03]  /*4f80*/  IMAD.HI.U32 R6, R12, R0, RZ ;  /* 0x000000000c067227 */ /* 0x000fc600078e00ff */
[----:B------:R-:W-:Y:S01]  /*4f90*/  IABS R13, R8 ;  /* 0x00000008000d7213 */ /* 0x000fe20000000000 */
[----:B------:R-:W-:Y:S01]  /*4fa0*/  @!P5 IMAD.IADD R14, R14, 0x1, -R7 ;  /* 0x000000010e0ed824 */ /* 0x000fe200078e0a07 */
[----:B------:R-:W-:Y:S01]  /*4fb0*/  ISETP.GT.U32.AND P5, PT, R7, R15, PT ;  /* 0x0000000f0700720c */ /* 0x000fe20003fa4070 */
[----:B0-----:R-:W-:Y:S02]  /*4fc0*/  IMAD.MOV.U32 R3, RZ, RZ, R4 ;  /* 0x000000ffff037224 */ /* 0x001fe400078e0004 */
[----:B------:R-:W-:Y:S02]  /*4fd0*/  IMAD.MOV R5, RZ, RZ, -R5 ;  /* 0x000000ffff057224 */ /* 0x000fe400078e0a05 */
[----:B------:R-:W-:Y:S01]  /*4fe0*/  @!P6 IMAD.MOV R3, RZ, RZ, -R3 ;  /* 0x000000ffff03e224 */ /* 0x000fe200078e0a03 */
[----:B------:R-:W-:Y:S01]  /*4ff0*/  ISETP.GE.AND P6, PT, R2, RZ, PT ;  /* 0x000000ff0200720c */ /* 0x000fe20003fc6270 */
[----:B------:R-:W-:Y:S01]  /*5000*/  IMAD.MOV R6, RZ, RZ, -R6 ;  /* 0x000000ffff067224 */ /* 0x000fe200078e0a06 */
[----:B------:R-:W-:Y:S01]  /*5010*/  LOP3.LUT R2, R9, 0x9a, RZ, 0xfc, !PT ;  /* 0x0000009a09027812 */ /* 0x000fe200078efcff */
[C---:B------:R-:W-:Y:S01]  /*5020*/  IMAD R11, R7.reuse, R5, R11 ;  /* 0x00000005070b7224 */ /* 0x040fe200078e020b */
[----:B------:R0:W-:Y:S01]  /*5030*/  STL [R1+0x110], R3 ;  /* 0x0001100301007387 */ /* 0x0001e20000100800 */
[----:B------:R-:W-:Y:S01]  /*5040*/  IMAD R4, R7, R6, R0 ;  /* 0x0000000607047224 */ /* 0x000fe200078e0200 */
[----:B------:R-:W-:Y:S01]  /*5050*/  LOP3.LUT R0, R9, 0xa0, RZ, 0xfc, !PT ;  /* 0x000000a009007812 */ /* 0x000fe200078efcff */
[--C-:B------:R-:W-:Y:S01]  /*5060*/  @!P4 IMAD.IADD R17, R17, 0x1, -R7.reuse ;  /* 0x000000011111c824 */ /* 0x100fe200078e0a07 */
[----:B------:R-:W-:Y:S01]  /*5070*/  IABS R5, R2 ;  /* 0x0000000200057213 */ /* 0x000fe20000000000 */
[----:B------:R-:W-:Y:S01]  /*5080*/  @!P5 IMAD.IADD R15, R15, 0x1, -R7 ;  /* 0x000000010f0fd824 */ /* 0x000fe200078e0a07 */
[----:B------:R-:W-:-:S02]  /*5090*/  ISETP.GT.U32.AND P4, PT, R7, R4, PT ;  /* 0x000000040700720c */ /* 0x000fc40003f84070 */
[----:B------:R-:W-:Y:S01]  /*50a0*/  IABS R6, R0 ;  /* 0x0000000000067213 */ /* 0x000fe20000000000 */
[----:B0-----:R-:W-:Y:S01]  /*50b0*/  IMAD.MOV.U32 R3, RZ, RZ, R14 ;  /* 0x000000ffff037224 */ /* 0x001fe200078e000e */
[----:B------:R-:W-:-:S03]  /*50c0*/  ISETP.GT.U32.AND P5, PT, R7, R15, PT ;  /* 0x0000000f0700720c */ /* 0x000fc60003fa4070 */
[----:B------:R-:W-:-:S04]  /*50d0*/  IMAD.HI.U32 R14, R12, R6, RZ ;  /* 0x000000060c0e7227 */ /* 0x000fc800078e00ff */
[----:B------:R-:W-:Y:S01]  /*50e0*/  @!P2 IMAD.MOV R3, RZ, RZ, -R3 ;  /* 0x000000ffff03a224 */ /* 0x000fe200078e0a03 */
[----:B------:R-:W-:Y:S01]  /*50f0*/  ISETP.GT.U32.AND P2, PT, R7, R11, PT ;  /* 0x0000000b0700720c */ /* 0x000fe20003f44070 */
[----:B------:R-:W-:Y:S02]  /*5100*/  IMAD.MOV R14, RZ, RZ, -R14 ;  /* 0x000000ffff0e7224 */ /* 0x000fe400078e0a0e */
[--C-:B------:R-:W-:Y:S01]  /*5110*/  @!P4 IMAD.IADD R4, R4, 0x1, -R7.reuse ;  /* 0x000000010404c824 */ /* 0x100fe200078e0a07 */
[----:B------:R0:W-:Y:S01]  /*5120*/  STL [R1+0x10c], R3 ;  /* 0x00010c0301007387 */ /* 0x0001e20000100800 */
[----:B------:R-:W-:-:S03]  /*5130*/  @!P5 IMAD.IADD R15, R15, 0x1, -R7 ;  /* 0x000000010f0fd824 */ /* 0x000fc600078e0a07 */
[----:B------:R-:W-:-:S05]  /*5140*/  ISETP.GT.U32.AND P4, PT, R7, R4, PT ;  /* 0x000000040700720c */ /* 0x000fca0003f84070 */
[----:B------:R-:W-:Y:S02]  /*5150*/  @!P2 IMAD.IADD R11, R11, 0x1, -R7 ;  /* 0x000000010b0ba824 */ /* 0x000fe400078e0a07 */
[----:B0-----:R-:W-:Y:S02]  /*5160*/  IMAD.MOV.U32 R3, RZ, RZ, R17 ;  /* 0x000000ffff037224 */ /* 0x001fe400078e0011 */
[----:B------:R-:W-:Y:S01]  /*5170*/  IMAD.HI.U32 R17, R12, R16, RZ ;  /* 0x000000100c117227 */ /* 0x000fe200078e00ff */
[----:B------:R-:W-:-:S03]  /*5180*/  ISETP.GT.U32.AND P2, PT, R7, R11, PT ;  /* 0x0000000b0700720c */ /* 0x000fc60003f44070 */
[----:B------:R-:W-:Y:S01]  /*5190*/  @!P3 IMAD.MOV R3, RZ, RZ, -R3 ;  /* 0x000000ffff03b224 */ /* 0x000fe200078e0a03 */
[----:B------:R-:W-:Y:S01]  /*51a0*/  ISETP.GE.AND P3, PT, R0, RZ, PT ;  /* 0x000000ff0000720c */ /* 0x000fe20003f66270 */
[C---:B------:R-:W-:Y:S02]  /*51b0*/  IMAD R0, R7.reuse, R14, R6 ;  /* 0x0000000e07007224 */ /* 0x040fe400078e0206 */
[C---:B------:R-:W-:Y:S01]  /*51c0*/  IMAD.HI.U32 R6, R12.reuse, R13, RZ ;  /* 0x0000000d0c067227 */ /* 0x040fe200078e00ff */
[----:B------:R0:W-:Y:S02]  /*51d0*/  STL [R1+0x104], R3 ;  /* 0x0001040301007387 */ /* 0x0001e40000100800 */
[----:B------:R-:W-:Y:S01]  /*51e0*/  ISETP.GT.U32.AND P5, PT, R7, R0, PT ;  /* 0x000000000700720c */ /* 0x000fe20003fa4070 */
[----:B------:R-:W-:-:S04]  /*51f0*/  IMAD.HI.U32 R14, R12, R5, RZ ;  /* 0x000000050c0e7227 */ /* 0x000fc800078e00ff */
[----:B------:R-:W-:Y:S02]  /*5200*/  IMAD.MOV R6, RZ, RZ, -R6 ;  /* 0x000000ffff067224 */ /* 0x000fe400078e0a06 */
[----:B------:R-:W-:Y:S02]  /*5210*/  IMAD.MOV R17, RZ, RZ, -R17 ;  /* 0x000000ffff117224 */ /* 0x000fe400078e0a11 */
[----:B0-----:R-:W-:Y:S02]  /*5220*/  IMAD.MOV.U32 R3, RZ, RZ, R15 ;  /* 0x000000ffff037224 */ /* 0x001fe400078e000f */
[----:B------:R-:W-:Y:S02]  /*5230*/  IMAD.MOV R14, RZ, RZ, -R14 ;  /* 0x000000ffff0e7224 */ /* 0x000fe400078e0a0e */
[----:B------:R-:W-:Y:S02]  /*5240*/  @!P0 IMAD.MOV R3, RZ, RZ, -R3 ;  /* 0x000000ffff038224 */ /* 0x000fe400078e0a03 */
[----:B------:R-:W-:Y:S01]  /*5250*/  IMAD R13, R7, R6, R13 ;  /* 0x00000006070d7224 */ /* 0x000fe200078e020d */
[----:B------:R-:W-:Y:S01]  /*5260*/  LOP3.LUT R6, R9, 0x98, RZ, 0xfc, !PT ;  /* 0x0000009809067812 */ /* 0x000fe200078efcff */
[--C-:B------:R-:W-:Y:S01]  /*5270*/  @!P2 IMAD.IADD R11, R11, 0x1, -R7.reuse ;  /* 0x000000010b0ba824 */ /* 0x100fe200078e0a07 */
[----:B------:R0:W-:Y:S01]  /*5280*/  STL [R1+0xf0], R3 ;  /* 0x0000f00301007387 */ /* 0x0001e20000100800 */
[----:B------:R-:W-:Y:S01]  /*5290*/  @!P4 IMAD.IADD R4, R4, 0x1, -R7 ;  /* 0x000000010404c824 */ /* 0x000fe200078e0a07 */
[----:B------:R-:W-:Y:S01]  /*52a0*/  ISETP.GE.AND P4, PT, R10, RZ, PT ;  /* 0x000000ff0a00720c */ /* 0x000fe20003f86270 */
[C---:B------:R-:W-:Y:S01]  /*52b0*/  IMAD R10, R7.reuse, R17, R16 ;  /* 0x00000011070a7224 */ /* 0x040fe200078e0210 */
[C---:B------:R-:W-:Y:S01]  /*52c0*/  ISETP.GT.U32.AND P2, PT, R7.reuse, R13, PT ;  /* 0x0000000d0700720c */ /* 0x040fe20003f44070 */
[C---:B------:R-:W-:Y:S01]  /*52d0*/  IMAD R5, R7.reuse, R14, R5 ;  /* 0x0000000e07057224 */ /* 0x040fe200078e0205 */
[----:B------:R-:W-:Y:S01]  /*52e0*/  IABS R14, R6 ;  /* 0x00000006000e7213 */ /* 0x000fe20000000000 */
[----:B------:R-:W-:Y:S01]  /*52f0*/  @!P5 IMAD.IADD R0, R0, 0x1, -R7 ;  /* 0x000000010000d824 */ /* 0x000fe200078e0a07 */
[----:B------:R-:W-:Y:S01]  /*5300*/  ISETP.GT.U32.AND P5, PT, R7, R10, PT ;  /* 0x0000000a0700720c */ /* 0x000fe20003fa4070 */
[----:B------:R-:W-:-:S02]  /*5310*/  IMAD.MOV.U32 R15, RZ, RZ, R4 ;  /* 0x000000ffff0f7224 */ /* 0x000fc400078e0004 */
[----:B0-----:R-:W-:Y:S01]  /*5320*/  IMAD.MOV.U32 R3, RZ, RZ, R11 ;  /* 0x000000ffff037224 */ /* 0x001fe200078e000b */
[----:B------:R-:W-:Y:S01]  /*5330*/  ISETP.GT.U32.AND P0, PT, R7, R0, PT ;  /* 0x000000000700720c */ /* 0x000fe20003f04070 */
[----:B------:R-:W-:Y:S01]  /*5340*/  IMAD.MOV.U32 R4, RZ, RZ, R14 ;  /* 0x000000ffff047224 */ /* 0x000fe200078e000e */
[----:B------:R-:W-:Y:S01]  /*5350*/  LOP3.LUT R11, R9, 0x96, RZ, 0xfc, !PT ;  /* 0x00000096090b7812 */ /* 0x000fe200078efcff */
[----:B------:R-:W-:Y:S01]  /*5360*/  @!P6 IMAD.MOV R3, RZ, RZ, -R3 ;  /* 0x000000ffff03e224 */ /* 0x000fe200078e0a03 */
[----:B------:R-:W-:Y:S01]  /*5370*/  ISETP.GT.U32.AND P6, PT, R7, R5, PT ;  /* 0x000000050700720c */ /* 0x000fe20003fc4070 */
[----:B------:R-:W-:Y:S01]  /*5380*/  @!P1 IMAD.MOV R15, RZ, RZ, -R15 ;  /* 0x000000ffff0f9224 */ /* 0x000fe200078e0a0f */
[----:B------:R-:W-:Y:S01]  /*5390*/  ISETP.GE.AND P1, PT, R8, RZ, PT ;  /* 0x000000ff0800720c */ /* 0x000fe20003f26270 */
[----:B------:R-:W-:Y:S01]  /*53a0*/  IMAD.HI.U32 R8, R12, R4, RZ ;  /* 0x000000040c087227 */ /* 0x000fe200078e00ff */
[----:B------:R-:W-:Y:S02]  /*53b0*/  IABS R14, R11 ;  /* 0x0000000b000e7213 */ /* 0x000fe40000000000 */
[----:B------:R-:W-:Y:S01]  /*53c0*/  STL [R1+0xf8], R15 ;  /* 0x0000f80f01007387 */ /* 0x000fe20000100800 */
[----:B------:R-:W-:-:S02]  /*53d0*/  @!P2 IMAD.IADD R13, R13, 0x1, -R7 ;  /* 0x000000010d0da824 */ /* 0x000fc400078e0a07 */
[----:B------:R-:W-:Y:S01]  /*53e0*/  IMAD.MOV R8, RZ, RZ, -R8 ;  /* 0x000000ffff087224 */ /* 0x000fe200078e0a08 */
[----:B------:R0:W-:Y:S01]  /*53f0*/  STL [R1+0xfc], R3 ;  /* 0x0000fc0301007387 */ /* 0x0001e20000100800 */
[--C-:B------:R-:W-:Y:S01]  /*5400*/  @!P5 IMAD.IADD R10, R10, 0x1, -R7.reuse ;  /* 0x000000010a0ad824 */ /* 0x100fe200078e0a07 */
[----:B------:R-:W-:Y:S01]  /*5410*/  ISETP.GE.AND P5, PT, R6, RZ, PT ;  /* 0x000000ff0600720c */ /* 0x000fe20003fa6270 */
[--C-:B------:R-:W-:Y:S01]  /*5420*/  @!P6 IMAD.IADD R5, R5, 0x1, -R7.reuse ;  /* 0x000000010505e824 */ /* 0x100fe200078e0a07 */
[C---:B------:R-:W-:Y:S01]  /*5430*/  ISETP.GT.U32.AND P6, PT, R7.reuse, R13, PT ;  /* 0x0000000d0700720c */ /* 0x040fe20003fc4070 */
[----:B------:R-:W-:Y:S01]  /*5440*/  @!P0 IMAD.IADD R0, R0, 0x1, -R7 ;  /* 0x0000000100008824 */ /* 0x000fe200078e0a07 */
[C---:B------:R-:W-:Y:S01]  /*5450*/  ISETP.GT.U32.AND P2, PT, R7.reuse, R10, PT ;  /* 0x0000000a0700720c */ /* 0x040fe20003f44070 */
[----:B------:R-:W-:Y:S01]  /*5460*/  IMAD R4, R7, R8, R4 ;  /* 0x0000000807047224 */ /* 0x000fe200078e0204 */
[----:B------:R-:W-:Y:S01]  /*5470*/  ISETP.GE.AND P0, PT, R2, RZ, PT ;  /* 0x000000ff0200720c */ /* 0x000fe20003f06270 */
[----:B------:R-:W-:Y:S01]  /*5480*/  IMAD.HI.U32 R8, R12, R14, RZ ;  /* 0x0000000e0c087227 */ /* 0x000fe200078e00ff */
[----:B------:R-:W-:-:S02]  /*5490*/  LOP3.LUT R6, R9, 0x90, RZ, 0xfc, !PT ;  /* 0x0000009009067812 */ /* 0x000fc400078efcff */
[C---:B------:R-:W-:Y:S01]  /*54a0*/  LOP3.LUT R2, R9.reuse, 0x94, RZ, 0xfc, !PT ;  /* 0x0000009409027812 */ /* 0x040fe200078efcff */
[----:B0-----:R-:W-:Y:S01]  /*54b0*/  IMAD.MOV.U32 R3, RZ, RZ, R0 ;  /* 0x000000ffff037224 */ /* 0x001fe200078e0000 */
[----:B------:R-:W-:Y:S01]  /*54c0*/  IABS R16, R6 ;  /* 0x0000000600107213 */ /* 0x000fe20000000000 */
[----:B------:R-:W-:Y:S01]  /*54d0*/  IMAD.MOV R8, RZ, RZ, -R8 ;  /* 0x000000ffff087224 */ /* 0x000fe200078e0a08 */
[----:B------:R-:W-:Y:S01]  /*54e0*/  LOP3.LUT R0, R9, 0x92, RZ, 0xfc, !PT ;  /* 0x0000009209007812 */ /* 0x000fe200078efcff */
[----:B------:R-:W-:Y:S01]  /*54f0*/  @!P3 IMAD.MOV R3, RZ, RZ, -R3 ;  /* 0x000000ffff03b224 */ /* 0x000fe200078e0a03 */
[C---:B------:R-:W-:Y:S01]  /*5500*/  ISETP.GT.U32.AND P3, PT, R7.reuse, R5, PT ;  /* 0x000000050700720c */ /* 0x040fe20003f64070 */
[----:B------:R-:W-:Y:S01]  /*5510*/  IMAD R14, R7, R8, R14 ;  /* 0x00000008070e7224 */ /* 0x000fe200078e020e */
[----:B------:R-:W-:Y:S01]  /*5520*/  IABS R15, R2 ;  /* 0x00000002000f7213 */ /* 0x000fe20000000000 */
[--C-:B------:R-:W-:Y:S01]  /*5530*/  @!P6 IMAD.IADD R13, R13, 0x1, -R7.reuse ;  /* 0x000000010d0de824 */ /* 0x100fe200078e0a07 */
[----:B------:R-:W-:Y:S01]  /*5540*/  IABS R8, R0 ;  /* 0x0000000000087213 */ /* 0x000fe20000000000 */
[----:B------:R-:W-:Y:S01]  /*5550*/  @!P2 IMAD.IADD R10, R10, 0x1, -R7 ;  /* 0x000000010a0aa824 */ /* 0x000fe200078e0a07 */
[C---:B------:R-:W-:Y:S01]  /*5560*/  ISETP.GT.U32.AND P6, PT, R7.reuse, R14, PT ;  /* 0x0000000e0700720c */ /* 0x040fe20003fc4070 */
[----:B------:R0:W-:Y:S01]  /*5570*/  STL [R1+0x100], R3 ;  /* 0x0001000301007387 */ /* 0x0001e20000100800 */
[----:B------:R-:W-:Y:S01]  /*5580*/  ISETP.GT.U32.AND P2, PT, R7, R4, PT ;  /* 0x000000040700720c */ /* 0x000fe20003f44070 */
[----:B------:R-:W-:-:S04]  /*5590*/  IMAD.HI.U32 R17, R12, R8, RZ ;  /* 0x000000080c117227 */ /* 0x000fc800078e00ff */
[----:B------:R-:W-:Y:S01]  /*55a0*/  @!P3 IMAD.IADD R5, R5, 0x1, -R7 ;  /* 0x000000010505b824 */ /* 0x000fe200078e0a07 */
[----:B------:R-:W-:Y:S01]  /*55b0*/  ISETP.GE.AND P3, PT, R11, RZ, PT ;  /* 0x000000ff0b00720c */ /* 0x000fe20003f66270 */
[----:B------:R-:W-:Y:S02]  /*55c0*/  IMAD.MOV.U32 R11, RZ, RZ, R16 ;  /* 0x000000ffff0b7224 */ /* 0x000fe400078e0010 */
[----:B------:R-:W-:-:S04]  /*55d0*/  IMAD.HI.U32 R16, R12, R15, RZ ;  /* 0x0000000f0c107227 */ /* 0x000fc800078e00ff */
[----:B0-----:R-:W-:Y:S02]  /*55e0*/  IMAD.MOV.U32 R3, RZ, RZ, R10 ;  /* 0x000000ffff037224 */ /* 0x001fe400078e000a */
[--C-:B------:R-:W-:Y:S02]  /*55f0*/  @!P6 IMAD.IADD R14, R14, 0x1, -R7.reuse ;  /* 0x000000010e0ee824 */ /* 0x100fe400078e0a07 */
[----:B------:R-:W-:Y:S02]  /*5600*/  IMAD.MOV R16, RZ, RZ, -R16 ;  /* 0x000000ffff107224 */ /* 0x000fe400078e0a10 */
[----:B------:R-:W-:Y:S01]  /*5610*/  @!P2 IMAD.IADD R4, R4, 0x1, -R7 ;  /* 0x000000010404a824 */ /* 0x000fe200078e0a07 */
[----:B------:R-:W-:Y:S01]  /*5620*/  ISETP.GE.AND P2, PT, R2, RZ, PT ;  /* 0x000000ff0200720c */ /* 0x000fe20003f46270 */
[----:B------:R-:W-:Y:S01]  /*5630*/  @!P4 IMAD.MOV R3, RZ, RZ, -R3 ;  /* 0x000000ffff03c224 */ /* 0x000fe200078e0a03 */
[C---:B------:R-:W-:Y:S01]  /*5640*/  ISETP.GT.U32.AND P6, PT, R7.reuse, R14, PT ;  /* 0x0000000e0700720c */ /* 0x040fe20003fc4070 */
[----:B------:R-:W-:Y:S01]  /*5650*/  IMAD.HI.U32 R2, R12, R11, RZ ;  /* 0x0000000b0c027227 */ /* 0x000fe200078e00ff */
[----:B------:R-:W-:-:S02]  /*5660*/  ISETP.GT.U32.AND P4, PT, R7, R4, PT ;  /* 0x000000040700720c */ /* 0x000fc40003f84070 */
[----:B------:R0:W-:Y:S01]  /*5670*/  STL [R1+0xf4], R3 ;  /* 0x0000f40301007387 */ /* 0x0001e20000100800 */
[----:B------:R-:W-:Y:S02]  /*5680*/  IMAD.MOV R10, RZ, RZ, -R17 ;  /* 0x000000ffff0a7224 */ /* 0x000fe400078e0a11 */
[----:B------:R-:W-:Y:S01]  /*5690*/  IMAD R15, R7, R16, R15 ;  /* 0x00000010070f7224 */ /* 0x000fe200078e020f */
[----:B------:R-:W-:Y:S01]  /*56a0*/  LOP3.LUT R16, R9, 0x8e, RZ, 0xfc, !PT ;  /* 0x0000008e09107812 */ /* 0x000fe200078efcff */
[----:B------:R-:W-:Y:S02]  /*56b0*/  IMAD.MOV R2, RZ, RZ, -R2 ;  /* 0x000000ffff027224 */ /* 0x000fe400078e0a02 */
[C---:B------:R-:W-:Y:S02]  /*56c0*/  IMAD R8, R7.reuse, R10, R8 ;  /* 0x0000000a07087224 */ /* 0x040fe400078e0208 */
[----:B------:R-:W-:Y:S01]  /*56d0*/  @!P1 IMAD.MOV R13, RZ, RZ, -R13 ;  /* 0x000000ffff0d9224 */ /* 0x000fe200078e0a0d */
[----:B------:R-:W-:Y:S01]  /*56e0*/  ISETP.GT.U32.AND P1, PT, R7, R15, PT ;  /* 0x0000000f0700720c */ /* 0x000fe20003f24070 */
[----:B0-----:R-:W-:-:S02]  /*56f0*/  IMAD.MOV.U32 R3, RZ, RZ, R5 ;  /* 0x000000ffff037224 */ /* 0x001fc400078e0005 */
[C---:B------:R-:W-:Y:S01]  /*5700*/  IMAD R11, R7.reuse, R2, R11 ;  /* 0x00000002070b7224 */ /* 0x040fe200078e020b */
[----:B------:R-:W-:Y:S01]  /*5710*/  IABS R2, R16 ;  /* 0x0000001000027213 */ /* 0x000fe20000000000 */
[----:B------:R-:W-:Y:S01]  /*5720*/  @!P0 IMAD.MOV R3, RZ, RZ, -R3 ;  /* 0x000000ffff038224 */ /* 0x000fe200078e0a03 */
[C---:B------:R-:W-:Y:S01]  /*5730*/  ISETP.GT.U32.AND P0, PT, R7.reuse, R8, PT ;  /* 0x000000080700720c */ /* 0x040fe20003f04070 */
[--C-:B------:R-:W-:Y:S01]  /*5740*/  @!P6 IMAD.IADD R14, R14, 0x1, -R7.reuse ;  /* 0x000000010e0ee824 */ /* 0x100fe200078e0a07 */
[----:B------:R-:W-:Y:S01]  /*5750*/  ISETP.GT.U32.AND P6, PT, R7, R11, PT ;  /* 0x0000000b0700720c */ /* 0x000fe20003fc4070 */
[--C-:B------:R-:W-:Y:S01]  /*5760*/  @!P4 IMAD.IADD R4, R4, 0x1, -R7.reuse ;  /* 0x000000010404c824 */ /* 0x100fe200078e0a07 */
[----:B------:R-:W-:Y:S01]  /*5770*/  ISETP.GE.AND P4, PT, R0, RZ, PT ;  /* 0x000000ff0000720c */ /* 0x000fe20003f86270 */
[----:B------:R-:W-:Y:S01]  /*5780*/  IMAD.HI.U32 R10, R12, R2, RZ ;  /* 0x000000020c0a7227 */ /* 0x000fe200078e00ff */
[----:B------:R-:W-:Y:S01]  /*5790*/  LOP3.LUT R0, R9, 0x8c, RZ, 0xfc, !PT ;  /* 0x0000008c09007812 */ /* 0x000fe200078efcff */
[----:B------:R-:W-:Y:S02]  /*57a0*/  STL [R1+0xe4], R13 ;  /* 0x0000e40d01007387 */ /* 0x000fe40000100800 */
[--C-:B------:R-:W-:Y:S01]  /*57b0*/  @!P1 IMAD.IADD R15, R15, 0x1, -R7.reuse ;  /* 0x000000010f0f9824 */ /* 0x100fe200078e0a07 */
[----:B------:R-:W-:Y:S01]  /*57c0*/  IABS R5, R0 ;  /* 0x0000000000057213 */ /* 0x000fe20000000000 */
[----:B------:R0:W-:Y:S01]  /*57d0*/  STL [R1+0xe8], R3 ;  /* 0x0000e80301007387 */ /* 0x0001e20000100800 */
[----:B------:R-:W-:Y:S01]  /*57e0*/  IMAD.MOV R10, RZ, RZ, -R10 ;  /* 0x000000ffff0a7224 */ /* 0x000fe200078e0a0a */
[----:B------:R-:W-:Y:S01]  /*57f0*/  ISETP.GE.AND P1, PT, R6, RZ, PT ;  /* 0x000000ff0600720c */ /* 0x000fe20003f26270 */
[--C-:B------:R-:W-:Y:S01]  /*5800*/  @!P0 IMAD.IADD R8, R8, 0x1, -R7.reuse ;  /* 0x0000000108088824 */ /* 0x100fe200078e0a07 */
[----:B------:R-:W-:Y:S01]  /*5810*/  ISETP.GT.U32.AND P0, PT, R7, R15, PT ;  /* 0x0000000f0700720c */ /* 0x000fe20003f04070 */
[----:B------:R-:W-:Y:S01]  /*5820*/  @!P6 IMAD.IADD R11, R11, 0x1, -R7 ;  /* 0x000000010b0be824 */ /* 0x000fe200078e0a07 */
[----:B------:R-:W-:Y:S01]  /*5830*/  LOP3.LUT R6, R9, 0x8a, RZ, 0xfc, !PT ;  /* 0x0000008a09067812 */ /* 0x000fe200078efcff */
[C---:B------:R-:W-:Y:S01]  /*5840*/  IMAD R2, R7.reuse, R10, R2 ;  /* 0x0000000a07027224 */ /* 0x040fe200078e0202 */
[----:B------:R-:W-:Y:S01]  /*5850*/  ISETP.GT.U32.AND P6, PT, R7, R8, PT ;  /* 0x000000080700720c */ /* 0x000fe20003fc4070 */
[----:B------:R-:W-:Y:S01]  /*5860*/  @!P3 IMAD.MOV R14, RZ, RZ, -R14 ;  /* 0x000000ffff0eb224 */ /* 0x000fe200078e0a0e */
[----:B------:R-:W-:Y:S01]  /*5870*/  IABS R18, R6 ;  /* 0x0000000600127213 */ /* 0x000fe20000000000 */
[----:B0-----:R-:W-:Y:S01]  /*5880*/  IMAD.MOV.U32 R3, RZ, RZ, R4 ;  /* 0x000000ffff037224 */ /* 0x001fe200078e0004 */
[C---:B------:R-:W-:Y:S01]  /*5890*/  LOP3.LUT R10, R9.reuse, 0x88, RZ, 0xfc, !PT ;  /* 0x00000088090a7812 */ /* 0x040fe200078efcff */
[----:B------:R-:W-:Y:S01]  /*58a0*/  IMAD.HI.U32 R4, R12, R5, RZ ;  /* 0x000000050c047227 */ /* 0x000fe200078e00ff */
[----:B------:R-:W-:-:S03]  /*58b0*/  LOP3.LUT R13, R9, 0x86, RZ, 0xfc, !PT ;  /* 0x00000086090d7812 */ /* 0x000fc600078efcff */
[----:B------:R-:W-:Y:S02]  /*58c0*/  IMAD.MOV R4, RZ, RZ, -R4 ;  /* 0x000000ffff047224 */ /* 0x000fe400078e0a04 */
[----:B------:R-:W-:Y:S01]  /*58d0*/  @!P0 IMAD.IADD R15, R15, 0x1, -R7 ;  /* 0x000000010f0f8824 */ /* 0x000fe200078e0a07 */
[C---:B------:R-:W-:Y:S01]  /*58e0*/  ISETP.GT.U32.AND P0, PT, R7.reuse, R2, PT ;  /* 0x000000020700720c */ /* 0x040fe20003f04070 */
[C---:B------:R-:W-:Y:S01]  /*58f0*/  IMAD R5, R7.reuse, R4, R5 ;  /* 0x0000000407057224 */ /* 0x040fe200078e0205 */
[----:B------:R-:W-:Y:S01]  /*5900*/  IABS R4, R10 ;  /* 0x0000000a00047213 */ /* 0x000fe20000000000 */
[----:B------:R-:W-:Y:S02]  /*5910*/  @!P6 IMAD.IADD R8, R8, 0x1, -R7 ;  /* 0x000000010808e824 */ /* 0x000fe400078e0a07 */
[----:B------:R-:W-:Y:S01]  /*5920*/  @!P5 IMAD.MOV R3, RZ, RZ, -R3 ;  /* 0x000000ffff03d224 */ /* 0x000fe200078e0a03 */
[C---:B------:R-:W-:Y:S01]  /*5930*/  ISETP.GT.U32.AND P6, PT, R7.reuse, R5, PT ;  /* 0x000000050700720c */ /* 0x040fe20003fc4070 */
[----:B------:R-:W-:Y:S01]  /*5940*/  IMAD.HI.U32 R19, R12, R18, RZ ;  /* 0x000000120c137227 */ /* 0x000fe200078e00ff */
[----:B------:R-:W-:-:S02]  /*5950*/  ISETP.GT.U32.AND P5, PT, R7, R11, PT ;  /* 0x0000000b0700720c */ /* 0x000fc40003fa4070 */
[----:B------:R0:W-:Y:S01]  /*5960*/  STL [R1+0xec], R3 ;  /* 0x0000ec0301007387 */ /* 0x0001e20000100800 */
[----:B------:R-:W-:Y:S02]  /*5970*/  IMAD.MOV R19, RZ, RZ, -R19 ;  /* 0x000000ffff137224 */ /* 0x000fe400078e0a13 */
[--C-:B------:R-:W-:Y:S01]  /*5980*/  @!P0 IMAD.IADD R2, R2, 0x1, -R7.reuse ;  /* 0x0000000102028824 */ /* 0x100fe200078e0a07 */
[----:B------:R-:W-:Y:S01]  /*5990*/  ISETP.GE.AND P0, PT, R0, RZ, PT ;  /* 0x000000ff0000720c */ /* 0x000fe20003f06270 */
[----:B------:R-:W-:Y:S01]  /*59a0*/  IMAD.HI.U32 R17, R12, R4, RZ ;  /* 0x000000040c117227 */ /* 0x000fe200078e00ff */
[----:B------:R-:W-:Y:S03]  /*59b0*/  STL [R1+0xe0], R14 ;  /* 0x0000e00e01007387 */ /* 0x000fe60000100800 */
[----:B------:R-:W-:Y:S01]  /*59c0*/  @!P6 IMAD.IADD R5, R5, 0x1, -R7 ;  /* 0x000000010505e824 */ /* 0x000fe200078e0a07 */
[----:B------:R-:W-:Y:S01]  /*59d0*/  ISETP.GT.U32.AND P6, PT, R7, R2, PT ;  /* 0x000000020700720c */ /* 0x000fe20003fc4070 */
[----:B0-----:R-:W-:-:S02]  /*59e0*/  IMAD.MOV.U32 R3, RZ, RZ, R15 ;  /* 0x000000ffff037224 */ /* 0x001fc400078e000f */
[C---:B------:R-:W-:Y:S02]  /*59f0*/  IMAD R0, R7.reuse, R19, R18 ;  /* 0x0000001307007224 */ /* 0x040fe400078e0212 */
[----:B------:R-:W-:Y:S02]  /*5a00*/  IMAD.MOV R17, RZ, RZ, -R17 ;  /* 0x000000ffff117224 */ /* 0x000fe400078e0a11 */
[----:B------:R-:W-:Y:S01]  /*5a10*/  @!P2 IMAD.MOV R3, RZ, RZ, -R3 ;  /* 0x000000ffff03a224 */ /* 0x000fe200078e0a03 */
[----:B------:R-:W-:Y:S01]  /*5a20*/  ISETP.GT.U32.AND P3, PT, R7, R0, PT ;  /* 0x000000000700720c */ /* 0x000fe20003f64070 */
[----:B------:R-:W-:Y:S01]  /*5a30*/  @!P4 IMAD.MOV R8, RZ, RZ, -R8 ;  /* 0x000000ffff08c224 */ /* 0x000fe200078e0a08 */
[----:B------:R-:W-:Y:S01]  /*5a40*/  ISETP.GE.AND P4, PT, R6, RZ, PT ;  /* 0x000000ff0600720c */ /* 0x000fe20003f86270 */
[--C-:B------:R-:W-:Y:S01]  /*5a50*/  @!P5 IMAD.IADD R11, R11, 0x1, -R7.reuse ;  /* 0x000000010b0bd824 */ /* 0x100fe200078e0a07 */
[----:B------:R0:W-:Y:S01]  /*5a60*/  STL [R1+0xdc], R3 ;  /* 0x0000dc0301007387 */ /* 0x0001e20000100800 */
[C---:B------:R-:W-:Y:S01]  /*5a70*/  IMAD R6, R7.reuse, R17, R4 ;  /* 0x0000001107067224 */ /* 0x040fe200078e0204 */
[----:B------:R-:W-:Y:S01]  /*5a80*/  ISETP.GE.AND P5, PT, R16, RZ, PT ;  /* 0x000000ff1000720c */ /* 0x000fe20003fa6270 */
[----:B------:R-:W-:Y:S01]  /*5a90*/  @!P6 IMAD.IADD R2, R2, 0x1, -R7 ;  /* 0x000000010202e824 */ /* 0x000fe200078e0a07 */
[C---:B------:R-:W-:Y:S01]  /*5aa0*/  ISETP.GT.U32.AND P2, PT, R7.reuse, R5, PT ;  /* 0x000000050700720c */ /* 0x040fe20003f44070 */
[----:B------:R1:W-:Y:S01]  /*5ab0*/  STL [R1+0xd8], R8 ;  /* 0x0000d80801007387 */ /* 0x0003e20000100800 */
[----:B------:R-:W-:-:S02]  /*5ac0*/  ISETP.GT.U32.AND P6, PT, R7, R6, PT ;  /* 0x000000060700720c */ /* 0x000fc40003fc4070 */
[----:B------:R-:W-:Y:S01]  /*5ad0*/  IABS R16, R13 ;  /* 0x0000000d00107213 */ /* 0x000fe20000000000 */
[----:B------:R-:W-:Y:S01]  /*5ae0*/  @!P3 IMAD.IADD R0, R0, 0x1, -R7 ;  /* 0x000000010000b824 */ /* 0x000fe200078e0a07 */
[----:B------:R-:W-:Y:S01]  /*5af0*/  LOP3.LUT R4, R9, 0x84, RZ, 0xfc, !PT ;  /* 0x0000008409047812 */ /* 0x000fe200078efcff */
[----:B0-----:R-:W-:-:S03]  /*5b00*/  IMAD.MOV.U32 R3, RZ, RZ, R11 ;  /* 0x000000ffff037224 */ /* 0x001fc600078e000b */
[----:B------:R-:W-:Y:S01]  /*5b10*/  IABS R18, R4 ;  /* 0x0000000400127213 */ /* 0x000fe20000000000 */
[----:B------:R-:W-:Y:S01]  /*5b20*/  @!P1 IMAD.MOV R3, RZ, RZ, -R3 ;  /* 0x000000ffff039224 */ /* 0x000fe200078e0a03 */
[----:B------:R-:W-:Y:S01]  /*5b30*/  ISETP.GE.AND P1, PT, R10, RZ, PT ;  /* 0x000000ff0a00720c */ /* 0x000fe20003f26270 */
[----:B-1----:R-:W-:Y:S01]  /*5b40*/  IMAD.HI.U32 R8, R12, R16, RZ ;  /* 0x000000100c087227 */ /* 0x002fe200078e00ff */
[----:B------:R-:W-:Y:S02]  /*5b50*/  LOP3.LUT R10, R9, 0x82, RZ, 0xfc, !PT ;  /* 0x00000082090a7812 */ /* 0x000fe400078efcff */
[----:B------:R0:W-:Y:S01]  /*5b60*/  STL [R1+0xd4], R3 ;  /* 0x0000d40301007387 */ /* 0x0001e20000100800 */
[--C-:B------:R-:W-:Y:S01]  /*5b70*/  @!P6 IMAD.IADD R6, R6, 0x1, -R7.reuse ;  /* 0x000000010606e824 */ /* 0x100fe200078e0a07 */
[----:B------:R-:W-:Y:S01]  /*5b80*/  ISETP.GT.U32.AND P6, PT, R7, R0, PT ;  /* 0x000000000700720c */ /* 0x000fe20003fc4070 */
[----:B------:R-:W-:Y:S01]  /*5b90*/  IMAD.MOV R8, RZ, RZ, -R8 ;  /* 0x000000ffff087224 */ /* 0x000fe200078e0a08 */
[----:B------:R-:W-:Y:S01]  /*5ba0*/  IABS R14, R10 ;  /* 0x0000000a000e7213 */ /* 0x000fe20000000000 */
[----:B------:R-:W-:Y:S01]  /*5bb0*/  @!P2 IMAD.IADD R5, R5, 0x1, -R7 ;  /* 0x000000010505a824 */ /* 0x000fe200078e0a07 */
[----:B------:R-:W-:Y:S01]  /*5bc0*/  ISETP.GE.AND P3, PT, R4, RZ, PT ;  /* 0x000000ff0400720c */ /* 0x000fe20003f66270 */
[----:B------:R-:W-:Y:S01]  /*5bd0*/  IMAD R19, R7, R8, R16 ;  /* 0x0000000807137224 */ /* 0x000fe200078e0210 */
[C---:B------:R-:W-:Y:S01]  /*5be0*/  LOP3.LUT R8, R9.reuse, 0x80, RZ, 0xfc, !PT ;  /* 0x0000008009087812 */ /* 0x040fe200078efcff */
[----:B0-----:R-:W-:Y:S01]  /*5bf0*/  IMAD.MOV.U32 R3, RZ, RZ, R2 ;  /* 0x000000ffff037224 */ /* 0x001fe200078e0002 */
[----:B------:R-:W-:Y:S01]  /*5c00*/  LOP3.LUT R4, R9, 0x7e, RZ, 0xfc, !PT ;  /* 0x0000007e09047812 */ /* 0x000fe200078efcff */
[----:B------:R-:W-:Y:S01]  /*5c10*/  IMAD.HI.U32 R2, R12, R18, RZ ;  /* 0x000000120c027227 */ /* 0x000fe200078e00ff */
[----:B------:R-:W-:-:S02]  /*5c20*/  IABS R17, R8 ;  /* 0x0000000800117213 */ /* 0x000fc40000000000 */
[----:B------:R-:W-:Y:S01]  /*5c30*/  IABS R16, R4 ;  /* 0x0000000400107213 */ /* 0x000fe20000000000 */
[----:B------:R-:W-:Y:S01]  /*5c40*/  @!P5 IMAD.MOV R3, RZ, RZ, -R3 ;  /* 0x000000ffff03d224 */ /* 0x000fe200078e0a03 */
[----:B------:R-:W-:Y:S01]  /*5c50*/  ISETP.GT.U32.AND P5, PT, R7, R6, PT ;  /* 0x000000060700720c */ /* 0x000fe20003fa4070 */
[----:B------:R-:W-:Y:S01]  /*5c60*/  IMAD.MOV R2, RZ, RZ, -R2 ;  /* 0x000000ffff027224 */ /* 0x000fe200078e0a02 */
[----:B------:R-:W-:Y:S01]  /*5c70*/  ISETP.GE.AND P2, PT, R13, RZ, PT ;  /* 0x000000ff0d00720c */ /* 0x000fe20003f46270 */
[----:B------:R-:W-:Y:S01]  /*5c80*/  @!P6 IMAD.IADD R0, R0, 0x1, -R7 ;  /* 0x000000010000e824 */ /* 0x000fe200078e0a07 */
[----:B------:R0:W-:Y:S01]  /*5c90*/  STL [R1+0xcc], R3 ;  /* 0x0000cc0301007387 */ /* 0x0001e20000100800 */
[----:B------:R-:W-:Y:S01]  /*5ca0*/  IMAD R18, R7, R2, R18 ;  /* 0x0000000207127224 */ /* 0x000fe200078e0212 */
[----:B------:R-:W-:Y:S01]  /*5cb0*/  LOP3.LUT R13, R9, 0x76, RZ, 0xfc, !PT ;  /* 0x00000076090d7812 */ /* 0x000fe200078efcff */
[----:B------:R-:W-:-:S03]  /*5cc0*/  IMAD.HI.U32 R2, R12, R14, RZ ;  /* 0x0000000e0c027227 */ /* 0x000fc600078e00ff */
[----:B------:R-:W-:-:S03]  /*5cd0*/  ISETP.GT.U32.AND P6, PT, R7, R18, PT ;  /* 0x000000120700720c */ /* 0x000fc60003fc4070 */
[----:B------:R-:W-:Y:S01]  /*5ce0*/  @!P5 IMAD.IADD R6, R6, 0x1, -R7 ;  /* 0x000000010606d824 */ /* 0x000fe200078e0a07 */
[----:B------:R-:W-:Y:S01]  /*5cf0*/  ISETP.GE.AND P5, PT, R10, RZ, PT ;  /* 0x000000ff0a00720c */ /* 0x000fe20003fa6270 */
[----:B0-----:R-:W-:Y:S02]  /*5d00*/  IMAD.MOV.U32 R3, RZ, RZ, R5 ;  /* 0x000000ffff037224 */ /* 0x001fe400078e0005 */
[----:B------:R-:W-:-:S04]  /*5d10*/  IMAD.HI.U32 R5, R12, R17, RZ ;  /* 0x000000110c057227 */ /* 0x000fc800078e00ff */
[----:B------:R-:W-:Y:S01]  /*5d20*/  @!P0 IMAD.MOV R3, RZ, RZ, -R3 ;  /* 0x000000ffff038224 */ /* 0x000fe200078e0a03 */
[C---:B------:R-:W-:Y:S01]  /*5d30*/  ISETP.GT.U32.AND P0, PT, R7.reuse, R19, PT ;  /* 0x000000130700720c */ /* 0x040fe20003f04070 */
[----:B------:R-:W-:Y:S02]  /*5d40*/  @!P6 IMAD.IADD R18, R18, 0x1, -R7 ;  /* 0x000000011212e824 */ /* 0x000fe400078e0a07 */
[----:B------:R-:W-:Y:S01]  /*5d50*/  IMAD.MOV R10, RZ, RZ, -R2 ;  /* 0x000000ffff0a7224 */ /* 0x000fe200078e0a02 */
[----:B------:R0:W-:Y:S01]  /*5d60*/  STL [R1+0xc8], R3 ;  /* 0x0000c80301007387 */ /* 0x0001e20000100800 */
[----:B------:R-:W-:Y:S02]  /*5d70*/  IMAD.MOV R5, RZ, RZ, -R5 ;  /* 0x000000ffff057224 */ /* 0x000fe400078e0a05 */
[----:B------:R-:W-:Y:S01]  /*5d80*/  IMAD R14, R7, R10, R14 ;  /* 0x0000000a070e7224 */ /* 0x000fe200078e020e */
[----:B------:R-:W-:Y:S01]  /*5d90*/  LOP3.LUT R10, R9, 0x78, RZ, 0xfc, !PT ;  /* 0x00000078090a7812 */ /* 0x000fe200078efcff */
[----:B------:R-:W-:Y:S01]  /*5da0*/  IMAD R17, R7, R5, R17 ;  /* 0x0000000507117224 */ /* 0x000fe200078e0211 */
[----:B------:R-:W-:Y:S01]  /*5db0*/  IABS R5, R13 ;  /* 0x0000000d00057213 */ /* 0x000fe20000000000 */
        /* <DEDUP_REMOVED lines=8> */
[C---:B------:R-:W-:Y:S01]  /*5e40*/  ISETP.GT.U32.AND P4, PT, R7.reuse, R18, PT ;  /* 0x000000120700720c */ /* 0x040fe20003f84070 */
[----:B------:R-:W-:Y:S01]  /*5e50*/  IMAD R16, R7, R2, R16 ;  /* 0x0000000207107224 */ /* 0x000fe200078e0210 */
[----:B------:R-:W-:Y:S02]  /*5e60*/  LOP3.LUT R0, R9, 0x7a, RZ, 0xfc, !PT ;  /* 0x0000007a09007812 */ /* 0x000fe400078efcff */
[----:B------:R0:W-:Y:S01]  /*5e70*/  STL [R1+0xc0], R3 ;  /* 0x0000c00301007387 */ /* 0x0001e20000100800 */
[----:B------:R-:W-:-:S02]  /*5e80*/  IABS R11, R8 ;  /* 0x00000008000b7213 */ /* 0x000fc40000000000 */
[----:B------:R-:W-:-:S03]  /*5e90*/  IABS R2, R0 ;  /* 0x0000000000027213 */ /* 0x000fc60000000000 */
[----:B------:R-:W-:-:S04]  /*5ea0*/  IMAD.HI.U32 R15, R12, R11, RZ ;  /* 0x0000000b0c0f7227 */ /* 0x000fc800078e00ff */
[----:B0-----:R-:W-:Y:S01]  /*5eb0*/  IMAD.MOV.U32 R3, RZ, RZ, R6 ;  /* 0x000000ffff037224 */ /* 0x001fe200078e0006 */
[----:B------:R-:W-:Y:S01]  /*5ec0*/  IABS R6, R10 ;  /* 0x0000000a00067213 */ /* 0x000fe20000000000 */
[----:B------:R-:W-:Y:S01]  /*5ed0*/  @!P6 IMAD.IADD R19, R19, 0x1, -R7 ;  /* 0x000000011313e824 */ /* 0x000fe200078e0a07 */
[C---:B------:R-:W-:Y:S01]  /*5ee0*/  ISETP.GT.U32.AND P6, PT, R7.reuse, R17, PT ;  /* 0x000000110700720c */ /* 0x040fe20003fc4070 */
[----:B------:R-:W-:Y:S01]  /*5ef0*/  @!P1 IMAD.MOV R3, RZ, RZ, -R3 ;  /* 0x000000ffff039224 */ /* 0x000fe200078e0a03 */
[----:B------:R-:W-:Y:S01]  /*5f00*/  ISETP.GT.U32.AND P1, PT, R7, R14, PT ;  /* 0x0000000e0700720c */ /* 0x000fe20003f24070 */
[----:B------:R-:W-:Y:S01]  /*5f10*/  IMAD.MOV.U32 R20, RZ, RZ, R19 ;  /* 0x000000ffff147224 */ /* 0x000fe200078e0013 */
[----:B------:R-:W-:Y:S01]  /*5f20*/  LOP3.LUT R19, R9, 0x68, RZ, 0xfc, !PT ;  /* 0x0000006809137812 */ /* 0x000fe200078efcff */
[----:B------:R-:W-:Y:S01]  /*5f30*/  @!P4 IMAD.IADD R18, R18, 0x1, -R7 ;  /* 0x000000011212c824 */ /* 0x000fe200078e0a07 */
[----:B------:R-:W-:Y:S01]  /*5f40*/  ISETP.GT.U32.AND P4, PT, R7, R16, PT ;  /* 0x000000100700720c */ /* 0x000fe20003f84070 */
[----:B------:R-:W-:Y:S01]  /*5f50*/  @!P2 IMAD.MOV R20, RZ, RZ, -R20 ;  /* 0x000000ffff14a224 */ /* 0x000fe200078e0a14 */
[----:B------:R0:W-:Y:S01]  /*5f60*/  STL [R1+0xc4], R3 ;  /* 0x0000c40301007387 */ /* 0x0001e20000100800 */
[----:B------:R-:W-:-:S03]  /*5f70*/  IMAD.MOV R15, RZ, RZ, -R15 ;  /* 0x000000ffff0f7224 */ /* 0x000fc600078e0a0f */
[----:B------:R-:W-:Y:S01]  /*5f80*/  STL [R1+0x74], R20 ;  /* 0x0000741401007387 */ /* 0x000fe20000100800 */
[--C-:B------:R-:W-:Y:S02]  /*5f90*/  @!P6 IMAD.IADD R17, R17, 0x1, -R7.reuse ;  /* 0x000000011111e824 */ /* 0x100fe400078e0a07 */
[----:B------:R-:W-:Y:S01]  /*5fa0*/  @!P1 IMAD.IADD R14, R14, 0x1, -R7 ;  /* 0x000000010e0e9824 */ /* 0x000fe200078e0a07 */
[----:B------:R-:W-:Y:S01]  /*5fb0*/  ISETP.GE.AND P1, PT, R4, RZ, PT ;  /* 0x000000ff0400720c */ /* 0x000fe20003f26270 */
[----:B------:R-:W-:Y:S01]  /*5fc0*/  IMAD.HI.U32 R4, R12, R2, RZ ;  /* 0x000000020c047227 */ /* 0x000fe200078e00ff */
[C---:B------:R-:W-:Y:S02]  /*5fd0*/  ISETP.GT.U32.AND P2, PT, R7.reuse, R17, PT ;  /* 0x000000110700720c */ /* 0x040fe40003f44070 */
[C---:B------:R-:W-:Y:S01]  /*5fe0*/  ISETP.GT.U32.AND P6, PT, R7.reuse, R14, PT ;  /* 0x0000000e0700720c */ /* 0x040fe20003fc4070 */
[----:B------:R-:W-:Y:S02]  /*5ff0*/  IMAD.MOV R4, RZ, RZ, -R4 ;  /* 0x000000ffff047224 */ /* 0x000fe400078e0a04 */
[----:B------:R-:W-:-:S02]  /*6000*/  IMAD R11, R7, R15, R11 ;  /* 0x0000000f070b7224 */ /* 0x000fc400078e020b */
[----:B------:R-:W-:Y:S01]  /*6010*/  IMAD R2, R7, R4, R2 ;  /* 0x0000000407027224 */ /* 0x000fe200078e0202 */
[----:B------:R-:W-:Y:S01]  /*6020*/  LOP3.LUT R4, R9, 0x74, RZ, 0xfc, !PT ;  /* 0x0000007409047812 */ /* 0x000fe200078efcff */
[--C-:B------:R-:W-:Y:S02]  /*6030*/  @!P4 IMAD.IADD R16, R16, 0x1, -R7.reuse ;  /* 0x000000011010c824 */ /* 0x100fe400078e0a07 */
[----:B0-----:R-:W-:Y:S02]  /*6040*/  IMAD.MOV.U32 R3, RZ, RZ, R18 ;  /* 0x000000ffff037224 */ /* 0x001fe400078e0012 */
[--C-:B------:R-:W-:Y:S01]  /*6050*/  @!P2 IMAD.IADD R17, R17, 0x1, -R7.reuse ;  /* 0x000000011111a824 */ /* 0x100fe200078e0a07 */
[C---:B------:R-:W-:Y:S01]  /*6060*/  ISETP.GT.U32.AND P2, PT, R7.reuse, R2, PT ;  /* 0x000000020700720c */ /* 0x040fe20003f44070 */
[----:B------:R-:W-:Y:S01]  /*6070*/  @!P6 IMAD.IADD R14, R14, 0x1, -R7 ;  /* 0x000000010e0ee824 */ /* 0x000fe200078e0a07 */
[C---:B------:R-:W-:Y:S01]  /*6080*/  ISETP.GT.U32.AND P6, PT, R7.reuse, R11, PT ;  /* 0x0000000b0700720c */ /* 0x040fe20003fc4070 */
[----:B------:R-:W-:Y:S01]  /*6090*/  @!P3 IMAD.MOV R3, RZ, RZ, -R3 ;  /* 0x000000ffff03b224 */ /* 0x000fe200078e0a03 */
[----:B------:R-:W-:Y:S01]  /*60a0*/  ISETP.GT.U32.AND P4, PT, R7, R16, PT ;  /* 0x000000100700720c */ /* 0x000fe20003f84070 */
[----:B------:R-:W-:Y:S01]  /*60b0*/  IMAD.HI.U32 R15, R12, R6, RZ ;  /* 0x000000060c0f7227 */ /* 0x000fe200078e00ff */
[----:B------:R-:W-:-:S02]  /*60c0*/  ISETP.GE.AND P3, PT, R8, RZ, PT ;  /* 0x000000ff0800720c */ /* 0x000fc40003f66270 */
[----:B------:R0:W-:Y:S01]  /*60d0*/  STL [R1+0x84], R3 ;  /* 0x0000840301007387 */ /* 0x0001e20000100800 */
[----:B------:R-:W-:-:S04]  /*60e0*/  IMAD.HI.U32 R8, R12, R5, RZ ;  /* 0x000000050c087227 */ /* 0x000fc800078e00ff */
[----:B------:R-:W-:Y:S02]  /*60f0*/  IMAD.MOV R15, RZ, RZ, -R15 ;  /* 0x000000ffff0f7224 */ /* 0x000fe400078e0a0f */
[----:B------:R-:W-:Y:S02]  /*6100*/  IMAD.MOV R8, RZ, RZ, -R8 ;  /* 0x000000ffff087224 */ /* 0x000fe400078e0a08 */
[----:B------:R-:W-:Y:S02]  /*6110*/  @!P6 IMAD.IADD R11, R11, 0x1, -R7 ;  /* 0x000000010b0be824 */ /* 0x000fe400078e0a07 */
[----:B0-----:R-:W-:Y:S02]  /*6120*/  IMAD.MOV.U32 R3, RZ, RZ, R14 ;  /* 0x000000ffff037224 */ /* 0x001fe400078e000e */
[C---:B------:R-:W-:Y:S02]  /*6130*/  IMAD R6, R7.reuse, R15, R6 ;  /* 0x0000000f07067224 */ /* 0x040fe400078e0206 */
[----:B------:R-:W-:Y:S01]  /*6140*/  IMAD R5, R7, R8, R5 ;  /* 0x0000000807057224 */ /* 0x000fe200078e0205 */
[----:B------:R-:W-:Y:S01]  /*6150*/  LOP3.LUT R8, R9, 0x72, RZ, 0xfc, !PT ;  /* 0x0000007209087812 */ /* 0x000fe200078efcff */
[----:B------:R-:W-:Y:S01]  /*6160*/  @!P2 IMAD.IADD R2, R2, 0x1, -R7 ;  /* 0x000000010202a824 */ /* 0x000fe200078e0a07 */
[C---:B------:R-:W-:Y:S01]  /*6170*/  ISETP.GT.U32.AND P2, PT, R7.reuse, R11, PT ;  /* 0x0000000b0700720c */ /* 0x040fe20003f44070 */
[----:B------:R-:W-:Y:S01]  /*6180*/  @!P5 IMAD.MOV R3, RZ, RZ, -R3 ;  /* 0x000000ffff03d224 */ /* 0x000fe200078e0a03 */
[C---:B------:R-:W-:Y:S01]  /*6190*/  ISETP.GT.U32.AND P6, PT, R7.reuse, R6, PT ;  /* 0x000000060700720c */ /* 0x040fe20003fc4070 */
[----:B------:R-:W-:Y:S01]  /*61a0*/  @!P4 IMAD.IADD R16, R16, 0x1, -R7 ;  /* 0x000000011010c824 */ /* 0x000fe200078e0a07 */
[----:B------:R-:W-:Y:S01]  /*61b0*/  ISETP.GE.AND P4, PT, R0, RZ, PT ;  /* 0x000000ff0000720c */ /* 0x000fe20003f86270 */
[----:B------:R-:W-:Y:S01]  /*61c0*/  @!P0 IMAD.MOV R17, RZ, RZ, -R17 ;  /* 0x000000ffff118224 */ /* 0x000fe200078e0a11 */
[----:B------:R-:W-:Y:S01]  /*61d0*/  ISETP.GT.U32.AND P0, PT, R7, R5, PT ;  /* 0x000000050700720c */ /* 0x000fe20003f04070 */
[----:B------:R0:W-:Y:S01]  /*61e0*/  STL [R1+0xac], R3 ;  /* 0x0000ac0301007387 */ /* 0x0001e20000100800 */
[----:B------:R-:W-:-:S02]  /*61f0*/  IABS R0, R4 ;  /* 0x0000000400007213 */ /* 0x000fc40000000000 */
[----:B------:R-:W-:Y:S01]  /*6200*/  ISETP.GT.U32.AND P5, PT, R7, R2, PT ;  /* 0x000000020700720c */ /* 0x000fe20003fa4070 */
[----:B------:R-:W-:Y:S01]  /*6210*/  STL [R1+0x94], R17 ;  /* 0x0000941101007387 */ /* 0x000fe20000100800 */
[----:B------:R-:W-:Y:S01]  /*6220*/  IABS R15, R8 ;  /* 0x00000008000f7213 */ /* 0x000fe20000000000 */
[----:B------:R-:W-:-:S04]  /*6230*/  IMAD.HI.U32 R14, R12, R0, RZ ;  /* 0x000000000c0e7227 */ /* 0x000fc800078e00ff */
[----:B0-----:R-:W-:Y:S02]  /*6240*/  IMAD.MOV.U32 R3, RZ, RZ, R16 ;  /* 0x000000ffff037224 */ /* 0x001fe400078e0010 */
[----:B------:R-:W-:Y:S01]  /*6250*/  @!P2 IMAD.IADD R11, R11, 0x1, -R7 ;  /* 0x000000010b0ba824 */ /* 0x000fe200078e0a07 */
[----:B------:R-:W-:Y:S01]  /*6260*/  ISETP.GE.AND P2, PT, R13, RZ, PT ;  /* 0x000000ff0d00720c */ /* 0x000fe20003f46270 */
[----:B------:R-:W-:Y:S02]  /*6270*/  @!P1 IMAD.MOV R3, RZ, RZ, -R3 ;  /* 0x000000ffff039224 */ /* 0x000fe400078e0a03 */
[----:B------:R-:W-:Y:S02]  /*6280*/  IMAD.MOV R14, RZ, RZ, -R14 ;  /* 0x000000ffff0e7224 */ /* 0x000fe400078e0a0e */
[--C-:B------:R-:W-:Y:S01]  /*6290*/  @!P6 IMAD.IADD R6, R6, 0x1, -R7.reuse ;  /* 0x000000010606e824 */ /* 0x100fe200078e0a07 */
[----:B------:R0:W-:Y:S01]  /*62a0*/  STL [R1+0x98], R3 ;  /* 0x0000980301007387 */ /* 0x0001e20000100800 */
[----:B------:R-:W-:Y:S01]  /*62b0*/  @!P0 IMAD.IADD R5, R5, 0x1, -R7 ;  /* 0x0000000105058824 */ /* 0x000fe200078e0a07 */
[----:B------:R-:W-:Y:S01]  /*62c0*/  ISETP.GE.AND P6, PT, R10, RZ, PT ;  /* 0x000000ff0a00720c */ /* 0x000fe20003fc6270 */
[----:B------:R-:W-:Y:S01]  /*62d0*/  IMAD.MOV.U32 R10, RZ, RZ, R15 ;  /* 0x000000ffff0a7224 */ /* 0x000fe200078e000f */
[----:B------:R-:W-:Y:S01]  /*62e0*/  ISETP.GE.AND P0, PT, R4, RZ, PT ;  /* 0x000000ff0400720c */ /* 0x000fe20003f06270 */
[C---:B------:R-:W-:Y:S01]  /*62f0*/  IMAD R0, R7.reuse, R14, R0 ;  /* 0x0000000e07007224 */ /* 0x040fe200078e0200 */
[----:B------:R-:W-:Y:S01]  /*6300*/  ISETP.GT.U32.AND P1, PT, R7, R6, PT ;  /* 0x000000060700720c */ /* 0x000fe20003f24070 */
[----:B------:R-:W-:Y:S01]  /*6310*/  IMAD.HI.U32 R13, R12, R10, RZ ;  /* 0x0000000a0c0d7227 */ /* 0x000fe200078e00ff */
[----:B------:R-:W-:-:S02]  /*6320*/  LOP3.LUT R15, R9, 0x70, RZ, 0xfc, !PT ;  /* 0x00000070090f7812 */ /* 0x000fc400078efcff */
[C---:B------:R-:W-:Y:S01]  /*6330*/  LOP3.LUT R14, R9.reuse, 0x66, RZ, 0xfc, !PT ;  /* 0x00000066090e7812 */ /* 0x040fe200078efcff */
[----:B0-----:R-:W-:Y:S01]  /*6340*/  IMAD.MOV.U32 R3, RZ, RZ, R11 ;  /* 0x000000ffff037224 */ /* 0x001fe200078e000b */
[----:B------:R-:W-:Y:S01]  /*6350*/  LOP3.LUT R11, R9, 0x6e, RZ, 0xfc, !PT ;  /* 0x0000006e090b7812 */ /* 0x000fe200078efcff */
[----:B------:R-:W-:Y:S01]  /*6360*/  @!P5 IMAD.IADD R2, R2, 0x1, -R7 ;  /* 0x000000010202d824 */ /* 0x000fe200078e0a07 */
[C---:B------:R-:W-:Y:S01]  /*6370*/  ISETP.GT.U32.AND P5, PT, R7.reuse, R0, PT ;  /* 0x000000000700720c */ /* 0x040fe20003fa4070 */
[----:B------:R-:W-:Y:S01]  /*6380*/  @!P3 IMAD.MOV R3, RZ, RZ, -R3 ;  /* 0x000000ffff03b224 */ /* 0x000fe200078e0a03 */
[C---:B------:R-:W-:Y:S01]  /*6390*/  ISETP.GT.U32.AND P3, PT, R7.reuse, R5, PT ;  /* 0x000000050700720c */ /* 0x040fe20003f64070 */
[----:B------:R-:W-:Y:S01]  /*63a0*/  IMAD.MOV R13, RZ, RZ, -R13 ;  /* 0x000000ffff0d7224 */ /* 0x000fe200078e0a0d */
[----:B------:R-:W-:Y:S01]  /*63b0*/  IABS R17, R14 ;  /* 0x0000000e00117213 */ /* 0x000fe20000000000 */
[----:B------:R-:W-:Y:S01]  /*63c0*/  @!P1 IMAD.IADD R6, R6, 0x1, -R7 ;  /* 0x0000000106069824 */ /* 0x000fe200078e0a07 */
[----:B------:R0:W-:Y:S01]  /*63d0*/  STL [R1+0x9c], R3 ;  /* 0x00009c0301007387 */ /* 0x0001e20000100800 */
[----:B------:R-:W-:Y:S01]  /*63e0*/  IMAD R4, R7, R13, R10 ;  /* 0x0000000d07047224 */ /* 0x000fe200078e020a */
[----:B------:R-:W-:Y:S01]  /*63f0*/  ISETP.GE.AND P1, PT, R8, RZ, PT ;  /* 0x000000ff0800720c */ /* 0x000fe20003f26270 */
[----:B------:R-:W-:Y:S01]  /*6400*/  @!P6 IMAD.MOV R6, RZ, RZ, -R6 ;  /* 0x000000ffff06e224 */ /* 0x000fe200078e0a06 */
[----:B------:R-:W-:-:S02]  /*6410*/  ISETP.GE.AND P6, PT, R11, RZ, PT ;  /* 0x000000ff0b00720c */ /* 0x000fc40003fc6270 */
[----:B------:R-:W-:Y:S01]  /*6420*/  IABS R11, R11 ;  /* 0x0000000b000b7213 */ /* 0x000fe20000000000 */
[--C-:B------:R-:W-:Y:S01]  /*6430*/  @!P5 IMAD.IADD R0, R0, 0x1, -R7.reuse ;  /* 0x000000010000d824 */ /* 0x100fe200078e0a07 */
[----:B------:R-:W-:Y:S01]  /*6440*/  ISETP.GE.AND P5, PT, R15, RZ, PT ;  /* 0x000000ff0f00720c */ /* 0x000fe20003fa6270 */
[----:B------:R-:W-:Y:S01]  /*6450*/  @!P3 IMAD.IADD R5, R5, 0x1, -R7 ;  /* 0x000000010505b824 */ /* 0x000fe200078e0a07 */
[----:B------:R-:W-:Y:S01]  /*6460*/  ISETP.GT.U32.AND P3, PT, R7, R4, PT ;  /* 0x000000040700720c */ /* 0x000fe20003f64070 */
[----:B0-----:R-:W-:Y:S01]  /*6470*/  IMAD.MOV.U32 R3, RZ, RZ, R2 ;  /* 0x000000ffff037224 */ /* 0x001fe200078e0002 */
[----:B------:R-:W-:Y:S02]  /*6480*/  IABS R15, R15 ;  /* 0x0000000f000f7213 */ /* 0x000fe40000000000 */
[----:B------:R-:W-:Y:S01]  /*6490*/  LOP3.LUT R2, R9, 0x6c, RZ, 0xfc, !PT ;  /* 0x0000006c09027812 */ /* 0x000fe200078efcff */
[----:B------:R-:W-:Y:S01]  /*64a0*/  @!P4 IMAD.MOV R3, RZ, RZ, -R3 ;  /* 0x000000ffff03c224 */ /* 0x000fe200078e0a03 */
[----:B------:R-:W-:Y:S01]  /*64b0*/  ISETP.GT.U32.AND P4, PT, R7, R0, PT ;  /* 0x000000000700720c */ /* 0x000fe20003f84070 */
[----:B------:R-:W-:Y:S01]  /*64c0*/  IMAD.HI.U32 R8, R12, R15, RZ ;  /* 0x0000000f0c087227 */ /* 0x000fe200078e00ff */
[----:B------:R-:W-:-:S02]  /*64d0*/  LOP3.LUT R10, R9, 0x6a, RZ, 0xfc, !PT ;  /* 0x0000006a090a7812 */ /* 0x000fc400078efcff */
[----:B------:R0:W-:Y:S01]  /*64e0*/  STL [R1+0xa0], R3 ;  /* 0x0000a00301007387 */ /* 0x0001e20000100800 */
[----:B------:R-:W-:Y:S02]  /*64f0*/  IMAD.MOV R8, RZ, RZ, -R8 ;  /* 0x000000ffff087224 */ /* 0x000fe400078e0a08 */
[----:B------:R-:W-:Y:S01]  /*6500*/  @!P3 IMAD.IADD R4, R4, 0x1, -R7 ;  /* 0x000000010404b824 */ /* 0x000fe200078e0a07 */
[----:B------:R1:W-:Y:S01]  /*6510*/  STL [R1+0xa4], R6 ;  /* 0x0000a40601007387 */ /* 0x0003e20000100800 */
[----:B------:R-:W-:Y:S01]  /*6520*/  IMAD R15, R7, R8, R15 ;  /* 0x00000008070f7224 */ /* 0x000fe200078e020f */
[----:B------:R-:W-:Y:S02]  /*6530*/  LOP3.LUT R8, R9, 0x64, RZ, 0xfc, !PT ;  /* 0x0000006409087812 */ /* 0x000fe400078efcff */
[----:B------:R-:W-:Y:S01]  /*6540*/  ISETP.GT.U32.AND P3, PT, R7, R4, PT ;  /* 0x000000040700720c */ /* 0x000fe20003f64070 */
[----:B------:R-:W-:Y:S01]  /*6550*/  @!P4 IMAD.IADD R0, R0, 0x1, -R7 ;  /* 0x000000010000c824 */ /* 0x000fe200078e0a07 */
[----:B------:R-:W-:Y:S01]  /*6560*/  ISETP.GE.AND P4, PT, R10, RZ, PT ;  /* 0x000000ff0a00720c */ /* 0x000fe20003f86270 */
[----:B0-----:R-:W-:Y:S01]  /*6570*/  IMAD.MOV.U32 R3, RZ, RZ, R5 ;  /* 0x000000ffff037224 */ /* 0x001fe200078e0005 */
[----:B------:R-:W-:Y:S01]  /*6580*/  IABS R10, R10 ;  /* 0x0000000a000a7213 */ /* 0x000fe20000000000 */
[----:B-1----:R-:W-:-:S04]  /*6590*/  IMAD.HI.U32 R6, R12, R11, RZ ;  /* 0x0000000b0c067227 */ /* 0x002fc800078e00ff */
[----:B------:R-:W-:Y:S01]  /*65a0*/  @!P2 IMAD.MOV R3, RZ, RZ, -R3 ;  /* 0x000000ffff03a224 */ /* 0x000fe200078e0a03 */
[----:B------:R-:W-:Y:S01]  /*65b0*/  ISETP.GE.AND P2, PT, R2, RZ, PT ;  /* 0x000000ff0200720c */ /* 0x000fe20003f46270 */
[----:B------:R-:W-:Y:S01]  /*65c0*/  IMAD.MOV R6, RZ, RZ, -R6 ;  /* 0x000000ffff067224 */ /* 0x000fe200078e0a06 */
[----:B------:R-:W-:Y:S01]  /*65d0*/  IABS R2, R2 ;  /* 0x0000000200027213 */ /* 0x000fe20000000000 */
[----:B------:R-:W-:Y:S01]  /*65e0*/  @!P3 IMAD.IADD R4, R4, 0x1, -R7 ;  /* 0x000000010404b824 */ /* 0x000fe200078e0a07 */
[----:B------:R0:W-:Y:S01]  /*65f0*/  STL [R1+0x208], R3 ;  /* 0x0002080301007387 */ /* 0x0001e20000100800 */
[----:B------:R-:W-:Y:S01]  /*6600*/  IMAD R11, R7, R6, R11 ;  /* 0x00000006070b7224 */ /* 0x000fe200078e020b */
[----:B------:R-:W-:Y:S01]  /*6610*/  LOP3.LUT R6, R9, 0x62, RZ, 0xfc, !PT ;  /* 0x0000006209067812 */ /* 0x000fe200078efcff */
[----:B------:R-:W-:-:S03]  /*6620*/  IMAD.HI.U32 R5, R12, R2, RZ ;  /* 0x000000020c057227 */ /* 0x000fc600078e00ff */
[C---:B------:R-:W-:Y:S01]  /*6630*/  ISETP.GT.U32.AND P3, PT, R7.reuse, R11, PT ;  /* 0x0000000b0700720c */ /* 0x040fe20003f64070 */
[----:B------:R-:W-:Y:S01]  /*6640*/  IMAD.MOV R5, RZ, RZ, -R5 ;  /* 0x000000ffff057224 */ /* 0x000fe200078e0a05 */
[----:B------:R-:W-:Y:S01]  /*6650*/  IABS R16, R6 ;  /* 0x0000000600107213 */ /* 0x000fe20000000000 */
[----:B0-----:R-:W-:Y:S02]  /*6660*/  IMAD.MOV.U32 R3, RZ, RZ, R0 ;  /* 0x000000ffff037224 */ /* 0x001fe400078e0000 */
[C---:B------:R-:W-:Y:S02]  /*6670*/  IMAD R2, R7.reuse, R5, R2 ;  /* 0x0000000507027224 */ /* 0x040fe400078e0202 */
[----:B------:R-:W-:Y:S01]  /*6680*/  @!P0 IMAD.MOV R3, RZ, RZ, -R3 ;  /* 0x000000ffff038224 */ /* 0x000fe200078e0a03 */
[----:B------:R-:W-:Y:S01]  /*6690*/  ISETP.GT.U32.AND P0, PT, R7, R15, PT ;  /* 0x0000000f0700720c */ /* 0x000fe20003f04070 */
[----:B------:R-:W-:-:S03]  /*66a0*/  IMAD.HI.U32 R0, R12, R10, RZ ;  /* 0x0000000a0c007227 */ /* 0x000fc600078e00ff */
[----:B------:R0:W-:Y:S01]  /*66b0*/  STL [R1+0x200], R3 ;  /* 0x0002000301007387 */ /* 0x0001e20000100800 */
[----:B------:R-:W-:Y:S02]  /*66c0*/  IMAD.MOV R0, RZ, RZ, -R0 ;  /* 0x000000ffff007224 */ /* 0x000fe400078e0a00 */
[----:B------:R-:W-:-:S04]  /*66d0*/  IMAD.HI.U32 R5, R12, R17, RZ ;  /* 0x000000110c057227 */ /* 0x000fc800078e00ff */
[----:B------:R-:W-:Y:S01]  /*66e0*/  IMAD R10, R7, R0, R10 ;  /* 0x00000000070a7224 */ /* 0x000fe200078e020a */
[----:B------:R-:W-:Y:S01]  /*66f0*/  IABS R0, R19 ;  /* 0x0000001300007213 */ /* 0x000fe20000000000 */
[----:B------:R-:W-:Y:S02]  /*6700*/  @!P0 IMAD.IADD R15, R15, 0x1, -R7 ;  /* 0x000000010f0f8824 */ /* 0x000fe400078e0a07 */
[----:B0-----:R-:W-:Y:S01]  /*6710*/  IMAD.MOV.U32 R3, RZ, RZ, R4 ;  /* 0x000000ffff037224 */ /* 0x001fe200078e0004 */
[----:B------:R-:W-:Y:S01]  /*6720*/  IABS R4, R8 ;  /* 0x0000000800047213 */ /* 0x000fe20000000000 */
[----:B------:R-:W-:Y:S01]  /*6730*/  IMAD.MOV R5, RZ, RZ, -R5 ;  /* 0x000000ffff057224 */ /* 0x000fe200078e0a05 */
[C---:B------:R-:W-:Y:S01]  /*6740*/  ISETP.GT.U32.AND P0, PT, R7.reuse, R15, PT ;  /* 0x0000000f0700720c */ /* 0x040fe20003f04070 */
[----:B------:R-:W-:Y:S01]  /*6750*/  @!P1 IMAD.MOV R3, RZ, RZ, -R3 ;  /* 0x000000ffff039224 */ /* 0x000fe200078e0a03 */
[----:B------:R-:W-:Y:S01]  /*6760*/  ISETP.GT.U32.AND P1, PT, R7, R2, PT ;  /* 0x000000020700720c */ /* 0x000fe20003f24070 */
[----:B------:R-:W-:-:S02]  /*6770*/  @!P3 IMAD.IADD R11, R11, 0x1, -R7 ;  /* 0x000000010b0bb824 */ /* 0x000fc400078e0a07 */
[C---:B------:R-:W-:Y:S01]  /*6780*/  IMAD R17, R7.reuse, R5, R17 ;  /* 0x0000000507117224 */ /* 0x040fe200078e0211 */
[----:B------:R0:W-:Y:S01]  /*6790*/  STL [R1+0x204], R3 ;  /* 0x0002040301007387 */ /* 0x0001e20000100800 */
[----:B------:R-:W-:Y:S01]  /*67a0*/  IMAD.HI.U32 R13, R12, R0, RZ ;  /* 0x000000000c0d7227 */ /* 0x000fe200078e00ff */
[----:B------:R-:W-:Y:S02]  /*67b0*/  ISETP.GT.U32.AND P3, PT, R7, R11, PT ;  /* 0x0000000b0700720c */ /* 0x000fe40003f64070 */
[----:B------:R-:W-:Y:S01]  /*67c0*/  LOP3.LUT R5, R9, 0x60, RZ, 0xfc, !PT ;  /* 0x0000006009057812 */ /* 0x000fe200078efcff */
[----:B------:R-:W-:Y:S02]  /*67d0*/  IMAD.MOV R13, RZ, RZ, -R13 ;  /* 0x000000ffff0d7224 */ /* 0x000fe400078e0a0d */
[--C-:B------:R-:W-:Y:S01]  /*67e0*/  @!P0 IMAD.IADD R15, R15, 0x1, -R7.reuse ;  /* 0x000000010f0f8824 */ /* 0x100fe200078e0a07 */
[----:B------:R-:W-:Y:S01]  /*67f0*/  ISETP.GT.U32.AND P0, PT, R7, R10, PT ;  /* 0x0000000a0700720c */ /* 0x000fe20003f04070 */
[----:B------:R-:W-:-:S02]  /*6800*/  @!P1 IMAD.IADD R2, R2, 0x1, -R7 ;  /* 0x0000000102029824 */ /* 0x000fc400078e0a07 */
[C---:B------:R-:W-:Y:S02]  /*6810*/  IMAD R0, R7.reuse, R13, R0 ;  /* 0x0000000d07007224 */ /* 0x040fe400078e0200 */
[----:B0-----:R-:W-:Y:S01]  /*6820*/  IMAD.MOV.U32 R3, RZ, RZ, R15 ;  /* 0x000000ffff037224 */ /* 0x001fe200078e000f */
[----:B------:R-:W-:Y:S01]  /*6830*/  ISETP.GT.U32.AND P1, PT, R7, R2, PT ;  /* 0x000000020700720c */ /* 0x000fe20003f24070 */
[----:B------:R-:W-:Y:S01]  /*6840*/  @!P3 IMAD.IADD R11, R11, 0x1, -R7 ;  /* 0x000000010b0bb824 */ /* 0x000fe200078e0a07 */
[----:B------:R-:W-:Y:S01]  /*6850*/  ISETP.GT.U32.AND P3, PT, R7, R0, PT ;  /* 0x000000000700720c */ /* 0x000fe20003f64070 */
[----:B------:R-:W-:Y:S01]  /*6860*/  @!P5 IMAD.MOV R3, RZ, RZ, -R3 ;  /* 0x000000ffff03d224 */ /* 0x000fe200078e0a03 */
[----:B------:R-:W-:Y:S01]  /*6870*/  IABS R15, R5 ;  /* 0x00000005000f7213 */ /* 0x000fe20000000000 */
[----:B------:R-:W-:Y:S01]  /*6880*/  IMAD.HI.U32 R18, R12, R4, RZ ;  /* 0x000000040c127227 */ /* 0x000fe200078e00ff */
[----:B------:R-:W-:Y:S02]  /*6890*/  ISETP.GE.AND P5, PT, R19, RZ, PT ;  /* 0x000000ff1300720c */ /* 0x000fe40003fa6270 */
[----:B------:R0:W-:Y:S01]  /*68a0*/  STL [R1+0x8c], R3 ;  /* 0x00008c0301007387 */ /* 0x0001e20000100800 */
[----:B------:R-:W-:-:S02]  /*68b0*/  @!P0 IMAD.IADD R10, R10, 0x1, -R7 ;  /* 0x000000010a0a8824 */ /* 0x000fc400078e0a07 */
[----:B------:R-:W-:Y:S02]  /*68c0*/  IMAD.MOV R18, RZ, RZ, -R18 ;  /* 0x000000ffff127224 */ /* 0x000fe400078e0a12 */
[----:B------:R-:W-:Y:S01]  /*68d0*/  @!P1 IMAD.IADD R2, R2, 0x1, -R7 ;  /* 0x0000000102029824 */ /* 0x000fe200078e0a07 */
[C---:B------:R-:W-:Y:S01]  /*68e0*/  ISETP.GT.U32.AND P1, PT, R7.reuse, R17, PT ;  /* 0x000000110700720c */ /* 0x040fe20003f24070 */
[----:B------:R-:W-:Y:S01]  /*68f0*/  IMAD.HI.U32 R13, R12, R16, RZ ;  /* 0x000000100c0d7227 */ /* 0x000fe200078e00ff */
[----:B------:R-:W-:-:S03]  /*6900*/  ISETP.GT.U32.AND P0, PT, R7, R10, PT ;  /* 0x0000000a0700720c */ /* 0x000fc60003f04070 */
[----:B0-----:R-:W-:Y:S02]  /*6910*/  IMAD.MOV.U32 R3, RZ, RZ, R11 ;  /* 0x000000ffff037224 */ /* 0x001fe400078e000b */
[----:B------:R-:W-:-:S04]  /*6920*/  IMAD.HI.U32 R11, R12, R15, RZ ;  /* 0x0000000f0c0b7227 */ /* 0x000fc800078e00ff */
[----:B------:R-:W-:Y:S02]  /*6930*/  @!P6 IMAD.MOV R3, RZ, RZ, -R3 ;  /* 0x000000ffff03e224 */ /* 0x000fe400078e0a03 */
[----:B------:R-:W-:Y:S02]  /*6940*/  @!P1 IMAD.IADD R17, R17, 0x1, -R7 ;  /* 0x0000000111119824 */ /* 0x000fe400078e0a07 */
[C---:B------:R-:W-:Y:S01]  /*6950*/  IMAD R4, R7.reuse, R18, R4 ;  /* 0x0000001207047224 */ /* 0x040fe200078e0204 */
[----:B------:R0:W-:Y:S01]  /*6960*/  STL [R1+0x80], R3 ;  /* 0x0000800301007387 */ /* 0x0001e20000100800 */
[----:B------:R-:W-:Y:S01]  /*6970*/  IMAD.MOV R13, RZ, RZ, -R13 ;  /* 0x000000ffff0d7224 */ /* 0x000fe200078e0a0d */
[C---:B------:R-:W-:Y:S01]  /*6980*/  ISETP.GT.U32.AND P1, PT, R7.reuse, R17, PT ;  /* 0x000000110700720c */ /* 0x040fe20003f24070 */
[----:B------:R-:W-:Y:S01]  /*6990*/  @!P0 IMAD.IADD R10, R10, 0x1, -R7 ;  /* 0x000000010a0a8824 */ /* 0x000fe200078e0a07 */
[----:B------:R-:W-:Y:S01]  /*69a0*/  ISETP.GT.U32.AND P0, PT, R7, R4, PT ;  /* 0x000000040700720c */ /* 0x000fe20003f04070 */
[----:B------:R-:W-:-:S02]  /*69b0*/  IMAD.MOV R11, RZ, RZ, -R11 ;  /* 0x000000ffff0b7224 */ /* 0x000fc400078e0a0b */
[----:B------:R-:W-:Y:S01]  /*69c0*/  @!P3 IMAD.IADD R0, R0, 0x1, -R7 ;  /* 0x000000010000b824 */ /* 0x000fe200078e0a07 */
[----:B------:R-:W-:Y:S01]  /*69d0*/  ISETP.GE.AND P3, PT, R14, RZ, PT ;  /* 0x000000ff0e00720c */ /* 0x000fe20003f66270 */
[----:B------:R-:W-:Y:S01]  /*69e0*/  IMAD R16, R7, R13, R16 ;  /* 0x0000000d07107224 */ /* 0x000fe200078e0210 */
[----:B------:R-:W-:Y:S01]  /*69f0*/  LOP3.LUT R14, R9, 0x5a, RZ, 0xfc, !PT ;  /* 0x0000005a090e7812 */ /* 0x000fe200078efcff */
[----:B0-----:R-:W-:Y:S01]  /*6a00*/  IMAD.MOV.U32 R3, RZ, RZ, R10 ;  /* 0x000000ffff037224 */ /* 0x001fe200078e000a */
[C---:B------:R-:W-:Y:S01]  /*6a10*/  ISETP.GT.U32.AND P6, PT, R7.reuse, R0, PT ;  /* 0x000000000700720c */ /* 0x040fe20003fc4070 */
[----:B------:R-:W-:Y:S01]  /*6a20*/  IMAD R15, R7, R11, R15 ;  /* 0x0000000b070f7224 */ /* 0x000fe200078e020f */
[----:B------:R-:W-:Y:S01]  /*6a30*/  LOP3.LUT R10, R9, 0x5c, RZ, 0xfc, !PT ;  /* 0x0000005c090a7812 */ /* 0x000fe200078efcff */
[----:B------:R-:W-:Y:S01]  /*6a40*/  @!P4 IMAD.MOV R3, RZ, RZ, -R3 ;  /* 0x000000ffff03c224 */ /* 0x000fe200078e0a03 */
[----:B------:R-:W-:Y:S01]  /*6a50*/  ISETP.GT.U32.AND P4, PT, R7, R16, PT ;  /* 0x000000100700720c */ /* 0x000fe20003f84070 */
[--C-:B------:R-:W-:Y:S01]  /*6a60*/  @!P1 IMAD.IADD R17, R17, 0x1, -R7.reuse ;  /* 0x0000000111119824 */ /* 0x100fe200078e0a07 */
[----:B------:R-:W-:Y:S01]  /*6a70*/  ISETP.GT.U32.AND P1, PT, R7, R15, PT ;  /* 0x0000000f0700720c */ /* 0x000fe20003f24070 */
[----:B------:R-:W-:Y:S01]  /*6a80*/  @!P2 IMAD.MOV R2, RZ, RZ, -R2 ;  /* 0x000000ffff02a224 */ /* 0x000fe200078e0a02 */
[----:B------:R-:W-:Y:S01]  /*6a90*/  ISETP.GE.AND P2, PT, R8, RZ, PT ;  /* 0x000000ff0800720c */ /* 0x000fe20003f46270 */
[----:B------:R-:W-:Y:S01]  /*6aa0*/  @!P0 IMAD.IADD R4, R4, 0x1, -R7 ;  /* 0x0000000104048824 */ /* 0x000fe200078e0a07 */
[----:B------:R-:W-:Y:S01]  /*6ab0*/  ISETP.GE.AND P0, PT, R5, RZ, PT ;  /* 0x000000ff0500720c */ /* 0x000fe20003f06270 */
[----:B------:R-:W-:Y:S01]  /*6ac0*/  @!P3 IMAD.MOV R17, RZ, RZ, -R17 ;  /* 0x000000ffff11b224 */ /* 0x000fe200078e0a11 */
[----:B------:R0:W-:Y:S01]  /*6ad0*/  STL [R1+0x7c], R2 ;  /* 0x00007c0201007387 */ /* 0x0001e20000100800 */
[----:B------:R-:W-:Y:S01]  /*6ae0*/  @!P6 IMAD.IADD R0, R0, 0x1, -R7 ;  /* 0x000000010000e824 */ /* 0x000fe200078e0a07 */
[----:B------:R-:W-:-:S02]  /*6af0*/  IABS R5, R10 ;  /* 0x0000000a00057213 */ /* 0x000fc40000000000 */
[----:B------:R1:W-:Y:S01]  /*6b00*/  STL [R1+0x78], R3 ;  /* 0x0000780301007387 */ /* 0x0003e20000100800 */
[--C-:B------:R-:W-:Y:S01]  /*6b10*/  @!P4 IMAD.IADD R16, R16, 0x1, -R7.reuse ;  /* 0x000000011010c824 */ /* 0x100fe200078e0a07 */
[----:B------:R-:W-:Y:S01]  /*6b20*/  ISETP.GE.AND P6, PT, R6, RZ, PT ;  /* 0x000000ff0600720c */ /* 0x000fe20003fc6270 */
[----:B------:R-:W-:Y:S01]  /*6b30*/  @!P1 IMAD.IADD R15, R15, 0x1, -R7 ;  /* 0x000000010f0f9824 */ /* 0x000fe200078e0a07 */
[----:B------:R-:W-:Y:S02]  /*6b40*/  ISETP.GT.U32.AND P4, PT, R7, R4, PT ;  /* 0x000000040700720c */ /* 0x000fe40003f84070 */
[----:B0-----:R-:W-:Y:S02]  /*6b50*/  LOP3.LUT R2, R9, 0x5e, RZ, 0xfc, !PT ;  /* 0x0000005e09027812 */ /* 0x001fe400078efcff */
[----:B------:R-:W-:Y:S02]  /*6b60*/  ISETP.GT.U32.AND P1, PT, R7, R15, PT ;  /* 0x0000000f0700720c */ /* 0x000fe40003f24070 */
[----:B------:R-:W-:Y:S01]  /*6b70*/  IABS R8, R2 ;  /* 0x0000000200087213 */ /* 0x000fe20000000000 */
[----:B-1----:R-:W-:Y:S01]  /*6b80*/  IMAD.MOV.U32 R3, RZ, RZ, R0 ;  /* 0x000000ffff037224 */ /* 0x002fe200078e0000 */
[----:B------:R-:W-:Y:S01]  /*6b90*/  IABS R11, R14 ;  /* 0x0000000e000b7213 */ /* 0x000fe20000000000 */
[----:B------:R-:W-:Y:S01]  /*6ba0*/  IMAD.MOV.U32 R0, RZ, RZ, R5 ;  /* 0x000000ffff007224 */ /* 0x000fe200078e0005 */
[----:B------:R-:W-:Y:S01]  /*6bb0*/  LOP3.LUT R13, R9, 0x58, RZ, 0xfc, !PT ;  /* 0x00000058090d7812 */ /* 0x000fe200078efcff */
[----:B------:R-:W-:-:S03]  /*6bc0*/  IMAD.HI.U32 R6, R12, R8, RZ ;  /* 0x000000080c067227 */ /* 0x000fc600078e00ff */
[----:B------:R-:W-:Y:S01]  /*6bd0*/  IABS R19, R13 ;  /* 0x0000000d00137213 */ /* 0x000fe20000000000 */
[----:B------:R-:W-:Y:S02]  /*6be0*/  IMAD.MOV R6, RZ, RZ, -R6 ;  /* 0x000000ffff067224 */ /* 0x000fe400078e0a06 */
[----:B------:R-:W-:-:S04]  /*6bf0*/  IMAD.HI.U32 R5, R12, R0, RZ ;  /* 0x000000000c057227 */ /* 0x000fc800078e00ff */
[C---:B------:R-:W-:Y:S02]  /*6c00*/  IMAD R8, R7.reuse, R6, R8 ;  /* 0x0000000607087224 */ /* 0x040fe400078e0208 */
[----:B------:R-:W-:Y:S02]  /*6c10*/  IMAD.MOV R5, RZ, RZ, -R5 ;  /* 0x000000ffff057224 */ /* 0x000fe400078e0a05 */
[----:B------:R-:W-:Y:S01]  /*6c20*/  @!P4 IMAD.IADD R4, R4, 0x1, -R7 ;  /* 0x000000010404c824 */ /* 0x000fe200078e0a07 */
[C---:B------:R-:W-:Y:S01]  /*6c30*/  ISETP.GT.U32.AND P4, PT, R7.reuse, R8, PT ;  /* 0x000000080700720c */ /* 0x040fe20003f84070 */
[C---:B------:R-:W-:Y:S02]  /*6c40*/  IMAD R0, R7.reuse, R5, R0 ;  /* 0x0000000507007224 */ /* 0x040fe400078e0200 */
[----:B------:R-:W-:Y:S01]  /*6c50*/  @!P5 IMAD.MOV R3, RZ, RZ, -R3 ;  /* 0x000000ffff03d224 */ /* 0x000fe200078e0a03 */
[----:B------:R-:W-:Y:S01]  /*6c60*/  ISETP.GT.U32.AND P5, PT, R7, R16, PT ;  /* 0x000000100700720c */ /* 0x000fe20003fa4070 */
[----:B------:R-:W-:Y:S01]  /*6c70*/  @!P1 IMAD.IADD R15, R15, 0x1, -R7 ;  /* 0x000000010f0f9824 */ /* 0x000fe200078e0a07 */
[C---:B------:R-:W-:Y:S01]  /*6c80*/  ISETP.GT.U32.AND P1, PT, R7.reuse, R0, PT ;  /* 0x000000000700720c */ /* 0x040fe20003f24070 */
[----:B------:R-:W-:Y:S01]  /*6c90*/  IMAD.HI.U32 R5, R12, R11, RZ ;  /* 0x0000000b0c057227 */ /* 0x000fe200078e00ff */
[----:B------:R0:W-:Y:S03]  /*6ca0*/  STL [R1+0x60], R3 ;  /* 0x0000600301007387 */ /* 0x0001e60000100800 */
[----:B------:R-:W-:Y:S01]  /*6cb0*/  IMAD.MOV R5, RZ, RZ, -R5 ;  /* 0x000000ffff057224 */ /* 0x000fe200078e0a05 */
[----:B------:R-:W-:Y:S01]  /*6cc0*/  STL [R1+0x64], R17 ;  /* 0x0000641101007387 */ /* 0x000fe20000100800 */
[----:B------:R-:W-:Y:S01]  /*6cd0*/  @!P4 IMAD.IADD R8, R8, 0x1, -R7 ;  /* 0x000000010808c824 */ /* 0x000fe200078e0a07 */
[----:B------:R-:W-:Y:S01]  /*6ce0*/  ISETP.GE.AND P4, PT, R10, RZ, PT ;  /* 0x000000ff0a00720c */ /* 0x000fe20003f86270 */
[----:B------:R-:W-:Y:S01]  /*6cf0*/  IMAD R11, R7, R5, R11 ;  /* 0x00000005070b7224 */ /* 0x000fe200078e020b */
[C---:B------:R-:W-:Y:S01]  /*6d00*/  LOP3.LUT R10, R9.reuse, 0x54, RZ, 0xfc, !PT ;  /* 0x00000054090a7812 */ /* 0x040fe200078efcff */
[--C-:B------:R-:W-:Y:S01]  /*6d10*/  @!P5 IMAD.IADD R16, R16, 0x1, -R7.reuse ;  /* 0x000000011010d824 */ /* 0x100fe200078e0a07 */
[----:B------:R-:W-:Y:S01]  /*6d20*/  ISETP.GE.AND P5, PT, R2, RZ, PT ;  /* 0x000000ff0200720c */ /* 0x000fe20003fa6270 */
[----:B------:R-:W-:Y:S01]  /*6d30*/  @!P1 IMAD.IADD R0, R0, 0x1, -R7 ;  /* 0x0000000100009824 */ /* 0x000fe200078e0a07 */
[----:B------:R-:W-:Y:S01]  /*6d40*/  LOP3.LUT R2, R9, 0x56, RZ, 0xfc, !PT ;  /* 0x0000005609027812 */ /* 0x000fe200078efcff */
[----:B0-----:R-:W-:Y:S01]  /*6d50*/  IMAD.MOV.U32 R3, RZ, RZ, R4 ;  /* 0x000000ffff037224 */ /* 0x001fe200078e0004 */
[----:B------:R-:W-:Y:S01]  /*6d60*/  ISETP.GT.U32.AND P1, PT, R7, R8, PT ;  /* 0x000000080700720c */ /* 0x000fe20003f24070 */
[----:B------:R-:W-:Y:S01]  /*6d70*/  IMAD.HI.U32 R6, R12, R19, RZ ;  /* 0x000000130c067227 */ /* 0x000fe200078e00ff */
[----:B------:R-:W-:-:S02]  /*6d80*/  IABS R5, R2 ;  /* 0x0000000200057213 */ /* 0x000fc40000000000 */
[C---:B------:R-:W-:Y:S01]  /*6d90*/  ISETP.GT.U32.AND P3, PT, R7.reuse, R11, PT ;  /* 0x0000000b0700720c */ /* 0x040fe20003f64070 */
[----:B------:R-:W-:Y:S01]  /*6da0*/  @!P2 IMAD.MOV R3, RZ, RZ, -R3 ;  /* 0x000000ffff03a224 */ /* 0x000fe200078e0a03 */
[----:B------:R-:W-:Y:S01]  /*6db0*/  ISETP.GT.U32.AND P2, PT, R7, R0, PT ;  /* 0x000000000700720c */ /* 0x000fe20003f44070 */
[----:B------:R-:W-:-:S03]  /*6dc0*/  IMAD.HI.U32 R4, R12, R5, RZ ;  /* 0x000000050c047227 */ /* 0x000fc600078e00ff */
[----:B------:R0:W-:Y:S01]  /*6dd0*/  STL [R1+0x70], R3 ;  /* 0x0000700301007387 */ /* 0x0001e20000100800 */
[----:B------:R-:W-:Y:S02]  /*6de0*/  IMAD.MOV R6, RZ, RZ, -R6 ;  /* 0x000000ffff067224 */ /* 0x000fe400078e0a06 */
[----:B------:R-:W-:Y:S02]  /*6df0*/  @!P6 IMAD.MOV R16, RZ, RZ, -R16 ;  /* 0x000000ffff10e224 */ /* 0x000fe400078e0a10 */
[----:B------:R-:W-:Y:S01]  /*6e00*/  @!P1 IMAD.IADD R8, R8, 0x1, -R7 ;  /* 0x0000000108089824 */ /* 0x000fe200078e0a07 */
[----:B------:R-:W-:Y:S01]  /*6e10*/  ISETP.GE.AND P1, PT, R13, RZ, PT ;  /* 0x000000ff0d00720c */ /* 0x000fe20003f26270 */
[----:B------:R-:W-:Y:S01]  /*6e20*/  IMAD.MOV R4, RZ, RZ, -R4 ;  /* 0x000000ffff047224 */ /* 0x000fe200078e0a04 */
[----:B------:R1:W-:Y:S01]  /*6e30*/  STL [R1+0x68], R16 ;  /* 0x0000681001007387 */ /* 0x0003e20000100800 */
[C---:B------:R-:W-:Y:S01]  /*6e40*/  IMAD R19, R7.reuse, R6, R19 ;  /* 0x0000000607137224 */ /* 0x040fe200078e0213 */
[----:B------:R-:W-:Y:S01]  /*6e50*/  IABS R6, R10 ;  /* 0x0000000a00067213 */ /* 0x000fe20000000000 */
[----:B------:R-:W-:Y:S01]  /*6e60*/  IMAD R5, R7, R4, R5 ;  /* 0x0000000407057224 */ /* 0x000fe200078e0205 */
[----:B------:R-:W-:Y:S01]  /*6e70*/  LOP3.LUT R4, R9, 0x50, RZ, 0xfc, !PT ;  /* 0x0000005009047812 */ /* 0x000fe200078efcff */
[----:B0-----:R-:W-:Y:S01]  /*6e80*/  IMAD.MOV.U32 R3, RZ, RZ, R15 ;  /* 0x000000ffff037224 */ /* 0x001fe200078e000f */
[----:B------:R-:W-:Y:S01]  /*6e90*/  ISETP.GT.U32.AND P6, PT, R7, R19, PT ;  /* 0x000000130700720c */ /* 0x000fe20003fc4070 */
[----:B------:R-:W-:Y:S01]  /*6ea0*/  IMAD.HI.U32 R15, R12, R6, RZ ;  /* 0x000000060c0f7227 */ /* 0x000fe200078e00ff */
[----:B------:R-:W-:-:S03]  /*6eb0*/  LOP3.LUT R13, R9, 0x4e, RZ, 0xfc, !PT ;  /* 0x0000004e090d7812 */ /* 0x000fc600078efcff */
[----:B-1----:R-:W-:Y:S02]  /*6ec0*/  IMAD.MOV.U32 R16, RZ, RZ, R8 ;  /* 0x000000ffff107224 */ /* 0x002fe400078e0008 */
[----:B------:R-:W-:Y:S02]  /*6ed0*/  @!P3 IMAD.IADD R11, R11, 0x1, -R7 ;  /* 0x000000010b0bb824 */ /* 0x000fe400078e0a07 */
[----:B------:R-:W-:Y:S01]  /*6ee0*/  @!P5 IMAD.MOV R16, RZ, RZ, -R16 ;  /* 0x000000ffff10d224 */ /* 0x000fe200078e0a10 */
[C---:B------:R-:W-:Y:S01]  /*6ef0*/  ISETP.GT.U32.AND P5, PT, R7.reuse, R5, PT ;  /* 0x000000050700720c */ /* 0x040fe20003fa4070 */
[----:B------:R-:W-:Y:S01]  /*6f00*/  @!P0 IMAD.MOV R3, RZ, RZ, -R3 ;  /* 0x000000ffff038224 */ /* 0x000fe200078e0a03 */
[C---:B------:R-:W-:Y:S01]  /*6f10*/  ISETP.GT.U32.AND P3, PT, R7.reuse, R11, PT ;  /* 0x0000000b0700720c */ /* 0x040fe20003f64070 */
[----:B------:R-:W-:Y:S01]  /*6f20*/  IMAD.MOV R15, RZ, RZ, -R15 ;  /* 0x000000ffff0f7224 */ /* 0x000fe200078e0a0f */
[----:B------:R-:W-:Y:S01]  /*6f30*/  ISETP.GE.AND P0, PT, R14, RZ, PT ;  /* 0x000000ff0e00720c */ /* 0x000fe20003f06270 */
[--C-:B------:R-:W-:Y:S01]  /*6f40*/  @!P2 IMAD.IADD R0, R0, 0x1, -R7.reuse ;  /* 0x000000010000a824 */ /* 0x100fe200078e0a07 */
[----:B------:R0:W-:Y:S01]  /*6f50*/  STL [R1+0x6c], R3 ;  /* 0x00006c0301007387 */ /* 0x0001e20000100800 */
[----:B------:R-:W-:Y:S01]  /*6f60*/  IMAD R6, R7, R15, R6 ;  /* 0x0000000f07067224 */ /* 0x000fe200078e0206 */
[----:B------:R-:W-:Y:S01]  /*6f70*/  ISETP.GE.AND P2, PT, R2, RZ, PT ;  /* 0x000000ff0200720c */ /* 0x000fe20003f46270 */
[--C-:B------:R-:W-:Y:S01]  /*6f80*/  @!P6 IMAD.IADD R19, R19, 0x1, -R7.reuse ;  /* 0x000000011313e824 */ /* 0x100fe200078e0a07 */
[C---:B------:R-:W-:Y:S01]  /*6f90*/  LOP3.LUT R2, R9.reuse, 0x52, RZ, 0xfc, !PT ;  /* 0x0000005209027812 */ /* 0x040fe200078efcff */
[----:B------:R1:W-:Y:S01]  /*6fa0*/  STL [R1+0x1f4], R16 ;  /* 0x0001f41001007387 */ /* 0x0003e20000100800 */
[----:B------:R-:W-:Y:S01]  /*6fb0*/  LOP3.LUT R15, R9, 0x4a, RZ, 0xfc, !PT ;  /* 0x0000004a090f7812 */ /* 0x000fe200078efcff */
[--C-:B------:R-:W-:Y:S01]  /*6fc0*/  @!P5 IMAD.IADD R5, R5, 0x1, -R7.reuse ;  /* 0x000000010505d824 */ /* 0x100fe200078e0a07 */
[----:B------:R-:W-:Y:S01]  /*6fd0*/  IABS R8, R2 ;  /* 0x0000000200087213 */ /* 0x000fe20000000000 */
[----:B------:R-:W-:Y:S01]  /*6fe0*/  @!P3 IMAD.IADD R11, R11, 0x1, -R7 ;  /* 0x000000010b0bb824 */ /* 0x000fe200078e0a07 */
[C---:B------:R-:W-:Y:S01]  /*6ff0*/  ISETP.GT.U32.AND P6, PT, R7.reuse, R19, PT ;  /* 0x000000130700720c */ /* 0x040fe20003fc4070 */
[----:B0-----:R-:W-:Y:S01]  /*7000*/  IMAD.MOV.U32 R3, RZ, RZ, R0 ;  /* 0x000000ffff037224 */ /* 0x001fe200078e0000 */
[----:B------:R-:W-:Y:S01]  /*7010*/  ISETP.GE.AND P3, PT, R10, RZ, PT ;  /* 0x000000ff0a00720c */ /* 0x000fe20003f66270 */
[----:B------:R-:W-:Y:S01]  /*7020*/  IMAD.HI.U32 R10, R12, R8, RZ ;  /* 0x000000080c0a7227 */ /* 0x000fe200078e00ff */
[----:B------:R-:W-:-:S02]  /*7030*/  ISETP.GT.U32.AND P5, PT, R7, R5, PT ;  /* 0x000000050700720c */ /* 0x000fc40003fa4070 */
[----:B------:R-:W-:Y:S01]  /*7040*/  IABS R0, R4 ;  /* 0x0000000400007213 */ /* 0x000fe20000000000 */
[----:B------:R-:W-:Y:S01]  /*7050*/  @!P4 IMAD.MOV R3, RZ, RZ, -R3 ;  /* 0x000000ffff03c224 */ /* 0x000fe200078e0a03 */
[C---:B------:R-:W-:Y:S01]  /*7060*/  ISETP.GT.U32.AND P4, PT, R7.reuse, R6, PT ;  /* 0x000000060700720c */ /* 0x040fe20003f84070 */
[----:B------:R-:W-:Y:S01]  /*7070*/  IMAD.MOV R10, RZ, RZ, -R10 ;  /* 0x000000ffff0a7224 */ /* 0x000fe200078e0a0a */
[----:B-1----:R-:W-:Y:S02]  /*7080*/  IABS R16, R15 ;  /* 0x0000000f00107213 */ /* 0x002fe40000000000 */
[----:B------:R0:W-:Y:S01]  /*7090*/  STL [R1+0x1fc], R3 ;  /* 0x0001fc0301007387 */ /* 0x0001e20000100800 */
[----:B------:R-:W-:Y:S01]  /*70a0*/  IMAD R8, R7, R10, R8 ;  /* 0x0000000a07087224 */ /* 0x000fe200078e0208 */
[----:B------:R-:W-:Y:S01]  /*70b0*/  LOP3.LUT R10, R9, 0x4c, RZ, 0xfc, !PT ;  /* 0x0000004c090a7812 */ /* 0x000fe200078efcff */
[----:B------:R-:W-:Y:S01]  /*70c0*/  @!P6 IMAD.IADD R19, R19, 0x1, -R7 ;  /* 0x000000011313e824 */ /* 0x000fe200078e0a07 */
[----:B------:R-:W-:Y:S01]  /*70d0*/  ISETP.GE.AND P6, PT, R2, RZ, PT ;  /* 0x000000ff0200720c */ /* 0x000fe20003fc6270 */
[----:B------:R-:W-:Y:S01]  /*70e0*/  IMAD.HI.U32 R2, R12, R0, RZ ;  /* 0x000000000c027227 */ /* 0x000fe200078e00ff */
[----:B------:R-:W-:-:S02]  /*70f0*/  IABS R17, R10 ;  /* 0x0000000a00117213 */ /* 0x000fc40000000000 */
[----:B------:R-:W-:Y:S01]  /*7100*/  IABS R14, R13 ;  /* 0x0000000d000e7213 */ /* 0x000fe20000000000 */
[--C-:B------:R-:W-:Y:S02]  /*7110*/  @!P4 IMAD.IADD R6, R6, 0x1, -R7.reuse ;  /* 0x000000010606c824 */ /* 0x100fe400078e0a07 */
[----:B------:R-:W-:Y:S01]  /*7120*/  @!P5 IMAD.IADD R5, R5, 0x1, -R7 ;  /* 0x000000010505d824 */ /* 0x000fe200078e0a07 */
[C---:B------:R-:W-:Y:S01]  /*7130*/  ISETP.GT.U32.AND P5, PT, R7.reuse, R8, PT ;  /* 0x000000080700720c */ /* 0x040fe20003fa4070 */
[----:B0-----:R-:W-:Y:S01]  /*7140*/  IMAD.MOV.U32 R3, RZ, RZ, R11 ;  /* 0x000000ffff037224 */ /* 0x001fe200078e000b */
[C---:B------:R-:W-:Y:S01]  /*7150*/  ISETP.GT.U32.AND P4, PT, R7.reuse, R6, PT ;  /* 0x000000060700720c */ /* 0x040fe20003f84070 */
[----:B------:R-:W-:Y:S02]  /*7160*/  IMAD.MOV R2, RZ, RZ, -R2 ;  /* 0x000000ffff027224 */ /* 0x000fe400078e0a02 */
[----:B------:R-:W-:Y:S01]  /*7170*/  @!P0 IMAD.MOV R3, RZ, RZ, -R3 ;  /* 0x000000ffff038224 */ /* 0x000fe200078e0a03 */
[----:B------:R-:W-:Y:S01]  /*7180*/  ISETP.GE.AND P0, PT, R4, RZ, PT ;  /* 0x000000ff0400720c */ /* 0x000fe20003f06270 */
[----:B------:R-:W-:Y:S01]  /*7190*/  IMAD R0, R7, R2, R0 ;  /* 0x0000000207007224 */ /* 0x000fe200078e0200 */
[----:B------:R-:W-:Y:S01]  /*71a0*/  LOP3.LUT R2, R9, 0x48, RZ, 0xfc, !PT ;  /* 0x0000004809027812 */ /* 0x000fe200078efcff */
[----:B------:R-:W-:Y:S01]  /*71b0*/  IMAD.HI.U32 R20, R12, R17, RZ ;  /* 0x000000110c147227 */ /* 0x000fe200078e00ff */
[----:B------:R0:W-:Y:S02]  /*71c0*/  STL [R1+0x1f8], R3 ;  /* 0x0001f80301007387 */ /* 0x0001e40000100800 */
[----:B------:R-:W-:Y:S01]  /*71d0*/  IABS R11, R2 ;  /* 0x00000002000b7213 */ /* 0x000fe20000000000 */
[----:B------:R-:W-:-:S02]  /*71e0*/  @!P5 IMAD.IADD R8, R8, 0x1, -R7 ;  /* 0x000000010808d824 */ /* 0x000fc400078e0a07 */
[----:B------:R-:W-:Y:S01]  /*71f0*/  @!P4 IMAD.IADD R6, R6, 0x1, -R7 ;  /* 0x000000010606c824 */ /* 0x000fe200078e0a07 */
[----:B------:R-:W-:Y:S01]  /*7200*/  ISETP.GT.U32.AND P4, PT, R7, R0, PT ;  /* 0x000000000700720c */ /* 0x000fe20003f84070 */
[----:B------:R-:W-:Y:S02]  /*7210*/  IMAD.MOV R20, RZ, RZ, -R20 ;  /* 0x000000ffff147224 */ /* 0x000fe400078e0a14 */
[----:B------:R-:W-:-:S04]  /*7220*/  IMAD.HI.U32 R18, R12, R16, RZ ;  /* 0x000000100c127227 */ /* 0x000fc800078e00ff */
[----:B0-----:R-:W-:Y:S02]  /*7230*/  IMAD.MOV.U32 R3, RZ, RZ, R19 ;  /* 0x000000ffff037224 */ /* 0x001fe400078e0013 */
[----:B------:R-:W-:Y:S02]  /*7240*/  IMAD.MOV.U32 R19, RZ, RZ, R11 ;  /* 0x000000ffff137224 */ /* 0x000fe400078e000b */
[----:B------:R-:W-:Y:S01]  /*7250*/  @!P1 IMAD.MOV R3, RZ, RZ, -R3 ;  /* 0x000000ffff039224 */ /* 0x000fe200078e0a03 */
[----:B------:R-:W-:Y:S01]  /*7260*/  ISETP.GT.U32.AND P1, PT, R7, R8, PT ;  /* 0x000000080700720c */ /* 0x000fe20003f24070 */
[----:B------:R-:W-:Y:S01]  /*7270*/  @!P4 IMAD.IADD R0, R0, 0x1, -R7 ;  /* 0x000000010000c824 */ /* 0x000fe200078e0a07 */
[----:B------:R-:W-:Y:S01]  /*7280*/  ISETP.GE.AND P4, PT, R13, RZ, PT ;  /* 0x000000ff0d00720c */ /* 0x000fe20003f86270 */
[----:B------:R-:W-:Y:S01]  /*7290*/  IMAD R13, R7, R20, R17 ;  /* 0x00000014070d7224 */ /* 0x000fe200078e0211 */
[----:B------:R0:W-:Y:S01]  /*72a0*/  STL [R1+0x1f0], R3 ;  /* 0x0001f00301007387 */ /* 0x0001e20000100800 */
[----:B------:R-:W-:-:S02]  /*72b0*/  IMAD.MOV R18, RZ, RZ, -R18 ;  /* 0x000000ffff127224 */ /* 0x000fc400078e0a12 */
[----:B------:R-:W-:-:S04]  /*72c0*/  IMAD.HI.U32 R4, R12, R14, RZ ;  /* 0x0000000e0c047227 */ /* 0x000fc800078e00ff */
[----:B------:R-:W-:Y:S01]  /*72d0*/  IMAD R11, R7, R18, R16 ;  /* 0x00000012070b7224 */ /* 0x000fe200078e0210 */
[----:B------:R-:W-:Y:S01]  /*72e0*/  LOP3.LUT R18, R9, 0x44, RZ, 0xfc, !PT ;  /* 0x0000004409127812 */ /* 0x000fe200078efcff */
[----:B------:R-:W-:Y:S01]  /*72f0*/  @!P1 IMAD.IADD R8, R8, 0x1, -R7 ;  /* 0x0000000108089824 */ /* 0x000fe200078e0a07 */
[----:B------:R-:W-:Y:S01]  /*7300*/  ISETP.GT.U32.AND P1, PT, R7, R13, PT ;  /* 0x0000000d0700720c */ /* 0x000fe20003f24070 */
[----:B0-----:R-:W-:Y:S02]  /*7310*/  IMAD.MOV.U32 R3, RZ, RZ, R5 ;  /* 0x000000ffff037224 */ /* 0x001fe400078e0005 */
[----:B------:R-:W-:-:S04]  /*7320*/  IMAD.HI.U32 R5, R12, R19, RZ ;  /* 0x000000130c057227 */ /* 0x000fc800078e00ff */
[----:B------:R-:W-:Y:S01]  /*7330*/  @!P2 IMAD.MOV R3, RZ, RZ, -R3 ;  /* 0x000000ffff03a224 */ /* 0x000fe200078e0a03 */
[C---:B------:R-:W-:Y:S01]  /*7340*/  ISETP.GT.U32.AND P2, PT, R7.reuse, R0, PT ;  /* 0x000000000700720c */ /* 0x040fe20003f44070 */
[----:B------:R-:W-:Y:S02]  /*7350*/  IMAD.MOV.U32 R16, RZ, RZ, R6 ;  /* 0x000000ffff107224 */ /* 0x000fe400078e0006 */
[----:B------:R-:W-:Y:S01]  /*7360*/  IMAD.MOV R4, RZ, RZ, -R4 ;  /* 0x000000ffff047224 */ /* 0x000fe200078e0a04 */
[----:B------:R0:W-:Y:S01]  /*7370*/  STL [R1+0x1e4], R3 ;  /* 0x0001e40301007387 */ /* 0x0001e20000100800 */
[----:B------:R-:W-:Y:S02]  /*7380*/  IMAD.MOV R5, RZ, RZ, -R5 ;  /* 0x000000ffff057224 */ /* 0x000fe400078e0a05 */
[----:B------:R-:W-:Y:S01]  /*7390*/  @!P3 IMAD.MOV R16, RZ, RZ, -R16 ;  /* 0x000000ffff10b224 */ /* 0x000fe200078e0a10 */
[----:B------:R-:W-:Y:S01]  /*73a0*/  ISETP.GE.AND P3, PT, R10, RZ, PT ;  /* 0x000000ff0a00720c */ /* 0x000fe20003f66270 */
[----:B------:R-:W-:Y:S01]  /*73b0*/  IMAD R14, R7, R4, R14 ;  /* 0x00000004070e7224 */ /* 0x000fe200078e020e */
[----:B------:R-:W-:Y:S01]  /*73c0*/  LOP3.LUT R4, R9, 0x46, RZ, 0xfc, !PT ;  /* 0x0000004609047812 */ /* 0x000fe200078efcff */
[----:B------:R-:W-:Y:S01]  /*73d0*/  IMAD R10, R7, R5, R19 ;  /* 0x00000005070a7224 */ /* 0x000fe200078e0213 */
[----:B------:R1:W-:Y:S01]  /*73e0*/  STL [R1+0x1dc], R16 ;  /* 0x0001dc1001007387 */ /* 0x0003e20000100800 */
[--C-:B------:R-:W-:Y:S01]  /*73f0*/  @!P1 IMAD.IADD R13, R13, 0x1, -R7.reuse ;  /* 0x000000010d0d9824 */ /* 0x100fe200078e0a07 */
[C---:B------:R-:W-:Y:S01]  /*7400*/  ISETP.GT.U32.AND P5, PT, R7.reuse, R14, PT ;  /* 0x0000000e0700720c */ /* 0x040fe20003fa4070 */
[----:B0-----:R-:W-:Y:S01]  /*7410*/  IMAD.MOV.U32 R3, RZ, RZ, R8 ;  /* 0x000000ffff037224 */ /* 0x001fe200078e0008 */
[C---:B------:R-:W-:Y:S01]  /*7420*/  ISETP.GT.U32.AND P1, PT, R7.reuse, R10, PT ;  /* 0x0000000a0700720c */ /* 0x040fe20003f24070 */
[----:B------:R-:W-:Y:S01]  /*7430*/  @!P2 IMAD.IADD R0, R0, 0x1, -R7 ;  /* 0x000000010000a824 */ /* 0x000fe200078e0a07 */
[----:B------:R-:W-:Y:S01]  /*7440*/  IABS R17, R4 ;  /* 0x0000000400117213 */ /* 0x000fe20000000000 */
[----:B------:R-:W-:Y:S01]  /*7450*/  @!P6 IMAD.MOV R3, RZ, RZ, -R3 ;  /* 0x000000ffff03e224 */ /* 0x000fe200078e0a03 */
[----:B------:R-:W-:-:S02]  /*7460*/  ISETP.GT.U32.AND P6, PT, R7, R11, PT ;  /* 0x0000000b0700720c */ /* 0x000fc40003fc4070 */
[----:B------:R-:W-:Y:S01]  /*7470*/  IABS R8, R18 ;  /* 0x0000001200087213 */ /* 0x000fe20000000000 */
[----:B------:R-:W-:Y:S01]  /*7480*/  IMAD.HI.U32 R6, R12, R17, RZ ;  /* 0x000000110c067227 */ /* 0x000fe200078e00ff */
[----:B------:R0:W-:Y:S01]  /*7490*/  STL [R1+0x1d8], R3 ;  /* 0x0001d80301007387 */ /* 0x0001e20000100800 */
[----:B------:R-:W-:Y:S02]  /*74a0*/  ISETP.GE.AND P2, PT, R15, RZ, PT ;  /* 0x000000ff0f00720c */ /* 0x000fe40003f46270 */
[--C-:B------:R-:W-:Y:S01]  /*74b0*/  @!P5 IMAD.IADD R14, R14, 0x1, -R7.reuse ;  /* 0x000000010e0ed824 */ /* 0x100fe200078e0a07 */
[C---:B------:R-:W-:Y:S01]  /*74c0*/  LOP3.LUT R15, R9.reuse, 0x40, RZ, 0xfc, !PT ;  /* 0x00000040090f7812 */ /* 0x040fe200078efcff */
[--C-:B------:R-:W-:Y:S01]  /*74d0*/  @!P1 IMAD.IADD R10, R10, 0x1, -R7.reuse ;  /* 0x000000010a0a9824 */ /* 0x100fe200078e0a07 */
[----:B-1----:R-:W-:Y:S01]  /*74e0*/  LOP3.LUT R16, R9, 0x3e, RZ, 0xfc, !PT ;  /* 0x0000003e09107812 */ /* 0x002fe200078efcff */
[----:B------:R-:W-:Y:S01]  /*74f0*/  IMAD.MOV R6, RZ, RZ, -R6 ;  /* 0x000000ffff067224 */ /* 0x000fe200078e0a06 */
[----:B------:R-:W-:Y:S01]  /*7500*/  ISETP.GT.U32.AND P5, PT, R7, R14, PT ;  /* 0x0000000e0700720c */ /* 0x000fe20003fa4070 */
[----:B------:R-:W-:Y:S01]  /*7510*/  @!P6 IMAD.IADD R11, R11, 0x1, -R7 ;  /* 0x000000010b0be824 */ /* 0x000fe200078e0a07 */
[C---:B------:R-:W-:Y:S01]  /*7520*/  ISETP.GT.U32.AND P6, PT, R7.reuse, R13, PT ;  /* 0x0000000d0700720c */ /* 0x040fe20003fc4070 */
[----:B0-----:R-:W-:Y:S01]  /*7530*/  IMAD.MOV.U32 R3, RZ, RZ, R0 ;  /* 0x000000ffff037224 */ /* 0x001fe200078e0000 */
[----:B------:R-:W-:Y:S01]  /*7540*/  ISETP.GT.U32.AND P1, PT, R7, R10, PT ;  /* 0x0000000a0700720c */ /* 0x000fe20003f24070 */
[----:B------:R-:W-:Y:S01]  /*7550*/  IMAD.HI.U32 R5, R12, R8, RZ ;  /* 0x000000080c057227 */ /* 0x000fe200078e00ff */
[----:B------:R-:W-:-:S03]  /*7560*/  IABS R0, R16 ;  /* 0x0000001000007213 */ /* 0x000fc60000000000 */
[----:B------:R-:W-:Y:S01]  /*7570*/  @!P0 IMAD.MOV R3, RZ, RZ, -R3 ;  /* 0x000000ffff038224 */ /* 0x000fe200078e0a03 */
[C---:B------:R-:W-:Y:S01]  /*7580*/  ISETP.GT.U32.AND P0, PT, R7.reuse, R11, PT ;  /* 0x0000000b0700720c */ /* 0x040fe20003f04070 */
[----:B------:R-:W-:Y:S01]  /*7590*/  IMAD R6, R7, R6, R17 ;  /* 0x0000000607067224 */ /* 0x000fe200078e0211 */
[----:B------:R-:W-:Y:S01]  /*75a0*/  LOP3.LUT R17, R9, 0x42, RZ, 0xfc, !PT ;  /* 0x0000004209117812 */ /* 0x000fe200078efcff */
[----:B------:R-:W-:Y:S01]  /*75b0*/  IMAD.MOV R5, RZ, RZ, -R5 ;  /* 0x000000ffff057224 */ /* 0x000fe200078e0a05 */
[----:B------:R0:W-:Y:S01]  /*75c0*/  STL [R1+0x1d0], R3 ;  /* 0x0001d00301007387 */ /* 0x0001e20000100800 */
[--C-:B------:R-:W-:Y:S01]  /*75d0*/  @!P6 IMAD.IADD R13, R13, 0x1, -R7.reuse ;  /* 0x000000010d0de824 */ /* 0x100fe200078e0a07 */
[C---:B------:R-:W-:Y:S01]  /*75e0*/  ISETP.GT.U32.AND P6, PT, R7.reuse, R6, PT ;  /* 0x000000060700720c */ /* 0x040fe20003fc4070 */
[----:B------:R-:W-:Y:S01]  /*75f0*/  IMAD R8, R7, R5, R8 ;  /* 0x0000000507087224 */ /* 0x000fe200078e0208 */
[----:B------:R-:W-:Y:S01]  /*7600*/  IABS R27, R17 ;  /* 0x00000011001b7213 */ /* 0x000fe20000000000 */
[--C-:B------:R-:W-:Y:S01]  /*7610*/  @!P5 IMAD.IADD R14, R14, 0x1, -R7.reuse ;  /* 0x000000010e0ed824 */ /* 0x100fe200078e0a07 */
[----:B------:R-:W-:Y:S01]  /*7620*/  ISETP.GE.AND P5, PT, R2, RZ, PT ;  /* 0x000000ff0200720c */ /* 0x000fe20003fa6270 */
[--C-:B------:R-:W-:Y:S01]  /*7630*/  @!P1 IMAD.IADD R10, R10, 0x1, -R7.reuse ;  /* 0x000000010a0a9824 */ /* 0x100fe200078e0a07 */
[----:B------:R-:W-:Y:S01]  /*7640*/  IABS R2, R15 ;  /* 0x0000000f00027213 */ /* 0x000fe20000000000 */
[----:B------:R-:W-:Y:S01]  /*7650*/  @!P0 IMAD.IADD R11, R11, 0x1, -R7 ;  /* 0x000000010b0b8824 */ /* 0x000fe200078e0a07 */
[----:B------:R-:W-:Y:S01]  /*7660*/  ISETP.GT.U32.AND P1, PT, R7, R8, PT ;  /* 0x000000080700720c */ /* 0x000fe20003f24070 */
[----:B------:R-:W-:Y:S01]  /*7670*/  IMAD.HI.U32 R5, R12, R0, RZ ;  /* 0x000000000c057227 */ /* 0x000fe200078e00ff */
[----:B------:R-:W-:-:S03]  /*7680*/  ISETP.GE.AND P0, PT, R4, RZ, PT ;  /* 0x000000ff0400720c */ /* 0x000fc60003f06270 */
[----:B------:R-:W-:-:S04]  /*7690*/  IMAD.HI.U32 R4, R12, R2, RZ ;  /* 0x000000020c047227 */ /* 0x000fc800078e00ff */
[----:B------:R-:W-:Y:S02]  /*76a0*/  IMAD.MOV R4, RZ, RZ, -R4 ;  /* 0x000000ffff047224 */ /* 0x000fe400078e0a04 */
[--C-:B------:R-:W-:Y:S01]  /*76b0*/  @!P6 IMAD.IADD R6, R6, 0x1, -R7.reuse ;  /* 0x000000010606e824 */ /* 0x100fe200078e0a07 */
[----:B------:R-:W-:Y:S01]  /*76c0*/  ISETP.GE.AND P6, PT, R18, RZ, PT ;  /* 0x000000ff1200720c */ /* 0x000fe20003fc6270 */
[----:B------:R-:W-:Y:S01]  /*76d0*/  IMAD R2, R7, R4, R2 ;  /* 0x0000000407027224 */ /* 0x000fe200078e0202 */
[----:B------:R-:W-:Y:S01]  /*76e0*/  LOP3.LUT R4, R9, 0x3c, RZ, 0xfc, !PT ;  /* 0x0000003c09047812 */ /* 0x000fe200078efcff */
[----:B------:R-:W-:Y:S01]  /*76f0*/  @!P1 IMAD.IADD R8, R8, 0x1, -R7 ;  /* 0x0000000108089824 */ /* 0x000fe200078e0a07 */
[----:B------:R-:W-:Y:S01]  /*7700*/  ISETP.GT.U32.AND P1, PT, R7, R6, PT ;  /* 0x000000060700720c */ /* 0x000fe20003f24070 */
[----:B------:R-:W-:Y:S01]  /*7710*/  IMAD.MOV R5, RZ, RZ, -R5 ;  /* 0x000000ffff057224 */ /* 0x000fe200078e0a05 */
[----:B------:R-:W-:Y:S01]  /*7720*/  IABS R18, R4 ;  /* 0x0000000400127213 */ /* 0x000fe20000000000 */
[----:B0-----:R-:W-:-:S02]  /*7730*/  IMAD.MOV.U32 R3, RZ, RZ, R13 ;  /* 0x000000ffff037224 */ /* 0x001fc400078e000d */
[----:B------:R-:W-:Y:S01]  /*7740*/  @!P4 IMAD.MOV R14, RZ, RZ, -R14 ;  /* 0x000000ffff0ec224 */ /* 0x000fe200078e0a0e */
[----:B------:R-:W-:Y:S01]  /*7750*/  ISETP.GT.U32.AND P4, PT, R7, R8, PT ;  /* 0x000000080700720c */ /* 0x000fe20003f84070 */
[----:B------:R-:W-:-:S03]  /*7760*/  IMAD.HI.U32 R19, R12, R27, RZ ;  /* 0x0000001b0c137227 */ /* 0x000fc600078e00ff */
[----:B------:R0:W-:Y:S01]  /*7770*/  STL [R1+0x188], R14 ;  /* 0x0001880e01007387 */ /* 0x0001e20000100800 */
[----:B------:R-:W-:Y:S01]  /*7780*/  IMAD R0, R7, R5, R0 ;  /* 0x0000000507007224 */ /* 0x000fe200078e0200 */
[----:B------:R-:W-:Y:S01]  /*7790*/  LOP3.LUT R5, R9, 0x3a, RZ, 0xfc, !PT ;  /* 0x0000003a09057812 */ /* 0x000fe200078efcff */
[----:B------:R-:W-:Y:S02]  /*77a0*/  IMAD.MOV.U32 R13, RZ, RZ, R18 ;  /* 0x000000ffff0d7224 */ /* 0x000fe400078e0012 */
[----:B------:R-:W-:Y:S02]  /*77b0*/  @!P3 IMAD.MOV R3, RZ, RZ, -R3 ;  /* 0x000000ffff03b224 */ /* 0x000fe400078e0a03 */
[----:B------:R-:W-:Y:S02]  /*77c0*/  IMAD.MOV.U32 R18, RZ, RZ, R11 ;  /* 0x000000ffff127224 */ /* 0x000fe400078e000b */
[----:B------:R-:W-:Y:S01]  /*77d0*/  IMAD.MOV R19, RZ, RZ, -R19 ;  /* 0x000000ffff137224 */ /* 0x000fe200078e0a13 */
[----:B------:R1:W-:Y:S01]  /*77e0*/  STL [R1+0x184], R3 ;  /* 0x0001840301007387 */ /* 0x0003e20000100800 */
[----:B------:R-:W-:Y:S01]  /*77f0*/  @!P1 IMAD.IADD R6, R6, 0x1, -R7 ;  /* 0x0000000106069824 */ /* 0x000fe200078e0a07 */
[C---:B------:R-:W-:Y:S01]  /*7800*/  ISETP.GT.U32.AND P1, PT, R7.reuse, R0, PT ;  /* 0x000000000700720c */ /* 0x040fe20003f24070 */
[----:B------:R-:W-:Y:S01]  /*7810*/  @!P2 IMAD.MOV R18, RZ, RZ, -R18 ;  /* 0x000000ffff12a224 */ /* 0x000fe200078e0a12 */
[C---:B------:R-:W-:Y:S01]  /*7820*/  ISETP.GT.U32.AND P2, PT, R7.reuse, R2, PT ;  /* 0x000000020700720c */ /* 0x040fe20003f44070 */
[C---:B------:R-:W-:Y:S01]  /*7830*/  IMAD R27, R7.reuse, R19, R27 ;  /* 0x00000013071b7224 */ /* 0x040fe200078e021b */
[----:B0-----:R-:W-:Y:S01]  /*7840*/  IABS R14, R5 ;  /* 0x00000005000e7213 */ /* 0x001fe20000000000 */
[----:B------:R-:W-:Y:S01]  /*7850*/  IMAD.HI.U32 R11, R12, R13, RZ ;  /* 0x0000000d0c0b7227 */ /* 0x000fe200078e00ff */
[----:B------:R-:W-:Y:S02]  /*7860*/  STL [R1+0x170], R18 ;  /* 0x0001701201007387 */ /* 0x000fe40000100800 */
[----:B------:R-:W-:Y:S01]  /*7870*/  ISETP.GT.U32.AND P3, PT, R7, R27, PT ;  /* 0x0000001b0700720c */ /* 0x000fe20003f64070 */
[----:B-1----:R-:W-:-:S02]  /*7880*/  IMAD.MOV.U32 R3, RZ, RZ, R10 ;  /* 0x000000ffff037224 */ /* 0x002fc400078e000a */
[----:B------:R-:W-:Y:S02]  /*7890*/  IMAD.MOV.U32 R10, RZ, RZ, R14 ;  /* 0x000000ffff0a7224 */ /* 0x000fe400078e000e */
[----:B------:R-:W-:Y:S01]  /*78a0*/  @!P5 IMAD.MOV R3, RZ, RZ, -R3 ;  /* 0x000000ffff03d224 */ /* 0x000fe200078e0a03 */
[----:B------:R-:W-:Y:S01]  /*78b0*/  ISETP.GE.AND P5, PT, R17, RZ, PT ;  /* 0x000000ff1100720c */ /* 0x000fe20003fa6270 */
[--C-:B------:R-:W-:Y:S02]  /*78c0*/  @!P1 IMAD.IADD R0, R0, 0x1, -R7.reuse ;  /* 0x0000000100009824 */ /* 0x100fe400078e0a07 */
[----:B------:R-:W-:Y:S01]  /*78d0*/  @!P2 IMAD.IADD R2, R2, 0x1, -R7 ;  /* 0x000000010202a824 */ /* 0x000fe200078e0a07 */
[----:B------:R0:W-:Y:S01]  /*78e0*/  STL [R1+0x158], R3 ;  /* 0x0001580301007387 */ /* 0x0001e20000100800 */
[----:B------:R-:W-:Y:S01]  /*78f0*/  IMAD.MOV R11, RZ, RZ, -R11 ;  /* 0x000000ffff0b7224 */ /* 0x000fe200078e0a0b */
[----:B------:R-:W-:Y:S01]  /*7900*/  ISETP.GT.U32.AND P1, PT, R7, R0, PT ;  /* 0x000000000700720c */ /* 0x000fe20003f24070 */
[----:B------:R-:W-:Y:S01]  /*7910*/  @!P4 IMAD.IADD R8, R8, 0x1, -R7 ;  /* 0x000000010808c824 */ /* 0x000fe200078e0a07 */
[----:B------:R-:W-:Y:S01]  /*7920*/  ISETP.GE.AND P4, PT, R15, RZ, PT ;  /* 0x000000ff0f00720c */ /* 0x000fe20003f86270 */
[----:B------:R-:W-:-:S04]  /*7930*/  IMAD.HI.U32 R14, R12, R10, RZ ;  /* 0x0000000a0c0e7227 */ /* 0x000fc800078e00ff */
[----:B------:R-:W-:Y:S01]  /*7940*/  @!P3 IMAD.IADD R27, R27, 0x1, -R7 ;  /* 0x000000011b1bb824 */ /* 0x000fe200078e0a07 */
[----:B------:R-:W-:Y:S01]  /*7950*/  ISETP.GE.AND P3, PT, R16, RZ, PT ;  /* 0x000000ff1000720c */ /* 0x000fe20003f66270 */
[----:B0-----:R-:W-:Y:S02]  /*7960*/  IMAD.MOV.U32 R3, RZ, RZ, R6 ;  /* 0x000000ffff037224 */ /* 0x001fe400078e0006 */
[----:B------:R-:W-:Y:S01]  /*7970*/  IMAD R11, R7, R11, R13 ;  /* 0x0000000b070b7224 */ /* 0x000fe200078e020d */
[----:B------:R-:W-:Y:S01]  /*7980*/  LOP3.LUT R13, R9, 0x38, RZ, 0xfc, !PT ;  /* 0x00000038090d7812 */ /* 0x000fe200078efcff */
[----:B------:R-:W-:Y:S01]  /*7990*/  @!P0 IMAD.MOV R3, RZ, RZ, -R3 ;  /* 0x000000ffff038224 */ /* 0x000fe200078e0a03 */
[C---:B------:R-:W-:Y:S01]  /*79a0*/  ISETP.GT.U32.AND P0, PT, R7.reuse, R2, PT ;  /* 0x000000020700720c */ /* 0x040fe20003f04070 */
[----:B------:R-:W-:Y:S01]  /*79b0*/  IMAD.MOV R14, RZ, RZ, -R14 ;  /* 0x000000ffff0e7224 */ /* 0x000fe200078e0a0e */
[C---:B------:R-:W-:Y:S01]  /*79c0*/  ISETP.GT.U32.AND P2, PT, R7.reuse, R27, PT ;  /* 0x0000001b0700720c */ /* 0x040fe20003f44070 */
[----:B------:R-:W-:Y:S01]  /*79d0*/  @!P1 IMAD.IADD R0, R0, 0x1, -R7 ;  /* 0x0000000100009824 */ /* 0x000fe200078e0a07 */
[----:B------:R0:W-:Y:S01]  /*79e0*/  STL [R1+0x150], R3 ;  /* 0x0001500301007387 */ /* 0x0001e20000100800 */
[----:B------:R-:W-:Y:S01]  /*79f0*/  IMAD R6, R7, R14, R10 ;  /* 0x0000000e07067224 */ /* 0x000fe200078e020a */
[----:B------:R-:W-:-:S02]  /*7a00*/  IABS R14, R13 ;  /* 0x0000000d000e7213 */ /* 0x000fc40000000000 */
[----:B------:R-:W-:-:S03]  /*7a10*/  ISETP.GE.AND P1, PT, R5, RZ, PT ;  /* 0x000000ff0500720c */ /* 0x000fc60003f26270 */
[----:B------:R-:W-:-:S04]  /*7a20*/  IMAD.HI.U32 R5, R12, R14, RZ ;  /* 0x0000000e0c057227 */ /* 0x000fc800078e00ff */
[----:B0-----:R-:W-:Y:S01]  /*7a30*/  IMAD.MOV.U32 R3, RZ, RZ, R8 ;  /* 0x000000ffff037224 */ /* 0x001fe200078e0008 */
[----:B------:R-:W-:Y:S01]  /*7a40*/  LOP3.LUT R8, R9, 0x36, RZ, 0xfc, !PT ;  /* 0x0000003609087812 */ /* 0x000fe200078efcff */
[----:B------:R-:W-:Y:S01]  /*7a50*/  @!P0 IMAD.IADD R2, R2, 0x1, -R7 ;  /* 0x0000000102028824 */ /* 0x000fe200078e0a07 */
[C---:B------:R-:W-:Y:S01]  /*7a60*/  ISETP.GT.U32.AND P0, PT, R7.reuse, R6, PT ;  /* 0x000000060700720c */ /* 0x040fe20003f04070 */
[----:B------:R-:W-:Y:S01]  /*7a70*/  @!P6 IMAD.MOV R3, RZ, RZ, -R3 ;  /* 0x000000ffff03e224 */ /* 0x000fe200078e0a03 */
[----:B------:R-:W-:Y:S01]  /*7a80*/  ISETP.GT.U32.AND P6, PT, R7, R11, PT ;  /* 0x0000000b0700720c */ /* 0x000fe20003fc4070 */
[----:B------:R-:W-:Y:S01]  /*7a90*/  IMAD.MOV R5, RZ, RZ, -R5 ;  /* 0x000000ffff057224 */ /* 0x000fe200078e0a05 */
[----:B------:R-:W-:Y:S01]  /*7aa0*/  IABS R10, R8 ;  /* 0x00000008000a7213 */ /* 0x000fe20000000000 */
[----:B------:R-:W-:Y:S01]  /*7ab0*/  @!P2 IMAD.IADD R27, R27, 0x1, -R7 ;  /* 0x000000011b1ba824 */ /* 0x000fe200078e0a07 */
[----:B------:R-:W-:Y:S01]  /*7ac0*/  ISETP.GE.AND P2, PT, R4, RZ, PT ;  /* 0x000000ff0400720c */ /* 0x000fe20003f46270 */
[----:B------:R-:W-:Y:S01]  /*7ad0*/  IMAD R5, R7, R5, R14 ;  /* 0x0000000507057224 */ /* 0x000fe200078e020e */
[----:B------:R-:W-:Y:S01]  /*7ae0*/  LOP3.LUT R4, R9, 0x34, RZ, 0xfc, !PT ;  /* 0x0000003409047812 */ /* 0x000fe200078efcff */
[----:B------:R-:W-:Y:S01]  /*7af0*/  IMAD.MOV.U32 R16, RZ, RZ, R2 ;  /* 0x000000ffff107224 */ /* 0x000fe200078e0002 */
[----:B------:R0:W-:Y:S01]  /*7b00*/  STL [R1], R3 ;  /* 0x0000000301007387 */ /* 0x0001e20000100800 */
[----:B------:R-:W-:-:S02]  /*7b10*/  @!P5 IMAD.MOV R27, RZ, RZ, -R27 ;  /* 0x000000ffff1bd224 */ /* 0x000fc400078e0a1b */
[----:B------:R-:W-:-:S03]  /*7b20*/  IMAD.HI.U32 R15, R12, R10, RZ ;  /* 0x0000000a0c0f7227 */ /* 0x000fc600078e00ff */
[----:B------:R1:W-:Y:S01]  /*7b30*/  STL [R1+0x1b8c], R27 ;  /* 0x001b8c1b01007387 */ /* 0x0003e20000100800 */
[--C-:B------:R-:W-:Y:S01]  /*7b40*/  @!P6 IMAD.IADD R11, R11, 0x1, -R7.reuse ;  /* 0x000000010b0be824 */ /* 0x100fe200078e0a07 */
[----:B------:R-:W-:Y:S01]  /*7b50*/  ISETP.GE.AND P6, PT, R13, RZ, PT ;  /* 0x000000ff0d00720c */ /* 0x000fe20003fc6270 */
[----:B------:R-:W-:Y:S01]  /*7b60*/  @!P4 IMAD.MOV R16, RZ, RZ, -R16 ;  /* 0x000000ffff10c224 */ /* 0x000fe200078e0a10 */
[C---:B------:R-:W-:Y:S01]  /*7b70*/  ISETP.GT.U32.AND P4, PT, R7.reuse, R5, PT ;  /* 0x000000050700720c */ /* 0x040fe20003f84070 */
[----:B------:R-:W-:Y:S01]  /*7b80*/  @!P0 IMAD.IADD R6, R6, 0x1, -R7 ;  /* 0x0000000106068824 */ /* 0x000fe200078e0a07 */
[C---:B------:R-:W-:Y:S01]  /*7b90*/  ISETP.GT.U32.AND P5, PT, R7.reuse, R11, PT ;  /* 0x0000000b0700720c */ /* 0x040fe20003fa4070 */
[----:B------:R-:W-:Y:S01]  /*7ba0*/  IMAD.MOV R15, RZ, RZ, -R15 ;  /* 0x000000ffff0f7224 */ /* 0x000fe200078e0a0f */
[----:B------:R-:W-:Y:S01]  /*7bb0*/  IABS R13, R4 ;  /* 0x00000004000d7213 */ /* 0x000fe20000000000 */
[----:B0-----:R-:W-:Y:S01]  /*7bc0*/  IMAD.MOV.U32 R3, RZ, RZ, R0 ;  /* 0x000000ffff037224 */ /* 0x001fe200078e0000 */
[C---:B------:R-:W-:Y:S01]  /*7bd0*/  ISETP.GT.U32.AND P0, PT, R7.reuse, R6, PT ;  /* 0x000000060700720c */ /* 0x040fe20003f04070 */
[----:B------:R-:W-:Y:S01]  /*7be0*/  IMAD R2, R7, R15, R10 ;  /* 0x0000000f07027224 */ /* 0x000fe200078e020a */
[----:B------:R0:W-:Y:S01]  /*7bf0*/  STL [R1+0x88], R16 ;  /* 0x0000881001007387 */ /* 0x0001e20000100800 */
[----:B------:R-:W-:Y:S01]  /*7c00*/  IMAD.HI.U32 R0, R12, R13, RZ ;  /* 0x0000000d0c007227 */ /* 0x000fe200078e00ff */
[----:B------:R-:W-:-:S02]  /*7c10*/  LOP3.LUT R10, R9, 0x30, RZ, 0xfc, !PT ;  /* 0x00000030090a7812 */ /* 0x000fc400078efcff */
[----:B------:R-:W-:Y:S01]  /*7c20*/  LOP3.LUT R15, R9, 0x26, RZ, 0xfc, !PT ;  /* 0x00000026090f7812 */ /* 0x000fe200078efcff */
[----:B------:R-:W-:Y:S01]  /*7c30*/  IMAD.MOV R0, RZ, RZ, -R0 ;  /* 0x000000ffff007224 */ /* 0x000fe200078e0a00 */
[----:B------:R-:W-:Y:S01]  /*7c40*/  IABS R18, R10 ;  /* 0x0000000a00127213 */ /* 0x000fe20000000000 */
[--C-:B------:R-:W-:Y:S01]  /*7c50*/  @!P5 IMAD.IADD R11, R11, 0x1, -R7.reuse ;  /* 0x000000010b0bd824 */ /* 0x100fe200078e0a07 */
[----:B------:R-:W-:Y:S01]  /*7c60*/  ISETP.GT.U32.AND P5, PT, R7, R2, PT ;  /* 0x000000020700720c */ /* 0x000fe20003fa4070 */
[----:B------:R-:W-:Y:S01]  /*7c70*/  @!P4 IMAD.IADD R5, R5, 0x1, -R7 ;  /* 0x000000010505c824 */ /* 0x000fe200078e0a07 */
[----:B-1----:R-:W-:Y:S01]  /*7c80*/  LOP3.LUT R27, R9, 0xe, RZ, 0xfc, !PT ;  /* 0x0000000e091b7812 */ /* 0x002fe200078efcff */
[C---:B------:R-:W-:Y:S02]  /*7c90*/  IMAD R0, R7.reuse, R0, R13 ;  /* 0x0000000007007224 */ /* 0x040fe400078e020d */
[----:B------:R-:W-:Y:S01]  /*7ca0*/  IMAD.MOV.U32 R14, RZ, RZ, R11 ;  /* 0x000000ffff0e7224 */ /* 0x000fe200078e000b */
[----:B------:R-:W-:Y:S01]  /*7cb0*/  ISETP.GT.U32.AND P4, PT, R7, R5, PT ;  /* 0x000000050700720c */ /* 0x000fe20003f84070 */
[----:B------:R-:W-:Y:S01]  /*7cc0*/  @!P0 IMAD.IADD R6, R6, 0x1, -R7 ;  /* 0x0000000106068824 */ /* 0x000fe200078e0a07 */
[----:B------:R-:W-:Y:S01]  /*7cd0*/  ISETP.GE.AND P0, PT, R4, RZ, PT ;  /* 0x000000ff0400720c */ /* 0x000fe20003f06270 */
[----:B------:R-:W-:Y:S01]  /*7ce0*/  @!P2 IMAD.MOV R14, RZ, RZ, -R14 ;  /* 0x000000ffff0ea224 */ /* 0x000fe200078e0a0e */
[----:B------:R-:W-:Y:S01]  /*7cf0*/  LOP3.LUT R4, R9, 0x32, RZ, 0xfc, !PT ;  /* 0x0000003209047812 */ /* 0x000fe200078efcff */
[----:B------:R-:W-:Y:S01]  /*7d00*/  @!P3 IMAD.MOV R3, RZ, RZ, -R3 ;  /* 0x000000ffff03b224 */ /* 0x000fe200078e0a03 */
[----:B------:R-:W-:Y:S01]  /*7d10*/  ISETP.GT.U32.AND P2, PT, R7, R0, PT ;  /* 0x000000000700720c */ /* 0x000fe20003f44070 */
[----:B------:R-:W-:Y:S01]  /*7d20*/  @!P5 IMAD.IADD R2, R2, 0x1, -R7 ;  /* 0x000000010202d824 */ /* 0x000fe200078e0a07 */
[----:B0-----:R-:W-:-:S02]  /*7d30*/  IABS R16, R4 ;  /* 0x0000000400107213 */ /* 0x001fc40000000000 */
[----:B------:R0:W-:Y:S01]  /*7d40*/  STL [R1+0x90], R3 ;  /* 0x0000900301007387 */ /* 0x0001e20000100800 */
[----:B------:R-:W-:Y:S02]  /*7d50*/  ISETP.GE.AND P3, PT, R8, RZ, PT ;  /* 0x000000ff0800720c */ /* 0x000fe40003f66270 */
[----:B------:R-:W-:Y:S01]  /*7d60*/  IMAD.HI.U32 R11, R12, R16, RZ ;  /* 0x000000100c0b7227 */ /* 0x000fe200078e00ff */
[----:B------:R-:W-:Y:S01]  /*7d70*/  ISETP.GT.U32.AND P5, PT, R7, R2, PT ;  /* 0x000000020700720c */ /* 0x000fe20003fa4070 */
[----:B------:R-:W-:Y:S01]  /*7d80*/  STL [R1+0xa8], R14 ;  /* 0x0000a80e01007387 */ /* 0x000fe20000100800 */
[----:B------:R-:W-:Y:S01]  /*7d90*/  LOP3.LUT R8, R9, 0x2e, RZ, 0xfc, !PT ;  /* 0x0000002e09087812 */ /* 0x000fe200078efcff */
[----:B------:R-:W-:Y:S01]  /*7da0*/  @!P4 IMAD.IADD R5, R5, 0x1, -R7 ;  /* 0x000000010505c824 */ /* 0x000fe200078e0a07 */
[----:B------:R-:W-:Y:S01]  /*7db0*/  ISETP.GE.AND P4, PT, R10, RZ, PT ;  /* 0x000000ff0a00720c */ /* 0x000fe20003f86270 */
[----:B------:R-:W-:Y:S01]  /*7dc0*/  IMAD.MOV R10, RZ, RZ, -R11 ;  /* 0x000000ffff0a7224 */ /* 0x000fe200078e0a0b */
[----:B------:R-:W-:Y:S01]  /*7dd0*/  IABS R19, R8 ;  /* 0x0000000800137213 */ /* 0x000fe20000000000 */
[----:B------:R-:W-:-:S02]  /*7de0*/  @!P2 IMAD.IADD R0, R0, 0x1, -R7 ;  /* 0x000000010000a824 */ /* 0x000fc400078e0a07 */
[----:B0-----:R-:W-:Y:S02]  /*7df0*/  IMAD.MOV.U32 R3, RZ, RZ, R6 ;  /* 0x000000ffff037224 */ /* 0x001fe400078e0006 */
[C---:B------:R-:W-:Y:S01]  /*7e00*/  IMAD R16, R7.reuse, R10, R16 ;  /* 0x0000000a07107224 */ /* 0x040fe200078e0210 */
[----:B------:R-:W-:Y:S01]  /*7e10*/  ISETP.GT.U32.AND P2, PT, R7, R0, PT ;  /* 0x000000000700720c */ /* 0x000fe20003f44070 */
[----:B------:R-:W-:Y:S01]  /*7e20*/  IMAD.MOV.U32 R13, RZ, RZ, R5 ;  /* 0x000000ffff0d7224 */ /* 0x000fe200078e0005 */
[----:B------:R-:W-:Y:S01]  /*7e30*/  LOP3.LUT R5, R9, 0x28, RZ, 0xfc, !PT ;  /* 0x0000002809057812 */ /* 0x000fe200078efcff */
[----:B------:R-:W-:Y:S01]  /*7e40*/  @!P1 IMAD.MOV R3, RZ, RZ, -R3 ;  /* 0x000000ffff039224 */ /* 0x000fe200078e0a03 */
[----:B------:R-:W-:Y:S01]  /*7e50*/  ISETP.GE.AND P1, PT, R4, RZ, PT ;  /* 0x000000ff0400720c */ /* 0x000fe20003f26270 */
[----:B------:R-:W-:Y:S01]  /*7e60*/  @!P6 IMAD.MOV R13, RZ, RZ, -R13 ;  /* 0x000000ffff0de224 */ /* 0x000fe200078e0a0d */
[----:B------:R-:W-:Y:S01]  /*7e70*/  ISETP.GT.U32.AND P6, PT, R7, R16, PT ;  /* 0x000000100700720c */ /* 0x000fe20003fc4070 */
[----:B------:R-:W-:Y:S01]  /*7e80*/  @!P5 IMAD.IADD R2, R2, 0x1, -R7 ;  /* 0x000000010202d824 */ /* 0x000fe200078e0a07 */
[----:B------:R0:W-:Y:S01]  /*7e90*/  STL [R1+0x108], R3 ;  /* 0x0001080301007387 */ /* 0x0001e20000100800 */
[----:B------:R-:W-:Y:S01]  /*7ea0*/  IMAD.HI.U32 R6, R12, R18, RZ ;  /* 0x000000120c067227 */ /* 0x000fe200078e00ff */
[----:B------:R-:W-:-:S02]  /*7eb0*/  ISETP.GE.AND P5, PT, R8, RZ, PT ;  /* 0x000000ff0800720c */ /* 0x000fc40003fa6270 */
[----:B------:R-:W-:Y:S01]  /*7ec0*/  STL [R1+0xb4], R13 ;  /* 0x0000b40d01007387 */ /* 0x000fe20000100800 */
[----:B------:R-:W-:Y:S01]  /*7ed0*/  IMAD.MOV R6, RZ, RZ, -R6 ;  /* 0x000000ffff067224 */ /* 0x000fe200078e0a06 */
[----:B------:R-:W-:Y:S01]  /*7ee0*/  IABS R8, R5 ;  /* 0x0000000500087213 */ /* 0x000fe20000000000 */
[--C-:B------:R-:W-:Y:S01]  /*7ef0*/  @!P2 IMAD.IADD R0, R0, 0x1, -R7.reuse ;  /* 0x000000010000a824 */ /* 0x100fe200078e0a07 */
[----:B------:R-:W-:Y:S01]  /*7f00*/  IABS R10, R15 ;  /* 0x0000000f000a7213 */ /* 0x000fe20000000000 */
[----:B------:R-:W-:Y:S01]  /*7f10*/  IMAD R18, R7, R6, R18 ;  /* 0x0000000607127224 */ /* 0x000fe200078e0212 */
[C---:B------:R-:W-:Y:S01]  /*7f20*/  LOP3.LUT R6, R9.reuse, 0x2a, RZ, 0xfc, !PT ;  /* 0x0000002a09067812 */ /* 0x040fe200078efcff */
[----:B0-----:R-:W-:Y:S01]  /*7f30*/  IMAD.MOV.U32 R3, RZ, RZ, R2 ;  /* 0x000000ffff037224 */ /* 0x001fe200078e0002 */
[----:B------:R-:W-:Y:S01]  /*7f40*/  LOP3.LUT R2, R9, 0x24, RZ, 0xfc, !PT ;  /* 0x0000002409027812 */ /* 0x000fe200078efcff */
[----:B------:R-:W-:Y:S01]  /*7f50*/  @!P6 IMAD.IADD R16, R16, 0x1, -R7 ;  /* 0x000000011010e824 */ /* 0x000fe200078e0a07 */
[----:B------:R-:W-:Y:S01]  /*7f60*/  ISETP.GE.AND P2, PT, R6, RZ, PT ;  /* 0x000000ff0600720c */ /* 0x000fe20003f46270 */
[----:B------:R-:W-:Y:S01]  /*7f70*/  @!P3 IMAD.MOV R3, RZ, RZ, -R3 ;  /* 0x000000ffff03b224 */ /* 0x000fe200078e0a03 */
[----:B------:R-:W-:Y:S01]  /*7f80*/  IABS R6, R6 ;  /* 0x0000000600067213 */ /* 0x000fe20000000000 */
[----:B------:R-:W-:Y:S01]  /*7f90*/  IMAD.HI.U32 R4, R12, R19, RZ ;  /* 0x000000130c047227 */ /* 0x000fe200078e00ff */
[----:B------:R-:W-:-:S02]  /*7fa0*/  ISETP.GT.U32.AND P6, PT, R7, R16, PT ;  /* 0x000000100700720c */ /* 0x000fc40003fc4070 */
[----:B------:R0:W-:Y:S01]  /*7fb0*/  STL [R1+0xb8], R3 ;  /* 0x0000b80301007387 */ /* 0x0001e20000100800 */
[----:B------:R-:W-:Y:S01]  /*7fc0*/  IMAD.MOV R4, RZ, RZ, -R4 ;  /* 0x000000ffff047224 */ /* 0x000fe200078e0a04 */
[----:B------:R-:W-:Y:S01]  /*7fd0*/  IABS R11, R2 ;  /* 0x00000002000b7213 */ /* 0x000fe20000000000 */
[----:B------:R-:W-:-:S04]  /*7fe0*/  IMAD.HI.U32 R17, R12, R6, RZ ;  /* 0x000000060c117227 */ /* 0x000fc800078e00ff */
[----:B------:R-:W-:Y:S01]  /*7ff0*/  IMAD R19, R7, R4, R19 ;  /* 0x0000000407137224 */ /* 0x000fe200078e0213 */
[----:B------:R-:W-:Y:S01]  /*8000*/  LOP3.LUT R4, R9, 0x2c, RZ, 0xfc, !PT ;  /* 0x0000002c09047812 */ /* 0x000fe200078efcff */
[----:B------:R-:W-:-:S03]  /*8010*/  IMAD.HI.U32 R14, R12, R8, RZ ;  /* 0x000000080c0e7227 */ /* 0x000fc600078e00ff */
[----:B------:R-:W-:Y:S01]  /*8020*/  ISETP.GE.AND P3, PT, R4, RZ, PT ;  /* 0x000000ff0400720c */ /* 0x000fe20003f66270 */
[----:B0-----:R-:W-:Y:S01]  /*8030*/  IMAD.MOV.U32 R3, RZ, RZ, R0 ;  /* 0x000000ffff037224 */ /* 0x001fe200078e0000 */
[----:B------:R-:W-:Y:S01]  /*8040*/  IABS R4, R4 ;  /* 0x0000000400047213 */ /* 0x000fe20000000000 */
[----:B------:R-:W-:Y:S01]  /*8050*/  @!P6 IMAD.IADD R16, R16, 0x1, -R7 ;  /* 0x000000011010e824 */ /* 0x000fe200078e0a07 */
[C---:B------:R-:W-:Y:S01]  /*8060*/  ISETP.GT.U32.AND P6, PT, R7.reuse, R19, PT ;  /* 0x000000130700720c */ /* 0x040fe20003fc4070 */
[----:B------:R-:W-:Y:S01]  /*8070*/  @!P0 IMAD.MOV R3, RZ, RZ, -R3 ;  /* 0x000000ffff038224 */ /* 0x000fe200078e0a03 */
[----:B------:R-:W-:Y:S01]  /*8080*/  ISETP.GT.U32.AND P0, PT, R7, R18, PT ;  /* 0x000000120700720c */ /* 0x000fe20003f04070 */
[----:B------:R-:W-:-:S03]  /*8090*/  IMAD.HI.U32 R0, R12, R4, RZ ;  /* 0x000000040c007227 */ /* 0x000fc600078e00ff */
[----:B------:R0:W-:Y:S01]  /*80a0*/  STL [R1+0xb0], R3 ;  /* 0x0000b00301007387 */ /* 0x0001e20000100800 */
[----:B------:R-:W-:Y:S02]  /*80b0*/  IMAD.MOV R0, RZ, RZ, -R0 ;  /* 0x000000ffff007224 */ /* 0x000fe400078e0a00 */
[----:B------:R-:W-:Y:S02]  /*80c0*/  IMAD.MOV R17, RZ, RZ, -R17 ;  /* 0x000000ffff117224 */ /* 0x000fe400078e0a11 */
[----:B------:R-:W-:Y:S02]  /*80d0*/  IMAD R4, R7, R0, R4 ;  /* 0x0000000007047224 */ /* 0x000fe400078e0204 */
[--C-:B------:R-:W-:Y:S02]  /*80e0*/  @!P6 IMAD.IADD R19, R19, 0x1, -R7.reuse ;  /* 0x000000011313e824 */ /* 0x100fe400078e0a07 */
[----:B------:R-:W-:Y:S02]  /*80f0*/  @!P0 IMAD.IADD R18, R18, 0x1, -R7 ;  /* 0x0000000112128824 */ /* 0x000fe400078e0a07 */
[----:B------:R-:W-:Y:S01]  /*8100*/  IMAD.HI.U32 R0, R12, R10, RZ ;  /* 0x0000000a0c007227 */ /* 0x000fe200078e00ff */
[----:B------:R-:W-:-:S02]  /*8110*/  ISETP.GT.U32.AND P6, PT, R7, R19, PT ;  /* 0x000000130700720c */ /* 0x000fc40003fc4070 */
[C---:B------:R-:W-:Y:S01]  /*8120*/  ISETP.GT.U32.AND P0, PT, R7.reuse, R18, PT ;  /* 0x000000120700720c */ /* 0x040fe20003f04070 */
[----:B------:R-:W-:Y:S02]  /*8130*/  IMAD.MOV R14, RZ, RZ, -R14 ;  /* 0x000000ffff0e7224 */ /* 0x000fe400078e0a0e */
[C---:B------:R-:W-:Y:S01]  /*8140*/  IMAD R6, R7.reuse, R17, R6 ;  /* 0x0000001107067224 */ /* 0x040fe200078e0206 */
[----:B------:R-:W-:Y:S01]  /*8150*/  IABS R17, R29 ;  /* 0x0000001d00117213 */ /* 0x000fe20000000000 */
[----:B0-----:R-:W-:Y:S02]  /*8160*/  IMAD.MOV.U32 R3, RZ, RZ, R16 ;  /* 0x000000ffff037224 */ /* 0x001fe400078e0010 */
[----:B------:R-:W-:Y:S02]  /*8170*/  IMAD.MOV R0, RZ, RZ, -R0 ;  /* 0x000000ffff007224 */ /* 0x000fe400078e0a00 */
[C---:B------:R-:W-:Y:S01]  /*8180*/  IMAD R8, R7.reuse, R14, R8 ;  /* 0x0000000e07087224 */ /* 0x040fe200078e0208 */
[----:B------:R-:W-:Y:S01]  /*8190*/  IABS R14, R24 ;  /* 0x00000018000e7213 */ /* 0x000fe20000000000 */
[----:B------:R-:W-:Y:S01]  /*81a0*/  @!P1 IMAD.MOV R3, RZ, RZ, -R3 ;  /* 0x000000ffff039224 */ /* 0x000fe200078e0a03 */
[C---:B------:R-:W-:Y:S01]  /*81b0*/  ISETP.GT.U32.AND P1, PT, R7.reuse, R6, PT ;  /* 0x000000060700720c */ /* 0x040fe20003f24070 */
[--C-:B------:R-:W-:Y:S01]  /*81c0*/  @!P0 IMAD.IADD R18, R18, 0x1, -R7.reuse ;  /* 0x0000000112128824 */ /* 0x100fe200078e0a07 */
[C---:B------:R-:W-:Y:S01]  /*81d0*/  ISETP.GT.U32.AND P0, PT, R7.reuse, R4, PT ;  /* 0x000000040700720c */ /* 0x040fe20003f04070 */
[----:B------:R-:W-:Y:S01]  /*81e0*/  IMAD R10, R7, R0, R10 ;  /* 0x00000000070a7224 */ /* 0x000fe200078e020a */
[----:B------:R-:W-:Y:S01]  /*81f0*/  LOP3.LUT R0, R9, 0x22, RZ, 0xfc, !PT ;  /* 0x0000002209007812 */ /* 0x000fe200078efcff */
[----:B------:R-:W-:Y:S01]  /*8200*/  IMAD.MOV.U32 R28, RZ, RZ, R18 ;  /* 0x000000ffff1c7224 */ /* 0x000fe200078e0012 */
[----:B------:R0:W-:Y:S01]  /*8210*/  STL [R1+0x1b7c], R3 ;  /* 0x001b7c0301007387 */ /* 0x0001e20000100800 */
[----:B------:R-:W-:Y:S01]  /*8220*/  @!P6 IMAD.IADD R19, R19, 0x1, -R7 ;  /* 0x000000011313e824 */ /* 0x000fe200078e0a07 */
[C---:B------:R-:W-:Y:S01]  /*8230*/  ISETP.GT.U32.AND P6, PT, R7.reuse, R10, PT ;  /* 0x0000000a0700720c */ /* 0x040fe20003fc4070 */
[----:B------:R-:W-:Y:S01]  /*8240*/  @!P4 IMAD.MOV R28, RZ, RZ, -R28 ;  /* 0x000000ffff1cc224 */ /* 0x000fe200078e0a1c */
[----:B------:R-:W-:Y:S01]  /*8250*/  ISETP.GT.U32.AND P4, PT, R7, R8, PT ;  /* 0x000000080700720c */ /* 0x000fe20003f84070 */
[----:B------:R-:W-:-:S03]  /*8260*/  IMAD.HI.U32 R13, R12, R11, RZ ;  /* 0x0000000b0c0d7227 */ /* 0x000fc600078e00ff */
[----:B------:R1:W-:Y:S01]  /*8270*/  STL [R1+0x1b80], R28 ;  /* 0x001b801c01007387 */ /* 0x0003e20000100800 */
[----:B------:R-:W-:Y:S01]  /*8280*/  @!P1 IMAD.IADD R6, R6, 0x1, -R7 ;  /* 0x0000000106069824 */ /* 0x000fe200078e0a07 */
[----:B0-----:R-:W-:Y:S01]  /*8290*/  LOP3.LUT R3, R9, 0x1c, RZ, 0xfc, !PT ;  /* 0x0000001c09037812 */ /* 0x001fe200078efcff */
[----:B------:R-:W-:-:S04]  /*82a0*/  IMAD.HI.U32 R18, R12, R14, RZ ;  /* 0x0000000e0c127227 */ /* 0x000fc800078e00ff */
[----:B------:R-:W-:Y:S02]  /*82b0*/  IMAD.MOV.U32 R20, RZ, RZ, R19 ;  /* 0x000000ffff147224 */ /* 0x000fe400078e0013 */
[--C-:B------:R-:W-:Y:S01]  /*82c0*/  @!P4 IMAD.IADD R8, R8, 0x1, -R7.reuse ;  /* 0x000000010808c824 */ /* 0x100fe200078e0a07 */
[----:B------:R-:W-:Y:S01]  /*82d0*/  ISETP.GT.U32.AND P4, PT, R7, R6, PT ;  /* 0x000000060700720c */ /* 0x000fe20003f84070 */
[----:B------:R-:W-:Y:S01]  /*82e0*/  @!P6 IMAD.IADD R10, R10, 0x1, -R7 ;  /* 0x000000010a0ae824 */ /* 0x000fe200078e0a07 */
[----:B-1----:R-:W-:Y:S01]  /*82f0*/  LOP3.LUT R28, R9, 0xc, RZ, 0xfc, !PT ;  /* 0x0000000c091c7812 */ /* 0x002fe200078efcff */
[----:B------:R-:W-:Y:S01]  /*8300*/  IMAD.MOV R13, RZ, RZ, -R13 ;  /* 0x000000ffff0d7224 */ /* 0x000fe200078e0a0d */
[C---:B------:R-:W-:Y:S01]  /*8310*/  ISETP.GT.U32.AND P6, PT, R7.reuse, R8, PT ;  /* 0x000000080700720c */ /* 0x040fe20003fc4070 */
[----:B------:R-:W-:Y:S02]  /*8320*/  IMAD.MOV R18, RZ, RZ, -R18 ;  /* 0x000000ffff127224 */ /* 0x000fe400078e0a12 */
[----:B------:R-:W-:Y:S01]  /*8330*/  @!P5 IMAD.MOV R20, RZ, RZ, -R20 ;  /* 0x000000ffff14d224 */ /* 0x000fe200078e0a14 */
[C---:B------:R-:W-:Y:S01]  /*8340*/  ISETP.GT.U32.AND P5, PT, R7.reuse, R10, PT ;  /* 0x0000000a0700720c */ /* 0x040fe20003fa4070 */
[C---:B------:R-:W-:Y:S01]  /*8350*/  IMAD R11, R7.reuse, R13, R11 ;  /* 0x0000000d070b7224 */ /* 0x040fe200078e020b */
[----:B------:R-:W-:Y:S01]  /*8360*/  IABS R13, R0 ;  /* 0x00000000000d7213 */ /* 0x000fe20000000000 */
[--C-:B------:R-:W-:Y:S01]  /*8370*/  @!P0 IMAD.IADD R4, R4, 0x1, -R7.reuse ;  /* 0x0000000104048824 */ /* 0x100fe200078e0a07 */
[----:B------:R0:W-:Y:S01]  /*8380*/  STL [R1+0x28], R20 ;  /* 0x0000281401007387 */ /* 0x0001e20000100800 */
[C---:B------:R-:W-:Y:S01]  /*8390*/  IMAD R14, R7.reuse, R18, R14 ;  /* 0x00000012070e7224 */ /* 0x040fe200078e020e */
[C---:B------:R-:W-:Y:S01]  /*83a0*/  ISETP.GT.U32.AND P0, PT, R7.reuse, R11, PT ;  /* 0x0000000b0700720c */ /* 0x040fe20003f04070 */
[----:B------:R-:W-:Y:S01]  /*83b0*/  @!P4 IMAD.IADD R6, R6, 0x1, -R7 ;  /* 0x000000010606c824 */ /* 0x000fe200078e0a07 */
[C---:B------:R-:W-:Y:S01]  /*83c0*/  ISETP.GT.U32.AND P1, PT, R7.reuse, R4, PT ;  /* 0x000000040700720c */ /* 0x040fe20003f24070 */
[C---:B------:R-:W-:Y:S01]  /*83d0*/  IMAD.HI.U32 R16, R12.reuse, R13, RZ ;  /* 0x0000000d0c107227 */ /* 0x040fe200078e00ff */
[----:B------:R-:W-:Y:S01]  /*83e0*/  ISETP.GT.U32.AND P4, PT, R7, R14, PT ;  /* 0x0000000e0700720c */ /* 0x000fe20003f84070 */
[----:B------:R-:W-:Y:S02]  /*83f0*/  STL [R1+0x5c], R23 ;  /* 0x00005c1701007387 */ /* 0x000fe40000100800 */
[----:B------:R-:W-:Y:S01]  /*8400*/  IMAD.HI.U32 R18, R12, R17, RZ ;  /* 0x000000110c127227 */ /* 0x000fe200078e00ff */
[----:B0-----:R-:W-:Y:S01]  /*8410*/  LOP3.LUT R20, R9, 0x14, RZ, 0xfc, !PT ;  /* 0x0000001409147812 */ /* 0x001fe200078efcff */
[----:B------:R-:W-:Y:S02]  /*8420*/  STL [R1+0x58], R22 ;  /* 0x0000581601007387 */ /* 0x000fe40000100800 */
[----:B------:R-:W-:-:S02]  /*8430*/  IMAD.MOV R16, RZ, RZ, -R16 ;  /* 0x000000ffff107224 */ /* 0x000fc400078e0a10 */
[----:B------:R-:W-:Y:S01]  /*8440*/  IMAD.MOV R18, RZ, RZ, -R18 ;  /* 0x000000ffff127224 */ /* 0x000fe200078e0a12 */
[----:B------:R0:W-:Y:S01]  /*8450*/  STL [R1+0x54], R20 ;  /* 0x0000541401007387 */ /* 0x0001e20000100800 */
[----:B------:R-:W-:Y:S01]  /*8460*/  @!P5 IMAD.IADD R10, R10, 0x1, -R7 ;  /* 0x000000010a0ad824 */ /* 0x000fe200078e0a07 */
[----:B------:R-:W-:Y:S01]  /*8470*/  ISETP.GE.AND P5, PT, R15, RZ, PT ;  /* 0x000000ff0f00720c */ /* 0x000fe20003fa6270 */
[C---:B------:R-:W-:Y:S01]  /*8480*/  IMAD R13, R7.reuse, R16, R13 ;  /* 0x00000010070d7224 */ /* 0x040fe200078e020d */
[----:B------:R-:W-:Y:S01]  /*8490*/  IABS R16, R3 ;  /* 0x0000000300107213 */ /* 0x000fe20000000000 */
[C---:B------:R-:W-:Y:S01]  /*84a0*/  IMAD R15, R7.reuse, R18, R17 ;  /* 0x00000012070f7224 */ /* 0x040fe200078e0211 */
[----:B------:R-:W-:Y:S01]  /*84b0*/  IABS R17, R26 ;  /* 0x0000001a00117213 */ /* 0x000fe20000000000 */
[--C-:B------:R-:W-:Y:S01]  /*84c0*/  @!P1 IMAD.IADD R4, R4, 0x1, -R7.reuse ;  /* 0x0000000104049824 */ /* 0x100fe200078e0a07 */
[C---:B------:R-:W-:Y:S01]  /*84d0*/  ISETP.GT.U32.AND P1, PT, R7.reuse, R13, PT ;  /* 0x0000000d0700720c */ /* 0x040fe20003f24070 */
[----:B------:R-:W-:Y:S01]  /*84e0*/  @!P4 IMAD.IADD R14, R14, 0x1, -R7 ;  /* 0x000000010e0ec824 */ /* 0x000fe200078e0a07 */
[----:B------:R-:W-:Y:S01]  /*84f0*/  ISETP.GT.U32.AND P4, PT, R7, R15, PT ;  /* 0x0000000f0700720c */ /* 0x000fe20003f84070 */
[----:B------:R-:W-:Y:S01]  /*8500*/  IMAD.HI.U32 R19, R12, R16, RZ ;  /* 0x000000100c137227 */ /* 0x000fe200078e00ff */
[----:B------:R1:W-:Y:S01]  /*8510*/  STL [R1+0x50], R21 ;  /* 0x0000501501007387 */ /* 0x0003e20000100800 */
[----:B0-----:R-:W-:-:S02]  /*8520*/  IABS R20, R20 ;  /* 0x0000001400147213 */ /* 0x001fc40000000000 */
[----:B------:R-:W-:Y:S01]  /*8530*/  IMAD.MOV R19, RZ, RZ, -R19 ;  /* 0x000000ffff137224 */ /* 0x000fe200078e0a13 */
[----:B------:R-:W-:Y:S01]  /*8540*/  IABS R18, R23 ;  /* 0x0000001700127213 */ /* 0x000fe20000000000 */
[--C-:B------:R-:W-:Y:S01]  /*8550*/  @!P0 IMAD.IADD R11, R11, 0x1, -R7.reuse ;  /* 0x000000010b0b8824 */ /* 0x100fe200078e0a07 */
[----:B------:R-:W-:Y:S01]  /*8560*/  LOP3.LUT R23, R9, 0x10, RZ, 0xfc, !PT ;  /* 0x0000001009177812 */ /* 0x000fe200078efcff */
[----:B------:R-:W-:Y:S01]  /*8570*/  IMAD R16, R7, R19, R16 ;  /* 0x0000001307107224 */ /* 0x000fe200078e0210 */
[----:B------:R-:W-:Y:S01]  /*8580*/  IABS R19, R22 ;  /* 0x0000001600137213 */ /* 0x000fe20000000000 */
[--C-:B------:R-:W-:Y:S01]  /*8590*/  @!P1 IMAD.IADD R13, R13, 0x1, -R7.reuse ;  /* 0x000000010d0d9824 */ /* 0x100fe200078e0a07 */
[----:B------:R-:W-:Y:S01]  /*85a0*/  ISETP.GE.AND P1, PT, R0, RZ, PT ;  /* 0x000000ff0000720c */ /* 0x000fe20003f26270 */
[----:B------:R-:W-:Y:S01]  /*85b0*/  @!P4 IMAD.IADD R15, R15, 0x1, -R7 ;  /* 0x000000010f0fc824 */ /* 0x000fe200078e0a07 */
[C---:B------:R-:W-:Y:S01]  /*85c0*/  ISETP.GT.U32.AND P4, PT, R7.reuse, R16, PT ;  /* 0x000000100700720c */ /* 0x040fe20003f84070 */
[----:B------:R-:W-:Y:S01]  /*85d0*/  IMAD.HI.U32 R0, R12, R17, RZ ;  /* 0x000000110c007227 */ /* 0x000fe200078e00ff */
[----:B------:R-:W-:Y:S01]  /*85e0*/  ISETP.GT.U32.AND P0, PT, R7, R11, PT ;  /* 0x0000000b0700720c */ /* 0x000fe20003f04070 */
[----:B------:R-:W-:Y:S01]  /*85f0*/  STL [R1+0x1be4], R23 ;  /* 0x001be41701007387 */ /* 0x000fe20000100800 */
[----:B-1----:R-:W-:Y:S01]  /*8600*/  IABS R21, R21 ;  /* 0x0000001500157213 */ /* 0x002fe20000000000 */
[----:B------:R-:W-:-:S02]  /*8610*/  IMAD.MOV R0, RZ, RZ, -R0 ;  /* 0x000000ffff007224 */ /* 0x000fc400078e0a00 */
[----:B------:R-:W-:Y:S01]  /*8620*/  @!P6 IMAD.IADD R8, R8, 0x1, -R7 ;  /* 0x000000010808e824 */ /* 0x000fe200078e0a07 */
[----:B------:R-:W-:Y:S01]  /*8630*/  ISETP.GE.AND P6, PT, R5, RZ, PT ;  /* 0x000000ff0500720c */ /* 0x000fe20003fc6270 */
[C---:B------:R-:W-:Y:S01]  /*8640*/  IMAD R17, R7.reuse, R0, R17 ;  /* 0x0000000007117224 */ /* 0x040fe200078e0211 */
[----:B------:R-:W-:Y:S01]  /*8650*/  STL [R1+0x1be8], R27 ;  /* 0x001be81b01007387 */ /* 0x000fe20000100800 */
[----:B------:R-:W-:Y:S02]  /*8660*/  @!P5 IMAD.MOV R10, RZ, RZ, -R10 ;  /* 0x000000ffff0ad224 */ /* 0x000fe400078e0a0a */
[--C-:B------:R-:W-:Y:S01]  /*8670*/  @!P4 IMAD.IADD R16, R16, 0x1, -R7.reuse ;  /* 0x000000011010c824 */ /* 0x100fe200078e0a07 */
[----:B------:R-:W-:Y:S01]  /*8680*/  ISETP.GT.U32.AND P4, PT, R7, R17, PT ;  /* 0x000000110700720c */ /* 0x000fe20003f84070 */
[----:B------:R-:W-:Y:S01]  /*8690*/  @!P0 IMAD.IADD R11, R11, 0x1, -R7 ;  /* 0x000000010b0b8824 */ /* 0x000fe200078e0a07 */
[----:B------:R-:W-:Y:S01]  /*86a0*/  ISETP.GE.AND P0, PT, R2, RZ, PT ;  /* 0x000000ff0200720c */ /* 0x000fe20003f06270 */
[----:B------:R-:W-:Y:S01]  /*86b0*/  IMAD.HI.U32 R2, R12, R20, RZ ;  /* 0x000000140c027227 */ /* 0x000fe200078e00ff */
[----:B------:R-:W-:-:S03]  /*86c0*/  ISETP.GT.U32.AND P5, PT, R7, R16, PT ;  /* 0x000000100700720c */ /* 0x000fc60003fa4070 */
[----:B------:R-:W-:-:S04]  /*86d0*/  IMAD.HI.U32 R0, R12, R21, RZ ;  /* 0x000000150c007227 */ /* 0x000fc800078e00ff */
[----:B------:R-:W-:Y:S02]  /*86e0*/  IMAD.MOV R2, RZ, RZ, -R2 ;  /* 0x000000ffff027224 */ /* 0x000fe400078e0a02 */
[----:B------:R-:W-:Y:S01]  /*86f0*/  @!P4 IMAD.IADD R17, R17, 0x1, -R7 ;  /* 0x000000011111c824 */ /* 0x000fe200078e0a07 */
[C---:B------:R-:W-:Y:S01]  /*8700*/  ISETP.GT.U32.AND P4, PT, R7.reuse, R15, PT ;  /* 0x0000000f0700720c */ /* 0x040fe20003f84070 */
[----:B------:R-:W-:Y:S02]  /*8710*/  IMAD.MOV R0, RZ, RZ, -R0 ;  /* 0x000000ffff007224 */ /* 0x000fe400078e0a00 */
[----:B------:R-:W-:Y:S01]  /*8720*/  @!P3 IMAD.MOV R4, RZ, RZ, -R4 ;  /* 0x000000ffff04b224 */ /* 0x000fe200078e0a04 */
[C---:B------:R-:W-:Y:S01]  /*8730*/  ISETP.GT.U32.AND P3, PT, R7.reuse, R13, PT ;  /* 0x0000000d0700720c */ /* 0x040fe20003f64070 */
[----:B------:R-:W-:Y:S01]  /*8740*/  @!P6 IMAD.MOV R8, RZ, RZ, -R8 ;  /* 0x000000ffff08e224 */ /* 0x000fe200078e0a08 */
[C---:B------:R-:W-:Y:S01]  /*8750*/  ISETP.GT.U32.AND P6, PT, R7.reuse, R17, PT ;  /* 0x000000110700720c */ /* 0x040fe20003fc4070 */
[----:B------:R-:W-:Y:S01]  /*8760*/  IMAD.HI.U32 R22, R12, R18, RZ ;  /* 0x000000120c167227 */ /* 0x000fe200078e00ff */
[----:B------:R0:W-:Y:S03]  /*8770*/  STL [R1+0x1b84], R4 ;  /* 0x001b840401007387 */ /* 0x0001e60000100800 */
[----:B------:R-:W-:-:S02]  /*8780*/  IMAD R20, R7, R2, R20 ;  /* 0x0000000207147224 */ /* 0x000fc400078e0214 */
[----:B------:R-:W-:Y:S01]  /*8790*/  IMAD R21, R7, R0, R21 ;  /* 0x0000000007157224 */ /* 0x000fe200078e0215 */
[----:B------:R-:W-:Y:S01]  /*87a0*/  IABS R0, R23 ;  /* 0x0000001700007213 */ /* 0x000fe20000000000 */
[----:B------:R-:W-:Y:S01]  /*87b0*/  IMAD.HI.U32 R5, R12, R19, RZ ;  /* 0x000000130c057227 */ /* 0x000fe200078e00ff */
[----:B0-----:R-:W-:-:S03]  /*87c0*/  LOP3.LUT R4, R9, 0x4, RZ, 0xfc, !PT ;  /* 0x0000000409047812 */ /* 0x001fc600078efcff */
[----:B------:R-:W-:Y:S02]  /*87d0*/  IMAD.MOV R22, RZ, RZ, -R22 ;  /* 0x000000ffff167224 */ /* 0x000fe400078e0a16 */
[--C-:B------:R-:W-:Y:S01]  /*87e0*/  @!P4 IMAD.IADD R15, R15, 0x1, -R7.reuse ;  /* 0x000000010f0fc824 */ /* 0x100fe200078e0a07 */
[C---:B------:R-:W-:Y:S01]  /*87f0*/  ISETP.GT.U32.AND P4, PT, R7.reuse, R20, PT ;  /* 0x000000140700720c */ /* 0x040fe20003f84070 */
[----:B------:R-:W-:Y:S01]  /*8800*/  @!P5 IMAD.IADD R16, R16, 0x1, -R7 ;  /* 0x000000011010d824 */ /* 0x000fe200078e0a07 */
[C---:B------:R-:W-:Y:S01]  /*8810*/  ISETP.GT.U32.AND P5, PT, R7.reuse, R21, PT ;  /* 0x000000150700720c */ /* 0x040fe20003fa4070 */
[----:B------:R-:W-:Y:S02]  /*8820*/  IMAD.MOV R5, RZ, RZ, -R5 ;  /* 0x000000ffff057224 */ /* 0x000fe400078e0a05 */
[----:B------:R-:W-:Y:S01]  /*8830*/  IMAD R18, R7, R22, R18 ;  /* 0x0000001607127224 */ /* 0x000fe200078e0212 */
[----:B------:R-:W-:Y:S01]  /*8840*/  IABS R22, R27 ;  /* 0x0000001b00167213 */ /* 0x000fe20000000000 */
[----:B------:R-:W-:-:S04]  /*8850*/  IMAD.HI.U32 R2, R12, R0, RZ ;  /* 0x000000000c027227 */ /* 0x000fc800078e00ff */
[----:B------:R-:W-:Y:S01]  /*8860*/  @!P2 IMAD.MOV R6, RZ, RZ, -R6 ;  /* 0x000000ffff06a224 */ /* 0x000fe200078e0a06 */
[C---:B------:R-:W-:Y:S01]  /*8870*/  ISETP.GT.U32.AND P2, PT, R7.reuse, R14, PT ;  /* 0x0000000e0700720c */ /* 0x040fe20003f44070 */
[----:B------:R-:W-:Y:S01]  /*8880*/  IMAD R19, R7, R5, R19 ;  /* 0x0000000507137224 */ /* 0x000fe200078e0213 */
[----:B------:R-:W-:Y:S01]  /*8890*/  IABS R5, R28 ;  /* 0x0000001c00057213 */ /* 0x000fe20000000000 */
[--C-:B------:R-:W-:Y:S01]  /*88a0*/  @!P3 IMAD.IADD R13, R13, 0x1, -R7.reuse ;  /* 0x000000010d0db824 */ /* 0x100fe200078e0a07 */
[----:B------:R-:W-:Y:S01]  /*88b0*/  ISETP.GT.U32.AND P3, PT, R7, R18, PT ;  /* 0x000000120700720c */ /* 0x000fe20003f64070 */
[----:B------:R-:W-:Y:S01]  /*88c0*/  @!P6 IMAD.IADD R17, R17, 0x1, -R7 ;  /* 0x000000011111e824 */ /* 0x000fe200078e0a07 */
[----:B------:R-:W-:Y:S01]  /*88d0*/  ISETP.GE.AND P6, PT, R24, RZ, PT ;  /* 0x000000ff1800720c */ /* 0x000fe20003fc6270 */
[----:B------:R-:W-:Y:S01]  /*88e0*/  IMAD.MOV R2, RZ, RZ, -R2 ;  /* 0x000000ffff027224 */ /* 0x000fe200078e0a02 */
[----:B------:R0:W-:Y:S01]  /*88f0*/  STL [R1+0x1b88], R6 ;  /* 0x001b880601007387 */ /* 0x0001e20000100800 */
[----:B------:R-:W-:-:S03]  /*8900*/  IMAD.HI.U32 R24, R12, R22, RZ ;  /* 0x000000160c187227 */ /* 0x000fc600078e00ff */
[----:B------:R1:W-:Y:S01]  /*8910*/  STL [R1+0x1b90], R8 ;  /* 0x001b900801007387 */ /* 0x0003e20000100800 */
[----:B------:R-:W-:-:S03]  /*8920*/  IMAD.HI.U32 R25, R12, R5, RZ ;  /* 0x000000050c197227 */ /* 0x000fc600078e00ff */
[----:B------:R2:W-:Y:S01]  /*8930*/  STL [R1+0x1b94], R10 ;  /* 0x001b940a01007387 */ /* 0x0005e20000100800 */
[----:B------:R-:W-:Y:S01]  /*8940*/  IMAD R0, R7, R2, R0 ;  /* 0x0000000207007224 */ /* 0x000fe200078e0200 */
[C---:B0-----:R-:W-:Y:S01]  /*8950*/  LOP3.LUT R6, R9.reuse, 0x6, RZ, 0xfc, !PT ;  /* 0x0000000609067812 */ /* 0x041fe200078efcff */
[----:B------:R-:W-:Y:S01]  /*8960*/  IMAD.MOV R2, RZ, RZ, -R24 ;  /* 0x000000ffff027224 */ /* 0x000fe200078e0a18 */
[----:B------:R0:W-:Y:S01]  /*8970*/  STL [R1+0x1bec], R28 ;  /* 0x001bec1c01007387 */ /* 0x0001e20000100800 */
[--C-:B------:R-:W-:Y:S01]  /*8980*/  @!P4 IMAD.IADD R20, R20, 0x1, -R7.reuse ;  /* 0x000000011414c824 */ /* 0x100fe200078e0a07 */
[----:B-1----:R-:W-:Y:S01]  /*8990*/  LOP3.LUT R8, R9, 0x8, RZ, 0xfc, !PT ;  /* 0x0000000809087812 */ /* 0x002fe200078efcff */
[----:B------:R-:W-:Y:S01]  /*89a0*/  @!P5 IMAD.IADD R21, R21, 0x1, -R7 ;  /* 0x000000011515d824 */ /* 0x000fe200078e0a07 */
[----:B------:R-:W-:Y:S01]  /*89b0*/  ISETP.GE.AND P4, PT, R3, RZ, PT ;  /* 0x000000ff0300720c */ /* 0x000fe20003f86270 */
[----:B------:R-:W-:Y:S01]  /*89c0*/  IMAD.MOV R24, RZ, RZ, -R25 ;  /* 0x000000ffff187224 */ /* 0x000fe200078e0a19 */
[----:B--2---:R-:W-:Y:S01]  /*89d0*/  LOP3.LUT R10, R9, 0xa, RZ, 0xfc, !PT ;  /* 0x0000000a090a7812 */ /* 0x004fe200078efcff */
[----:B------:R-:W-:Y:S01]  /*89e0*/  IMAD R2, R7, R2, R22 ;  /* 0x0000000207027224 */ /* 0x000fe200078e0216 */
[----:B------:R-:W-:Y:S01]  /*89f0*/  ISETP.GE.AND P5, PT, R26, RZ, PT ;  /* 0x000000ff1a00720c */ /* 0x000fe20003fa6270 */
[----:B------:R-:W-:Y:S01]  /*8a00*/  @!P3 IMAD.IADD R18, R18, 0x1, -R7 ;  /* 0x000000011212b824 */ /* 0x000fe200078e0a07 */
[----:B------:R-:W-:Y:S01]  /*8a10*/  LOP3.LUT R3, R9, 0x2, RZ, 0xfc, !PT ;  /* 0x0000000209037812 */ /* 0x000fe200078efcff */
[----:B------:R-:W-:Y:S01]  /*8a20*/  IMAD R5, R7, R24, R5 ;  /* 0x0000001807057224 */ /* 0x000fe200078e0205 */
[----:B------:R-:W-:Y:S01]  /*8a30*/  IABS R26, R6 ;  /* 0x00000006001a7213 */ /* 0x000fe20000000000 */
[----:B------:R-:W-:Y:S01]  /*8a40*/  @!P2 IMAD.IADD R14, R14, 0x1, -R7 ;  /* 0x000000010e0ea824 */ /* 0x000fe200078e0a07 */
[----:B------:R-:W-:-:S02]  /*8a50*/  IABS R9, R10 ;  /* 0x0000000a00097213 */ /* 0x000fc40000000000 */
[----:B------:R-:W-:Y:S01]  /*8a60*/  IABS R25, R4 ;  /* 0x0000000400197213 */ /* 0x000fe20000000000 */
[C---:B0-----:R-:W-:Y:S01]  /*8a70*/  IMAD.HI.U32 R28, R12.reuse, R26, RZ ;  /* 0x0000001a0c1c7227 */ /* 0x041fe200078e00ff */
[----:B------:R-:W-:Y:S02]  /*8a80*/  IABS R22, R8 ;  /* 0x0000000800167213 */ /* 0x000fe40000000000 */
[----:B------:R-:W-:Y:S01]  /*8a90*/  ISETP.GE.AND P3, PT, R29, RZ, PT ;  /* 0x000000ff1d00720c */ /* 0x000fe20003f66270 */
[C---:B------:R-:W-:Y:S01]  /*8aa0*/  IMAD.HI.U32 R24, R12.reuse, R9, RZ ;  /* 0x000000090c187227 */ /* 0x040fe200078e00ff */
[----:B------:R-:W-:Y:S02]  /*8ab0*/  IABS R23, R3 ;  /* 0x0000000300177213 */ /* 0x000fe40000000000 */
[----:B------:R-:W-:Y:S01]  /*8ac0*/  ISETP.GT.U32.AND P2, PT, R7, R19, PT ;  /* 0x000000130700720c */ /* 0x000fe20003f44070 */
[----:B------:R-:W-:-:S04]  /*8ad0*/  IMAD.HI.U32 R27, R12, R25, RZ ;  /* 0x000000190c1b7227 */ /* 0x000fc800078e00ff */
[----:B------:R-:W-:-:S04]  /*8ae0*/  IMAD.HI.U32 R29, R12, R22, RZ ;  /* 0x000000160c1d7227 */ /* 0x000fc800078e00ff */
[----:B------:R-:W-:Y:S02]  /*8af0*/  IMAD.MOV R28, RZ, RZ, -R28 ;  /* 0x000000ffff1c7224 */ /* 0x000fe400078e0a1c */
[----:B------:R-:W-:Y:S02]  /*8b00*/  IMAD.MOV R24, RZ, RZ, -R24 ;  /* 0x000000ffff187224 */ /* 0x000fe400078e0a18 */
[----:B------:R-:W-:Y:S02]  /*8b10*/  IMAD.MOV R27, RZ, RZ, -R27 ;  /* 0x000000ffff1b7224 */ /* 0x000fe400078e0a1b */
[----:B------:R-:W-:Y:S02]  /*8b20*/  IMAD.MOV R29, RZ, RZ, -R29 ;  /* 0x000000ffff1d7224 */ /* 0x000fe400078e0a1d */
[C---:B------:R-:W-:Y:S02]  /*8b30*/  IMAD R9, R7.reuse, R24, R9 ;  /* 0x0000001807097224 */ /* 0x040fe400078e0209 */
[----:B------:R-:W-:-:S02]  /*8b40*/  IMAD R26, R7, R28, R26 ;  /* 0x0000001c071a7224 */ /* 0x000fc400078e021a */
[----:B------:R-:W-:Y:S01]  /*8b50*/  @!P0 IMAD.MOV R11, RZ, RZ, -R11 ;  /* 0x000000ffff0b8224 */ /* 0x000fe200078e0a0b */
[----:B------:R-:W2:Y:S01]  /*8b60*/  LDL.LU R28, [R1+0x1bec] ;  /* 0x001bec00011c7983 */ /* 0x000ea20000300800 */
[----:B------:R-:W-:-:S04]  /*8b70*/  IMAD.HI.U32 R24, R12, R23, RZ ;  /* 0x000000170c187227 */ /* 0x000fc800078e00ff */
[C---:B------:R-:W-:Y:S02]  /*8b80*/  IMAD R25, R7.reuse, R27, R25 ;  /* 0x0000001b07197224 */ /* 0x040fe400078e0219 */
[----:B------:R-:W-:Y:S01]  /*8b90*/  IMAD R12, R7, R29, R22 ;  /* 0x0000001d070c7224 */ /* 0x000fe200078e0216 */
[----:B------:R-:W3:Y:S01]  /*8ba0*/  LDL.LU R27, [R1+0x1be8] ;  /* 0x001be800011b7983 */ /* 0x000ee20000300800 */
[----:B------:R-:W-:Y:S02]  /*8bb0*/  @!P1 IMAD.MOV R13, RZ, RZ, -R13 ;  /* 0x000000ffff0d9224 */ /* 0x000fe400078e0a0d */
[----:B------:R-:W-:Y:S01]  /*8bc0*/  @!P6 IMAD.MOV R14, RZ, RZ, -R14 ;  /* 0x000000ffff0ee224 */ /* 0x000fe200078e0a0e */
[----:B------:R-:W4:Y:S01]  /*8bd0*/  LDL.LU R29, [R1+0x54] ;  /* 0x00005400011d7983 */ /* 0x000f220000300800 */
[----:B------:R-:W-:Y:S02]  /*8be0*/  @!P3 IMAD.MOV R15, RZ, RZ, -R15 ;  /* 0x000000ffff0fb224 */ /* 0x000fe400078e0a0f */
[----:B------:R-:W-:Y:S01]  /*8bf0*/  @!P4 IMAD.MOV R16, RZ, RZ, -R16 ;  /* 0x000000ffff10c224 */ /* 0x000fe200078e0a10 */
[----:B------:R-:W2:Y:S01]  /*8c00*/  LDL.LU R22, [R1+0x50] ;  /* 0x0000500001167983 */ /* 0x000ea20000300800 */
[----:B------:R-:W-:-:S02]  /*8c10*/  @!P5 IMAD.MOV R17, RZ, RZ, -R17 ;  /* 0x000000ffff11d224 */ /* 0x000fc400078e0a11 */
[----:B------:R-:W-:Y:S01]  /*8c20*/  @!P2 IMAD.IADD R19, R19, 0x1, -R7 ;  /* 0x000000011313a824 */ /* 0x000fe200078e0a07 */
[----:B------:R0:W-:Y:S01]  /*8c30*/  STL [R1+0x1b98], R11 ;  /* 0x001b980b01007387 */ /* 0x0001e20000100800 */
[----:B------:R-:W-:Y:S01]  /*8c40*/  IMAD.MOV R24, RZ, RZ, -R24 ;  /* 0x000000ffff187224 */ /* 0x000fe200078e0a18 */
[C---:B------:R-:W-:Y:S02]  /*8c50*/  ISETP.GT.U32.AND P2, PT, R7.reuse, R0, PT ;  /* 0x000000000700720c */ /* 0x040fe40003f44070 */
[----:B0-----:R-:W2:Y:S04]  /*8c60*/  LDL.LU R11, [R1+0x58] ;  /* 0x00005800010b7983 */ /* 0x001ea80000300800 */
[----:B------:R0:W-:Y:S01]  /*8c70*/  STL [R1+0x1b9c], R13 ;  /* 0x001b9c0d01007387 */ /* 0x0001e20000100800 */
[----:B------:R-:W-:-:S06]  /*8c80*/  IMAD R24, R7, R24, R23 ;  /* 0x0000001807187224 */ /* 0x000fcc00078e0217 */
[--C-:B------:R-:W-:Y:S01]  /*8c90*/  @!P2 IMAD.IADD R0, R0, 0x1, -R7.reuse ;  /* 0x000000010000a824 */ /* 0x100fe200078e0a07 */
[C---:B------:R-:W-:Y:S01]  /*8ca0*/  ISETP.GT.U32.AND P2, PT, R7.reuse, R2, PT ;  /* 0x000000020700720c */ /* 0x040fe20003f44070 */
[----:B0-----:R-:W2:Y:S04]  /*8cb0*/  LDL.LU R13, [R1+0x5c] ;  /* 0x00005c00010d7983 */ /* 0x001ea80000300800 */
[----:B------:R-:W-:Y:S08]  /*8cc0*/  STL [R1+0x1ba0], R14 ;  /* 0x001ba00e01007387 */ /* 0x000ff00000100800 */
[----:B------:R-:W-:Y:S01]  /*8cd0*/  @!P2 IMAD.IADD R2, R2, 0x1, -R7 ;  /* 0x000000010202a824 */ /* 0x000fe200078e0a07 */
[----:B------:R-:W-:Y:S01]  /*8ce0*/  STL [R1+0x1ba4], R15 ;  /* 0x001ba40f01007387 */ /* 0x000fe20000100800 */
[----:B------:R-:W-:-:S03]  /*8cf0*/  ISETP.GT.U32.AND P2, PT, R7, R5, PT ;  /* 0x000000050700720c */ /* 0x000fc60003f44070 */
[----:B------:R-:W-:Y:S04]  /*8d00*/  STL [R1+0x1ba8], R16 ;  /* 0x001ba81001007387 */ /* 0x000fe80000100800 */
[----:B------:R-:W-:Y:S04]  /*8d10*/  STL [R1+0x1bac], R17 ;  /* 0x001bac1101007387 */ /* 0x000fe80000100800 */
[----:B------:R-:W2:Y:S02]  /*8d20*/  LDL.LU R23, [R1+0x1be4] ;  /* 0x001be40001177983 */ /* 0x000ea40000300800 */
[----:B------:R-:W-:Y:S01]  /*8d30*/  @!P2 IMAD.IADD R5, R5, 0x1, -R7 ;  /* 0x000000010505a824 */ /* 0x000fe200078e0a07 */
[----:B------:R-:W-:-:S02]  /*8d40*/  ISETP.GT.U32.AND P2, PT, R7, R20, PT ;  /* 0x000000140700720c */ /* 0x000fc40003f44070 */
[----:B------:R-:W-:-:S11]  /*8d50*/  ISETP.GT.U32.AND P3, PT, R7, R21, PT ;  /* 0x000000150700720c */ /* 0x000fd60003f64070 */
[--C-:B------:R-:W-:Y:S01]  /*8d60*/  @!P2 IMAD.IADD R20, R20, 0x1, -R7.reuse ;  /* 0x000000011414a824 */ /* 0x100fe200078e0a07 */
[----:B------:R-:W-:Y:S01]  /*8d70*/  ISETP.GT.U32.AND P2, PT, R7, R26, PT ;  /* 0x0000001a0700720c */ /* 0x000fe20003f44070 */
[----:B------:R-:W-:Y:S01]  /*8d80*/  @!P3 IMAD.IADD R21, R21, 0x1, -R7 ;  /* 0x000000011515b824 */ /* 0x000fe200078e0a07 */
[----:B------:R-:W-:-:S11]  /*8d90*/  ISETP.GT.U32.AND P3, PT, R7, R25, PT ;  /* 0x000000190700720c */ /* 0x000fd60003f64070 */
[--C-:B------:R-:W-:Y:S02]  /*8da0*/  @!P2 IMAD.IADD R26, R26, 0x1, -R7.reuse ;  /* 0x000000011a1aa824 */ /* 0x100fe400078e0a07 */
[----:B------:R-:W-:Y:S01]  /*8db0*/  @!P3 IMAD.IADD R25, R25, 0x1, -R7 ;  /* 0x000000011919b824 */ /* 0x000fe200078e0a07 */
[----:B---3--:R-:W-:Y:S02]  /*8dc0*/  ISETP.GE.AND P3, PT, R27, RZ, PT ;  /* 0x000000ff1b00720c */ /* 0x008fe40003f66270 */
[----:B--2---:R-:W-:Y:S02]  /*8dd0*/  ISETP.GE.AND P2, PT, R23, RZ, PT ;  /* 0x000000ff1700720c */ /* 0x004fe40003f46270 */
[----:B------:R-:W2:Y:S04]  /*8de0*/  LDL.LU R23, [R1+0x1be0] ;  /* 0x001be00001177983 */ /* 0x000ea80000300800 */
[----:B------:R-:W3:Y:S01]  /*8df0*/  LDL.LU R27, [R1+0x1b0] ;  /* 0x0001b000011b7983 */ /* 0x000ee20000300800 */
[----:B------:R-:W-:-:S02]  /*8e00*/  ISETP.GT.U32.AND P4, PT, R7, R0, PT ;  /* 0x000000000700720c */ /* 0x000fc40003f84070 */
[C---:B------:R-:W-:Y:S02]  /*8e10*/  ISETP.GT.U32.AND P0, PT, R7.reuse, R18, PT ;  /* 0x000000120700720c */ /* 0x040fe40003f04070 */
[C---:B------:R-:W-:Y:S02]  /*8e20*/  ISETP.GT.U32.AND P1, PT, R7.reuse, R19, PT ;  /* 0x000000130700720c */ /* 0x040fe40003f24070 */
[C---:B------:R-:W-:Y:S02]  /*8e30*/  ISETP.GT.U32.AND P5, PT, R7.reuse, R2, PT ;  /* 0x000000020700720c */ /* 0x040fe40003fa4070 */
[----:B------:R-:W-:-:S05]  /*8e40*/  ISETP.GT.U32.AND P6, PT, R7, R5, PT ;  /* 0x000000050700720c */ /* 0x000fca0003fc4070 */
[--C-:B------:R-:W-:Y:S02]  /*8e50*/  @!P4 IMAD.IADD R0, R0, 0x1, -R7.reuse ;  /* 0x000000010000c824 */ /* 0x100fe400078e0a07 */
[--C-:B------:R-:W-:Y:S01]  /*8e60*/  @!P0 IMAD.IADD R18, R18, 0x1, -R7.reuse ;  /* 0x0000000112128824 */ /* 0x100fe200078e0a07 */
[----:B------:R-:W-:Y:S01]  /*8e70*/  ISETP.GT.U32.AND P0, PT, R7, R9, PT ;  /* 0x000000090700720c */ /* 0x000fe20003f04070 */
[--C-:B------:R-:W-:Y:S01]  /*8e80*/  @!P1 IMAD.IADD R19, R19, 0x1, -R7.reuse ;  /* 0x0000000113139824 */ /* 0x100fe200078e0a07 */
[----:B------:R-:W-:Y:S01]  /*8e90*/  ISETP.GT.U32.AND P1, PT, R7, R12, PT ;  /* 0x0000000c0700720c */ /* 0x000fe20003f24070 */
[----:B------:R-:W-:Y:S01]  /*8ea0*/  @!P2 IMAD.MOV R0, RZ, RZ, -R0 ;  /* 0x000000ffff00a224 */ /* 0x000fe200078e0a00 */
[----:B------:R-:W-:Y:S02]  /*8eb0*/  ISETP.GE.AND P2, PT, R28, RZ, PT ;  /* 0x000000ff1c00720c */ /* 0x000fe40003f46270 */
[----:B------:R-:W0:Y:S01]  /*8ec0*/  S2R R28, SR_TID.X ;  /* 0x00000000001c7919 */ /* 0x000e220000002100 */
[--C-:B------:R-:W-:Y:S01]  /*8ed0*/  @!P5 IMAD.IADD R2, R2, 0x1, -R7.reuse ;  /* 0x000000010202d824 */ /* 0x100fe200078e0a07 */
[----:B------:R-:W-:Y:S01]  /*8ee0*/  ISETP.GE.AND P5, PT, R13, RZ, PT ;  /* 0x000000ff0d00720c */ /* 0x000fe20003fa6270 */
[----:B------:R-:W-:Y:S01]  /*8ef0*/  @!P6 IMAD.IADD R5, R5, 0x1, -R7 ;  /* 0x000000010505e824 */ /* 0x000fe200078e0a07 */
[----:B------:R-:W-:-:S03]  /*8f00*/  ISETP.GE.AND P6, PT, R11, RZ, PT ;  /* 0x000000ff0b00720c */ /* 0x000fc60003fc6270 */
[--C-:B------:R-:W-:Y:S01]  /*8f10*/  @!P0 IMAD.IADD R9, R9, 0x1, -R7.reuse ;  /* 0x0000000109098824 */ /* 0x100fe200078e0a07 */
[----:B----4-:R-:W-:Y:S01]  /*8f20*/  ISETP.GE.AND P0, PT, R29, RZ, PT ;  /* 0x000000ff1d00720c */ /* 0x010fe20003f06270 */
[----:B------:R-:W-:Y:S01]  /*8f30*/  @!P1 IMAD.IADD R12, R12, 0x1, -R7 ;  /* 0x000000010c0c9824 */ /* 0x000fe200078e0a07 */
[----:B------:R-:W-:-:S05]  /*8f40*/  ISETP.GE.AND P1, PT, R22, RZ, PT ;  /* 0x000000ff1600720c */ /* 0x000fca0003f26270 */
[----:B------:R-:W-:Y:S02]  /*8f50*/  @!P5 IMAD.MOV R18, RZ, RZ, -R18 ;  /* 0x000000ffff12d224 */ /* 0x000fe400078e0a12 */
[----:B------:R-:W-:-:S04]  /*8f60*/  @!P6 IMAD.MOV R19, RZ, RZ, -R19 ;  /* 0x000000ffff13e224 */ /* 0x000fc800078e0a13 */
[----:B------:R-:W-:Y:S01]  /*8f70*/  @!P0 IMAD.MOV R20, RZ, RZ, -R20 ;  /* 0x000000ffff148224 */ /* 0x000fe200078e0a14 */
[----:B0-----:R-:W-:Y:S01]  /*8f80*/  LOP3.LUT R29, R28, 0x20, RZ, 0xc0, !PT ;  /* 0x000000201c1d7812 */ /* 0x001fe200078ec0ff */
[----:B------:R-:W-:Y:S01]  /*8f90*/  @!P1 IMAD.MOV R21, RZ, RZ, -R21 ;  /* 0x000000ffff159224 */ /* 0x000fe200078e0a15 */
[----:B------:R-:W-:Y:S01]  /*8fa0*/  STL [R1+0x1bb0], R18 ;  /* 0x001bb01201007387 */ /* 0x000fe20000100800 */
[----:B------:R-:W-:-:S03]  /*8fb0*/  @!P3 IMAD.MOV R2, RZ, RZ, -R2 ;  /* 0x000000ffff02b224 */ /* 0x000fc600078e0a02 */
[----:B------:R-:W-:Y:S04]  /*8fc0*/  STL [R1+0x1bb4], R19 ;  /* 0x001bb41301007387 */ /* 0x000fe80000100800 */
[----:B------:R-:W-:Y:S04]  /*8fd0*/  STL [R1+0x1bb8], R20 ;  /* 0x001bb81401007387 */ /* 0x000fe80000100800 */
[----:B------:R-:W-:Y:S04]  /*8fe0*/  STL [R1+0x1bbc], R21 ;  /* 0x001bbc1501007387 */ /* 0x000fe80000100800 */
[----:B------:R0:W-:Y:S04]  /*8ff0*/  STL [R1+0x1bc0], R0 ;  /* 0x001bc00001007387 */ /* 0x0001e80000100800 */
[----:B------:R2:W-:Y:S01]  /*9000*/  STL [R1+0x1bc4], R2 ;  /* 0x001bc40201007387 */ /* 0x0005e20000100800 */
[----:B------:R-:W-:Y:S01]  /*9010*/  ISETP.GT.U32.AND P4, PT, R7, R24, PT ;  /* 0x000000180700720c */ /* 0x000fe20003f84070 */
[----:B---3--:R-:W-:-:S05]  /*9020*/  IMAD R29, R29, 0x10, R27 ;  /* 0x000000101d1d7824 */ /* 0x008fca00078e021b */
[----:B------:R-:W-:Y:S04]  /*9030*/  STL [R1+0x1a88], R29 ;  /* 0x001a881d01007387 */ /* 0x000fe80000100800 */
[----:B------:R-:W3:Y:S03]  /*9040*/  LDL.LU R27, [R1+0x4c] ;  /* 0x00004c00011b7983 */ /* 0x000ee60000300800 */
[----:B------:R-:W-:Y:S01]  /*9050*/  @!P4 IMAD.IADD R24, R24, 0x1, -R7 ;  /* 0x000000011818c824 */ /* 0x000fe200078e0a07 */
[C---:B------:R-:W-:Y:S02]  /*9060*/  ISETP.GT.U32.AND P4, PT, R7.reuse, R9, PT ;  /* 0x000000090700720c */ /* 0x040fe40003f84070 */
[C---:B------:R-:W-:Y:S01]  /*9070*/  ISETP.GT.U32.AND P5, PT, R7.reuse, R12, PT ;  /* 0x0000000c0700720c */ /* 0x040fe20003fa4070 */
[----:B------:R-:W4:Y:S01]  /*9080*/  LDL.LU R13, [R1+0x34] ;  /* 0x00003400010d7983 */ /* 0x000f220000300800 */
[----:B------:R-:W-:-:S02]  /*9090*/  ISETP.GT.U32.AND P1, PT, R7, R25, PT ;  /* 0x000000190700720c */ /* 0x000fc40003f24070 */
[----:B------:R-:W-:Y:S01]  /*90a0*/  ISETP.GE.AND P3, PT, R10, RZ, PT ;  /* 0x000000ff0a00720c */ /* 0x000fe20003f66270 */
[----:B------:R-:W4:Y:S04]  /*90b0*/  LDL.LU R11, [R1+0x18] ;  /* 0x00001800010b7983 */ /* 0x000f280000300800 */
[----:B------:R-:W4:Y:S02]  /*90c0*/  LDL.LU R10, [R1+0x124] ;  /* 0x00012400010a7983 */ /* 0x000f240000300800 */
[--C-:B------:R-:W-:Y:S01]  /*90d0*/  @!P4 IMAD.IADD R9, R9, 0x1, -R7.reuse ;  /* 0x000000010909c824 */ /* 0x100fe200078e0a07 */
[----:B------:R-:W-:Y:S02]  /*90e0*/  ISETP.GE.AND P4, PT, R8, RZ, PT ;  /* 0x000000ff0800720c */ /* 0x000fe40003f86270 */
[----:B------:R-:W4:Y:S01]  /*90f0*/  LDL.LU R8, [R1+0x128] ;  /* 0x0001280001087983 */ /* 0x000f220000300800 */
[----:B------:R-:W-:Y:S01]  /*9100*/  ISETP.GT.U32.AND P0, PT, R7, R26, PT ;  /* 0x0000001a0700720c */ /* 0x000fe20003f04070 */
[--C-:B------:R-:W-:Y:S01]  /*9110*/  @!P5 IMAD.IADD R12, R12, 0x1, -R7.reuse ;  /* 0x000000010c0cd824 */ /* 0x100fe200078e0a07 */
[----:B------:R-:W-:Y:S01]  /*9120*/  ISETP.GE.AND P5, PT, R6, RZ, PT ;  /* 0x000000ff0600720c */ /* 0x000fe20003fa6270 */
[----:B------:R-:W-:Y:S01]  /*9130*/  @!P1 IMAD.IADD R25, R25, 0x1, -R7 ;  /* 0x0000000119199824 */ /* 0x000fe200078e0a07 */
[----:B------:R-:W4:Y:S01]  /*9140*/  LDL.LU R6, [R1+0x1a8] ;  /* 0x0001a80001067983 */ /* 0x000f220000300800 */
[----:B------:R-:W-:-:S03]  /*9150*/  ISETP.GE.AND P1, PT, R3, RZ, PT ;  /* 0x000000ff0300720c */ /* 0x000fc60003f26270 */
[----:B------:R-:W4:Y:S01]  /*9160*/  LDL.LU R3, [R1+0x1ac] ;  /* 0x0001ac0001037983 */ /* 0x000f220000300800 */
[----:B------:R-:W-:-:S04]  /*9170*/  @!P2 IMAD.MOV R5, RZ, RZ, -R5 ;  /* 0x000000ffff05a224 */ /* 0x000fc800078e0a05 */
[----:B------:R-:W-:Y:S01]  /*9180*/  @!P0 IMAD.IADD R26, R26, 0x1, -R7 ;  /* 0x000000011a1a8824 */ /* 0x000fe200078e0a07 */
[----:B------:R-:W-:Y:S01]  /*9190*/  ISETP.GE.AND P0, PT, R4, RZ, PT ;  /* 0x000000ff0400720c */ /* 0x000fe20003f06270 */
[----:B------:R4:W-:Y:S04]  /*91a0*/  STL [R1+0x1bc8], R5 ;  /* 0x001bc80501007387 */ /* 0x0009e80000100800 */
[----:B------:R-:W4:Y:S01]  /*91b0*/  LDL.LU R4, [R1+0x12c] ;  /* 0x00012c0001047983 */ /* 0x000f220000300800 */
[----:B------:R-:W-:Y:S02]  /*91c0*/  ISETP.GT.U32.AND P6, PT, R7, R24, PT ;  /* 0x000000180700720c */ /* 0x000fe40003fc4070 */
[----:B0-----:R-:W-:-:S05]  /*91d0*/  LOP3.LUT R0, R28, 0x1f, RZ, 0xc0, !PT ;  /* 0x0000001f1c007812 */ /* 0x001fca00078ec0ff */
[----:B------:R-:W-:Y:S02]  /*91e0*/  IMAD R0, R0, c[0x0][0x18c], RZ ;  /* 0x0000630000007a24 */ /* 0x000fe400078e02ff */
[----:B------:R-:W-:-:S04]  /*91f0*/  @!P3 IMAD.MOV R9, RZ, RZ, -R9 ;  /* 0x000000ffff09b224 */ /* 0x000fc800078e0a09 */
[----:B------:R-:W-:Y:S01]  /*9200*/  @!P6 IMAD.IADD R24, R24, 0x1, -R7 ;  /* 0x000000011818e824 */ /* 0x000fe200078e0a07 */
[----:B------:R-:W-:Y:S01]  /*9210*/  LEA R7, P6, R0, c[0x0][0x168], 0x1 ;  /* 0x00005a0000077a11 */ /* 0x000fe200078c08ff */
[----:B------:R-:W-:Y:S01]  /*9220*/  @!P4 IMAD.MOV R12, RZ, RZ, -R12 ;  /* 0x000000ffff0cc224 */ /* 0x000fe200078e0a0c */
[----:B------:R-:W-:Y:S01]  /*9230*/  ISETP.NE.AND P2, PT, RZ, c[0x0][0x17c], PT ;  /* 0x00005f00ff007a0c */ /* 0x000fe20003f45270 */
[----:B------:R-:W-:Y:S01]  /*9240*/  @!P5 IMAD.MOV R26, RZ, RZ, -R26 ;  /* 0x000000ffff1ad224 */ /* 0x000fe200078e0a1a */
[----:B------:R-:W-:Y:S01]  /*9250*/  LOP3.LUT R22, RZ, c[0x0][0x17c], RZ, 0x33, !PT ;  /* 0x00005f00ff167a12 */ /* 0x000fe200078e33ff */
[----:B------:R-:W-:Y:S01]  /*9260*/  @!P0 IMAD.MOV R25, RZ, RZ, -R25 ;  /* 0x000000ffff198224 */ /* 0x000fe200078e0a19 */
[----:B------:R-:W-:Y:S01]  /*9270*/  STL [R1+0x1af0], R7 ;  /* 0x001af00701007387 */ /* 0x000fe20000100800 */
[----:B------:R-:W-:Y:S01]  /*9280*/  @!P1 IMAD.MOV R24, RZ, RZ, -R24 ;  /* 0x000000ffff189224 */ /* 0x000fe200078e0a18 */
[C---:B--2---:R-:W-:Y:S02]  /*9290*/  SEL R2, R22.reuse, R23, !P2 ;  /* 0x0000001716027207 */ /* 0x044fe40005000000 */
[----:B------:R-:W-:Y:S04]  /*92a0*/  STL [R1+0x1bcc], R9 ;  /* 0x001bcc0901007387 */ /* 0x000fe80000100800 */
[----:B------:R-:W-:Y:S04]  /*92b0*/  STL [R1+0x1bd0], R12 ;  /* 0x001bd00c01007387 */ /* 0x000fe80000100800 */
[----:B------:R-:W-:Y:S04]  /*92c0*/  STL [R1+0x1bd4], R26 ;  /* 0x001bd41a01007387 */ /* 0x000fe80000100800 */
[----:B------:R-:W-:Y:S04]  /*92d0*/  STL [R1+0x1bd8], R25 ;  /* 0x001bd81901007387 */ /* 0x000fe80000100800 */
[----:B------:R-:W-:Y:S04]  /*92e0*/  STL [R1+0x1bdc], R24 ;  /* 0x001bdc1801007387 */ /* 0x000fe80000100800 */
[----:B------:R-:W2:Y:S04]  /*92f0*/  LDL.LU R28, [R1+0x130] ;  /* 0x00013000011c7983 */ /* 0x000ea80000300800 */
[----:B------:R0:W-:Y:S01]  /*9300*/  STL [R1+0x1e8], R2 ;  /* 0x0001e80201007387 */ /* 0x0001e20000100800 */
[----:B---3--:R-:W-:-:S03]  /*9310*/  SEL R0, R22, R27, !P2 ;  /* 0x0000001b16007207 */ /* 0x008fc60005000000 */
[----:B------:R-:W3:Y:S01]  /*9320*/  LDL.LU R27, [R1+0x140] ;  /* 0x00014000011b7983 */ /* 0x000ee20000300800 */
[----:B----4-:R-:W-:-:S03]  /*9330*/  SEL R5, R22, R13, !P2 ;  /* 0x0000000d16057207 */ /* 0x010fc60005000000 */
[----:B------:R1:W-:Y:S01]  /*9340*/  STL [R1+0x1ec], R0 ;  /* 0x0001ec0001007387 */ /* 0x0003e20000100800 */
[----:B0-----:R-:W-:-:S03]  /*9350*/  SEL R2, R22, R11, !P2 ;  /* 0x0000000b16027207 */ /* 0x001fc60005000000 */
[----:B------:R0:W-:Y:S01]  /*9360*/  STL [R1+0x1e0], R5 ;  /* 0x0001e00501007387 */ /* 0x0001e20000100800 */
[----:B-1----:R-:W-:-:S03]  /*9370*/  SEL R0, R22, R10, !P2 ;  /* 0x0000000a16007207 */ /* 0x002fc60005000000 */
[----:B------:R1:W-:Y:S01]  /*9380*/  STL [R1+0x1d4], R2 ;  /* 0x0001d40201007387 */ /* 0x0003e20000100800 */
[----:B0-----:R-:W-:-:S03]  /*9390*/  SEL R5, R22, R8, !P2 ;  /* 0x0000000816057207 */ /* 0x001fc60005000000 */
[----:B------:R0:W-:Y:S04]  /*93a0*/  STL [R1+0x1cc], R0 ;  /* 0x0001cc0001007387 */ /* 0x0001e80000100800 */
[----:B------:R-:W-:Y:S01]  /*93b0*/  STL [R1+0x1c8], R5 ;  /* 0x0001c80501007387 */ /* 0x000fe20000100800 */
[----:B-1----:R-:W-:-:S03]  /*93c0*/  SEL R2, R22, R6, !P2 ;  /* 0x0000000616027207 */ /* 0x002fc60005000000 */
[----:B------:R-:W4:Y:S01]  /*93d0*/  LDL.LU R23, [R1+0x198] ;  /* 0x0001980001177983 */ /* 0x000f220000300800 */
[----:B0-----:R-:W-:-:S03]  /*93e0*/  SEL R0, R22, R3, !P2 ;  /* 0x0000000316007207 */ /* 0x001fc60005000000 */
[----:B------:R-:W-:Y:S04]  /*93f0*/  STL [R1+0x1c4], R2 ;  /* 0x0001c40201007387 */ /* 0x000fe80000100800 */
[----:B------:R-:W4:Y:S04]  /*9400*/  LDL.LU R24, [R1+0x19c] ;  /* 0x00019c0001187983 */ /* 0x000f280000300800 */
[----:B------:R0:W-:Y:S04]  /*9410*/  STL [R1+0x1c0], R0 ;  /* 0x0001c00001007387 */ /* 0x0001e80000100800 */
[----:B------:R-:W4:Y:S04]  /*9420*/  LDL.LU R25, [R1+0x1a4] ;  /* 0x0001a40001197983 */ /* 0x000f280000300800 */
[----:B------:R-:W4:Y:S01]  /*9430*/  LDL.LU R26, [R1+0x1a0] ;  /* 0x0001a000011a7983 */ /* 0x000f220000300800 */
[----:B0-----:R-:W-:-:S03]  /*9440*/  SEL R0, R22, R4, !P2 ;  /* 0x0000000416007207 */ /* 0x001fc60005000000 */
[----:B------:R-:W4:Y:S04]  /*9450*/  LDL.LU R3, [R1+0x174] ;  /* 0x0001740001037983 */ /* 0x000f280000300800 */
[----:B------:R-:W4:Y:S04]  /*9460*/  LDL.LU R12, [R1+0x178] ;  /* 0x00017800010c7983 */ /* 0x000f280000300800 */
[----:B------:R-:W4:Y:S04]  /*9470*/  LDL.LU R9, [R1+0x194] ;  /* 0x0001940001097983 */ /* 0x000f280000300800 */
[----:B------:R0:W-:Y:S04]  /*9480*/  STL [R1+0x1bc], R0 ;  /* 0x0001bc0001007387 */ /* 0x0001e80000100800 */
[----:B------:R-:W4:Y:S04]  /*9490*/  LDL.LU R7, [R1+0x190] ;  /* 0x0001900001077983 */ /* 0x000f280000300800 */
[----:B------:R-:W4:Y:S04]  /*94a0*/  LDL.LU R5, [R1+0x180] ;  /* 0x0001800001057983 */ /* 0x000f280000300800 */
[----:B------:R-:W4:Y:S04]  /*94b0*/  LDL.LU R29, [R1+0x18c] ;  /* 0x00018c00011d7983 */ /* 0x000f280000300800 */
[----:B------:R-:W4:Y:S04]  /*94c0*/  LDL.LU R2, [R1+0x17c] ;  /* 0x00017c0001027983 */ /* 0x000f280000300800 */
[----:B0-----:R-:W4:Y:S04]  /*94d0*/  LDL.LU R0, [R1+0x16c] ;  /* 0x00016c0001007983 */ /* 0x001f280000300800 */
[----:B------:R-:W4:Y:S04]  /*94e0*/  LDL.LU R21, [R1+0x168] ;  /* 0x0001680001157983 */ /* 0x000f280000300800 */
[----:B------:R-:W4:Y:S04]  /*94f0*/  LDL.LU R20, [R1+0x164] ;  /* 0x0001640001147983 */ /* 0x000f280000300800 */
[----:B------:R-:W4:Y:S04]  /*9500*/  LDL.LU R19, [R1+0x160] ;  /* 0x0001600001137983 */ /* 0x000f280000300800 */
[----:B------:R-:W4:Y:S04]  /*9510*/  LDL.LU R18, [R1+0x144] ;  /* 0x0001440001127983 */ /* 0x000f280000300800 */
[----:B------:R-:W4:Y:S04]  /*9520*/  LDL.LU R17, [R1+0x154] ;  /* 0x0001540001117983 */ /* 0x000f280000300800 */
[----:B------:R-:W4:Y:S04]  /*9530*/  LDL.LU R16, [R1+0x15c] ;  /* 0x00015c0001107983 */ /* 0x000f280000300800 */
[----:B------:R-:W4:Y:S01]  /*9540*/  LDL.LU R15, [R1+0x148] ;  /* 0x00014800010f7983 */ /* 0x000f220000300800 */
[----:B--2---:R-:W-:-:S03]  /*9550*/  SEL R10, R22, R28, !P2 ;  /* 0x0000001c160a7207 */ /* 0x004fc60005000000 */
[----:B------:R-:W2:Y:S04]  /*9560*/  LDL.LU R14, [R1+0x14c] ;  /* 0x00014c00010e7983 */ /* 0x000ea80000300800 */
[----:B------:R-:W2:Y:S04]  /*9570*/  LDL.LU R6, [R1+0x13c] ;  /* 0x00013c0001067983 */ /* 0x000ea80000300800 */
[----:B------:R-:W2:Y:S04]  /*9580*/  LDL.LU R4, [R1+0x138] ;  /* 0x0001380001047983 */ /* 0x000ea80000300800 */
[----:B------:R-:W2:Y:S04]  /*9590*/  LDL.LU R13, [R1+0x134] ;  /* 0x00013400010d7983 */ /* 0x000ea80000300800 */
[----:B------:R0:W-:Y:S04]  /*95a0*/  STL [R1+0x1b8], R10 ;  /* 0x0001b80a01007387 */ /* 0x0001e80000100800 */
[----:B------:R-:W2:Y:S01]  /*95b0*/  LDL.LU R11, [R1+0x120] ;  /* 0x00012000010b7983 */ /* 0x000ea20000300800 */
[----:B---3--:R-:W-:-:S05]  /*95c0*/  SEL R8, R22, R27, !P2 ;  /* 0x0000001b16087207 */ /* 0x008fca0005000000 */
[----:B------:R1:W-:Y:S04]  /*95d0*/  STL [R1+0x1b4], R8 ;  /* 0x0001b40801007387 */ /* 0x0003e80000100800 */
[----:B0-----:R-:W3:Y:S04]  /*95e0*/  LDL.LU R10, [R1+0x11c] ;  /* 0x00011c00010a7983 */ /* 0x001ee80000300800 */
[----:B-1----:R-:W3:Y:S04]  /*95f0*/  LDL.LU R8, [R1+0x118] ;  /* 0x0001180001087983 */ /* 0x002ee80000300800 */
[----:B------:R-:W3:Y:S04]  /*9600*/  LDL.LU R28, [R1+0x114] ;  /* 0x00011400011c7983 */ /* 0x000ee80000300800 */
[----:B------:R-:W3:Y:S01]  /*9610*/  LDL.LU R27, [R1+0xbc] ;  /* 0x0000bc00011b7983 */ /* 0x000ee20000300800 */
[----:B----4-:R-:W-:-:S05]  /*9620*/  SEL R23, R22, R23, !P2 ;  /* 0x0000001716177207 */ /* 0x010fca0005000000 */
[----:B------:R0:W-:Y:S02]  /*9630*/  STL [R1+0x1b0], R23 ;  /* 0x0001b01701007387 */ /* 0x0001e40000100800 */
[C---:B0-----:R-:W-:Y:S02]  /*9640*/  SEL R23, R22.reuse, R24, !P2 ;  /* 0x0000001816177207 */ /* 0x041fe40005000000 */
[C---:B------:R-:W-:Y:S02]  /*9650*/  SEL R25, R22.reuse, R25, !P2 ;  /* 0x0000001916197207 */ /* 0x040fe40005000000 */
[C---:B------:R-:W-:Y:S01]  /*9660*/  SEL R24, R22.reuse, R26, !P2 ;  /* 0x0000001a16187207 */ /* 0x040fe20005000000 */
[----:B------:R0:W-:Y:S04]  /*9670*/  STL [R1+0x1ac], R23 ;  /* 0x0001ac1701007387 */ /* 0x0001e80000100800 */
[----:B------:R-:W-:Y:S01]  /*9680*/  STL [R1+0x1a8], R25 ;  /* 0x0001a81901007387 */ /* 0x000fe20000100800 */
[----:B0-----:R-:W-:-:S03]  /*9690*/  SEL R23, R22, R3, !P2 ;  /* 0x0000000316177207 */ /* 0x001fc60005000000 */
[----:B------:R-:W4:Y:S04]  /*96a0*/  LDL.LU R3, [R1+0x14] ;  /* 0x0000140001037983 */ /* 0x000f280000300800 */
[----:B------:R0:W-:Y:S04]  /*96b0*/  STL [R1+0x1a4], R24 ;  /* 0x0001a41801007387 */ /* 0x0001e80000100800 */
[----:B------:R1:W-:Y:S01]  /*96c0*/  STL [R1+0x1a0], R23 ;  /* 0x0001a01701007387 */ /* 0x0003e20000100800 */
[C---:B0-----:R-:W-:Y:S02]  /*96d0*/  SEL R24, R22.reuse, R12, !P2 ;  /* 0x0000000c16187207 */ /* 0x041fe40005000000 */
[----:B------:R-:W-:-:S02]  /*96e0*/  SEL R12, R22, R7, !P2 ;  /* 0x00000007160c7207 */ /* 0x000fc40005000000 */
[C---:B-1----:R-:W-:Y:S02]  /*96f0*/  SEL R23, R22.reuse, R9, !P2 ;  /* 0x0000000916177207 */ /* 0x042fe40005000000 */
[C---:B------:R-:W-:Y:S01]  /*9700*/  SEL R9, R22.reuse, R5, !P2 ;  /* 0x0000000516097207 */ /* 0x040fe20005000000 */
[----:B------:R-:W-:Y:S01]  /*9710*/  STL [R1+0x19c], R24 ;  /* 0x00019c1801007387 */ /* 0x000fe20000100800 */
[C---:B------:R-:W-:Y:S02]  /*9720*/  SEL R7, R22.reuse, R29, !P2 ;  /* 0x0000001d16077207 */ /* 0x040fe40005000000 */
[C---:B------:R-:W-:Y:S01]  /*9730*/  SEL R5, R22.reuse, R2, !P2 ;  /* 0x0000000216057207 */ /* 0x040fe20005000000 */
[----:B------:R-:W-:Y:S01]  /*9740*/  STL [R1+0x198], R23 ;  /* 0x0001981701007387 */ /* 0x000fe20000100800 */
[----:B------:R-:W-:-:S03]  /*9750*/  SEL R2, R22, R0, !P2 ;  /* 0x0000000016027207 */ /* 0x000fc60005000000 */
[----:B------:R-:W-:Y:S01]  /*9760*/  STL [R1+0x194], R12 ;  /* 0x0001940c01007387 */ /* 0x000fe20000100800 */
[----:B------:R-:W-:-:S03]  /*9770*/  SEL R0, R22, R21, !P2 ;  /* 0x0000001516007207 */ /* 0x000fc60005000000 */
[----:B------:R-:W-:Y:S04]  /*9780*/  STL [R1+0x190], R9 ;  /* 0x0001900901007387 */ /* 0x000fe80000100800 */
[----:B------:R-:W-:Y:S04]  /*9790*/  STL [R1+0x18c], R7 ;  /* 0x00018c0701007387 */ /* 0x000fe80000100800 */
[----:B------:R0:W-:Y:S04]  /*97a0*/  STL [R1+0x180], R5 ;  /* 0x0001800501007387 */ /* 0x0001e80000100800 */
[----:B------:R1:W-:Y:S01]  /*97b0*/  STL [R1+0x17c], R2 ;  /* 0x00017c0201007387 */ /* 0x0003e20000100800 */
[----:B0-----:R-:W-:-:S03]  /*97c0*/  SEL R5, R22, R20, !P2 ;  /* 0x0000001416057207 */ /* 0x001fc60005000000 */
[----:B------:R0:W-:Y:S01]  /*97d0*/  STL [R1+0x178], R0 ;  /* 0x0001780001007387 */ /* 0x0001e20000100800 */
[----:B-1----:R-:W-:-:S03]  /*97e0*/  SEL R2, R22, R19, !P2 ;  /* 0x0000001316027207 */ /* 0x002fc60005000000 */
[----:B------:R1:W-:Y:S01]  /*97f0*/  STL [R1+0x174], R5 ;  /* 0x0001740501007387 */ /* 0x0003e20000100800 */
[----:B0-----:R-:W-:-:S03]  /*9800*/  SEL R0, R22, R18, !P2 ;  /* 0x0000001216007207 */ /* 0x001fc60005000000 */
[----:B------:R0:W-:Y:S01]  /*9810*/  STL [R1+0x16c], R2 ;  /* 0x00016c0201007387 */ /* 0x0001e20000100800 */
[----:B-1----:R-:W-:-:S03]  /*9820*/  SEL R5, R22, R17, !P2 ;  /* 0x0000001116057207 */ /* 0x002fc60005000000 */
[----:B------:R1:W-:Y:S04]  /*9830*/  STL [R1+0x168], R0 ;  /* 0x0001680001007387 */ /* 0x0003e80000100800 */
[----:B------:R2:W-:Y:S01]  /*9840*/  STL [R1+0x164], R5 ;  /* 0x0001640501007387 */ /* 0x0005e20000100800 */
[C---:B0-----:R-:W-:Y:S02]  /*9850*/  SEL R2, R22.reuse, R16, !P2 ;  /* 0x0000001016027207 */ /* 0x041fe40005000000 */
[----:B-1----:R-:W-:-:S03]  /*9860*/  SEL R0, R22, R15, !P2 ;  /* 0x0000000f16007207 */ /* 0x002fc60005000000 */
[----:B------:R0:W-:Y:S01]  /*9870*/  STL [R1+0x160], R2 ;  /* 0x0001600201007387 */ /* 0x0001e20000100800 */
[----:B--2---:R-:W-:-:S03]  /*9880*/  SEL R5, R22, R14, !P2 ;  /* 0x0000000e16057207 */ /* 0x004fc60005000000 */
[----:B------:R1:W-:Y:S04]  /*9890*/  STL [R1+0x15c], R0 ;  /* 0x00015c0001007387 */ /* 0x0003e80000100800 */
[----:B------:R2:W-:Y:S01]  /*98a0*/  STL [R1+0x154], R5 ;  /* 0x0001540501007387 */ /* 0x0005e20000100800 */
[----:B0-----:R-:W-:-:S03]  /*98b0*/  SEL R2, R22, R6, !P2 ;  /* 0x0000000616027207 */ /* 0x001fc60005000000 */
[----:B------:R-:W4:Y:S01]  /*98c0*/  LDL.LU R6, [R1+0x10] ;  /* 0x0000100001067983 */ /* 0x000f220000300800 */
[----:B-1----:R-:W-:-:S03]  /*98d0*/  SEL R0, R22, R4, !P2 ;  /* 0x0000000416007207 */ /* 0x002fc60005000000 */
[----:B------:R0:W-:Y:S01]  /*98e0*/  STL [R1+0x14c], R2 ;  /* 0x00014c0201007387 */ /* 0x0001e20000100800 */
[----:B--2---:R-:W-:-:S03]  /*98f0*/  SEL R5, R22, R13, !P2 ;  /* 0x0000000d16057207 */ /* 0x004fc60005000000 */
[----:B------:R-:W2:Y:S04]  /*9900*/  LDL.LU R4, [R1+0xd0] ;  /* 0x0000d00001047983 */ /* 0x000ea80000300800 */
[----:B------:R3:W-:Y:S01]  /*9910*/  STL [R1+0x148], R0 ;  /* 0x0001480001007387 */ /* 0x0007e20000100800 */
[----:B0-----:R-:W-:-:S03]  /*9920*/  SEL R2, R22, R11, !P2 ;  /* 0x0000000b16027207 */ /* 0x001fc60005000000 */
[----:B------:R0:W-:Y:S04]  /*9930*/  STL [R1+0x144], R5 ;  /* 0x0001440501007387 */ /* 0x0001e80000100800 */
[----:B------:R1:W-:Y:S01]  /*9940*/  STL [R1+0x140], R2 ;  /* 0x0001400201007387 */ /* 0x0003e20000100800 */
[C---:B---3--:R-:W-:Y:S02]  /*9950*/  SEL R0, R22.reuse, R10, !P2 ;  /* 0x0000000a16007207 */ /* 0x048fe40005000000 */
[----:B0-----:R-:W-:-:S03]  /*9960*/  SEL R5, R22, R8, !P2 ;  /* 0x0000000816057207 */ /* 0x001fc60005000000 */
[----:B------:R0:W-:Y:S01]  /*9970*/  STL [R1+0x13c], R0 ;  /* 0x00013c0001007387 */ /* 0x0001e20000100800 */
[----:B-1----:R-:W-:-:S03]  /*9980*/  SEL R2, R22, R28, !P2 ;  /* 0x0000001c16027207 */ /* 0x002fc60005000000 */
[----:B------:R-:W-:Y:S04]  /*9990*/  STL [R1+0x138], R5 ;  /* 0x0001380501007387 */ /* 0x000fe80000100800 */
[----:B------:R-:W3:Y:S01]  /*99a0*/  LDL.LU R23, [R1+0x110] ;  /* 0x0001100001177983 */ /* 0x000ee20000300800 */
[----:B0-----:R-:W-:-:S03]  /*99b0*/  SEL R0, R22, R27, !P2 ;  /* 0x0000001b16007207 */ /* 0x001fc60005000000 */
[----:B------:R-:W-:Y:S04]  /*99c0*/  STL [R1+0x134], R2 ;  /* 0x0001340201007387 */ /* 0x000fe80000100800 */
[----:B------:R-:W3:Y:S04]  /*99d0*/  LDL.LU R24, [R1+0x10c] ;  /* 0x00010c0001187983 */ /* 0x000ee80000300800 */
[----:B------:R4:W-:Y:S04]  /*99e0*/  STL [R1+0x130], R0 ;  /* 0x0001300001007387 */ /* 0x0009e80000100800 */
[----:B------:R-:W3:Y:S04]  /*99f0*/  LDL.LU R25, [R1+0x104] ;  /* 0x0001040001197983 */ /* 0x000ee80000300800 */
[----:B------:R-:W3:Y:S04]  /*9a00*/  LDL.LU R26, [R1+0xf0] ;  /* 0x0000f000011a7983 */ /* 0x000ee80000300800 */
[----:B------:R-:W3:Y:S04]  /*9a10*/  LDL.LU R27, [R1+0xf8] ;  /* 0x0000f800011b7983 */ /* 0x000ee80000300800 */
[----:B------:R-:W3:Y:S04]  /*9a20*/  LDL.LU R12, [R1+0xfc] ;  /* 0x0000fc00010c7983 */ /* 0x000ee80000300800 */
[----:B------:R-:W3:Y:S01]  /*9a30*/  LDL.LU R9, [R1+0x100] ;  /* 0x0001000001097983 */ /* 0x000ee20000300800 */
[----:B----4-:R-:W-:-:S05]  /*9a40*/  SEL R0, R22, R3, !P2 ;  /* 0x0000000316007207 */ /* 0x010fca0005000000 */
        /* <DEDUP_REMOVED lines=16> */
[----:B------:R-:W4:Y:S01]  /*9b50*/  LDL.LU R13, [R1+0x94] ;  /* 0x00009400010d7983 */ /* 0x000f220000300800 */
[----:B------:R-:W-:-:S05]  /*9b60*/  SEL R6, R22, R6, !P2 ;  /* 0x0000000616067207 */ /* 0x000fca0005000000 */
[----:B------:R0:W-:Y:S01]  /*9b70*/  STL [R1+0x128], R6 ;  /* 0x0001280601007387 */ /* 0x0001e20000100800 */
[----:B--2---:R-:W-:-:S03]  /*9b80*/  SEL R4, R22, R4, !P2 ;  /* 0x0000000416047207 */ /* 0x004fc60005000000 */
[----:B------:R-:W2:Y:S04]  /*9b90*/  LDL.LU R11, [R1+0x98] ;  /* 0x00009800010b7983 */ /* 0x000ea80000300800 */
[----:B------:R1:W-:Y:S04]  /*9ba0*/  STL [R1+0x124], R4 ;  /* 0x0001240401007387 */ /* 0x0003e80000100800 */
[----:B------:R-:W2:Y:S04]  /*9bb0*/  LDL.LU R10, [R1+0x9c] ;  /* 0x00009c00010a7983 */ /* 0x000ea80000300800 */
[----:B------:R-:W2:Y:S04]  /*9bc0*/  LDL.LU R8, [R1+0xa0] ;  /* 0x0000a00001087983 */ /* 0x000ea80000300800 */
[----:B0-----:R-:W2:Y:S04]  /*9bd0*/  LDL.LU R6, [R1+0xa4] ;  /* 0x0000a40001067983 */ /* 0x001ea80000300800 */
[----:B-1----:R-:W2:Y:S01]  /*9be0*/  LDL.LU R4, [R1+0x208] ;  /* 0x0002080001047983 */ /* 0x002ea20000300800 */
[----:B---3--:R-:W-:-:S05]  /*9bf0*/  SEL R23, R22, R23, !P2 ;  /* 0x0000001716177207 */ /* 0x008fca0005000000 */
[----:B------:R0:W-:Y:S02]  /*9c00*/  STL [R1+0x120], R23 ;  /* 0x0001201701007387 */ /* 0x0001e40000100800 */
[C---:B0-----:R-:W-:Y:S02]  /*9c10*/  SEL R23, R22.reuse, R24, !P2 ;  /* 0x0000001816177207 */ /* 0x041fe40005000000 */
[----:B------:R-:W-:-:S03]  /*9c20*/  SEL R25, R22, R25, !P2 ;  /* 0x0000001916197207 */ /* 0x000fc60005000000 */
[----:B------:R0:W-:Y:S04]  /*9c30*/  STL [R1+0x11c], R23 ;  /* 0x00011c1701007387 */ /* 0x0001e80000100800 */
[----:B------:R-:W-:Y:S01]  /*9c40*/  STL [R1+0x118], R25 ;  /* 0x0001181901007387 */ /* 0x000fe20000100800 */
[----:B0-----:R-:W-:-:S03]  /*9c50*/  SEL R23, R22, R27, !P2 ;  /* 0x0000001b16177207 */ /* 0x001fc60005000000 */
[----:B------:R-:W3:Y:S01]  /*9c60*/  LDL.LU R27, [R1+0x200] ;  /* 0x00020000011b7983 */ /* 0x000ee20000300800 */
[----:B------:R-:W-:-:S05]  /*9c70*/  SEL R24, R22, R26, !P2 ;  /* 0x0000001a16187207 */ /* 0x000fca0005000000 */
[----:B------:R0:W-:Y:S04]  /*9c80*/  STL [R1+0x114], R24 ;  /* 0x0001141801007387 */ /* 0x0001e80000100800 */
[----:B------:R1:W-:Y:S01]  /*9c90*/  STL [R1+0x110], R23 ;  /* 0x0001101701007387 */ /* 0x0003e20000100800 */
[C---:B0-----:R-:W-:Y:S02]  /*9ca0*/  SEL R24, R22.reuse, R12, !P2 ;  /* 0x0000000c16187207 */ /* 0x041fe40005000000 */
[C---:B----4-:R-:W-:Y:S02]  /*9cb0*/  SEL R12, R22.reuse, R7, !P2 ;  /* 0x00000007160c7207 */ /* 0x050fe40005000000 */
[C---:B-1----:R-:W-:Y:S02]  /*9cc0*/  SEL R23, R22.reuse, R9, !P2 ;  /* 0x0000000916177207 */ /* 0x042fe40005000000 */
[C---:B------:R-:W-:Y:S01]  /*9cd0*/  SEL R9, R22.reuse, R5, !P2 ;  /* 0x0000000516097207 */ /* 0x040fe20005000000 */
[----:B------:R-:W-:Y:S01]  /*9ce0*/  STL [R1+0x10c], R24 ;  /* 0x00010c1801007387 */ /* 0x000fe20000100800 */
[----:B------:R-:W-:-:S02]  /*9cf0*/  SEL R7, R22, R29, !P2 ;  /* 0x0000001d16077207 */ /* 0x000fc40005000000 */
        /* <DEDUP_REMOVED lines=25> */
[----:B------:R-:W4:Y:S01]  /*9e90*/  LDL.LU R28, [R1+0x204] ;  /* 0x00020400011c7983 */ /* 0x000f220000300800 */
[----:B0-----:R-:W-:-:S03]  /*9ea0*/  SEL R0, R22, R3, !P2 ;  /* 0x0000000316007207 */ /* 0x001fc60005000000 */
[----:B------:R2:W-:Y:S01]  /*9eb0*/  STL [R1+0xcc], R2 ;  /* 0x0000cc0201007387 */ /* 0x0005e20000100800 */
[----:B-1----:R-:W-:-:S03]  /*9ec0*/  SEL R5, R22, R13, !P2 ;  /* 0x0000000d16057207 */ /* 0x002fc60005000000 */
[----:B------:R-:W4:Y:S04]  /*9ed0*/  LDL.LU R3, [R1+0x8c] ;  /* 0x00008c0001037983 */ /* 0x000f280000300800 */
[----:B------:R0:W-:Y:S01]  /*9ee0*/  STL [R1+0xc8], R0 ;  /* 0x0000c80001007387 */ /* 0x0001e20000100800 */
[----:B--2---:R-:W-:-:S03]  /*9ef0*/  SEL R2, R22, R11, !P2 ;  /* 0x0000000b16027207 */ /* 0x004fc60005000000 */
        /* <DEDUP_REMOVED lines=8> */
[----:B------:R-:W2:Y:S04]  /*9f80*/  LDL.LU R24, [R1+0x80] ;  /* 0x0000800001187983 */ /* 0x000ea80000300800 */
[----:B------:R-:W-:Y:S04]  /*9f90*/  STL [R1+0xa4], R2 ;  /* 0x0000a40201007387 */ /* 0x000fe80000100800 */
[----:B------:R-:W2:Y:S04]  /*9fa0*/  LDL.LU R25, [R1+0x7c] ;  /* 0x00007c0001197983 */ /* 0x000ea80000300800 */
[----:B------:R3:W-:Y:S04]  /*9fb0*/  STL [R1+0xa0], R0 ;  /* 0x0000a00001007387 */ /* 0x0007e80000100800 */
[----:B------:R-:W2:Y:S04]  /*9fc0*/  LDL.LU R26, [R1+0x78] ;  /* 0x00007800011a7983 */ /* 0x000ea80000300800 */
[----:B------:R-:W2:Y:S04]  /*9fd0*/  LDL.LU R12, [R1+0x60] ;  /* 0x00006000010c7983 */ /* 0x000ea80000300800 */
[----:B------:R-:W2:Y:S04]  /*9fe0*/  LDL.LU R29, [R1+0x64] ;  /* 0x00006400011d7983 */ /* 0x000ea80000300800 */
[----:B------:R-:W2:Y:S04]  /*9ff0*/  LDL.LU R9, [R1+0x70] ;  /* 0x0000700001097983 */ /* 0x000ea80000300800 */
[----:B0-----:R-:W2:Y:S01]  /*a000*/  LDL.LU R5, [R1+0x68] ;  /* 0x0000680001057983 */ /* 0x001ea20000300800 */
[----:B---3--:R-:W-:-:S05]  /*a010*/  SEL R0, R22, R27, !P2 ;  /* 0x0000001b16007207 */ /* 0x008fca0005000000 */
[----:B------:R0:W-:Y:S04]  /*a020*/  STL [R1+0x9c], R0 ;  /* 0x00009c0001007387 */ /* 0x0001e80000100800 */
[----:B------:R-:W3:Y:S04]  /*a030*/  LDL.LU R2, [R1+0x6c] ;  /* 0x00006c0001027983 */ /* 0x000ee80000300800 */
[----:B0-----:R-:W3:Y:S04]  /*a040*/  LDL.LU R0, [R1+0x1f4] ;  /* 0x0001f40001007983 */ /* 0x001ee80000300800 */
[----:B------:R-:W3:Y:S04]  /*a050*/  LDL.LU R21, [R1+0x1fc] ;  /* 0x0001fc0001157983 */ /* 0x000ee80000300800 */
        /* <DEDUP_REMOVED lines=11> */
[----:B------:R-:W3:Y:S04]  /*a110*/  LDL.LU R27, [R1] ;  /* 0x00000000011b7983 */ /* 0x000ee80000300800 */
[----:B------:R-:W3:Y:S01]  /*a120*/  LDL.LU R6, [R1+0x88] ;  /* 0x0000880001067983 */ /* 0x000ee20000300800 */
[----:B----4-:R-:W-:-:S05]  /*a130*/  SEL R4, R22, R28, !P2 ;  /* 0x0000001c16047207 */ /* 0x010fca0005000000 */
[----:B------:R0:W-:Y:S01]  /*a140*/  STL [R1+0x98], R4 ;  /* 0x0000980401007387 */ /* 0x0001e20000100800 */
[----:B------:R-:W-:-:S03]  /*a150*/  SEL R3, R22, R3, !P2 ;  /* 0x0000000316037207 */ /* 0x000fc60005000000 */
[----:B0-----:R-:W4:Y:S04]  /*a160*/  LDL.LU R4, [R1+0x90] ;  /* 0x0000900001047983 */ /* 0x001f280000300800 */
[----:B------:R0:W-:Y:S04]  /*a170*/  STL [R1+0x94], R3 ;  /* 0x0000940301007387 */ /* 0x0001e80000100800 */
[----:B------:R-:W4:Y:S04]  /*a180*/  LDL.LU R28, [R1+0xa8] ;  /* 0x0000a800011c7983 */ /* 0x000f280000300800 */
[----:B0-----:R-:W4:Y:S04]  /*a190*/  LDL.LU R3, [R1+0x108] ;  /* 0x0001080001037983 */ /* 0x001f280000300800 */
[----:B------:R-:W4:Y:S04]  /*a1a0*/  LDL.LU R23, [R1+0xb8] ;  /* 0x0000b80001177983 */ /* 0x000f280000300800 */
[----:B------:R-:W4:Y:S01]  /*a1b0*/  LDL.LU R7, [R1+0xb0] ;  /* 0x0000b00001077983 */ /* 0x000f220000300800 */
[----:B--2---:R-:W-:-:S05]  /*a1c0*/  SEL R24, R22, R24, !P2 ;  /* 0x0000001816187207 */ /* 0x004fca0005000000 */
[----:B------:R0:W-:Y:S01]  /*a1d0*/  STL [R1+0x8c], R24 ;  /* 0x00008c1801007387 */ /* 0x0001e20000100800 */
[----:B------:R-:W-:-:S03]  /*a1e0*/  SEL R25, R22, R25, !P2 ;  /* 0x0000001916197207 */ /* 0x000fc60005000000 */
[----:B0-----:R-:W2:Y:S01]  /*a1f0*/  LDL.LU R24, [R1+0x1bdc] ;  /* 0x001bdc0001187983 */ /* 0x001ea20000300800 */
[----:B------:R-:W-:-:S03]  /*a200*/  SEL R26, R22, R26, !P2 ;  /* 0x0000001a161a7207 */ /* 0x000fc60005000000 */
[----:B------:R0:W-:Y:S01]  /*a210*/  STL [R1+0x84], R25 ;  /* 0x0000841901007387 */ /* 0x0001e20000100800 */
[C---:B------:R-:W-:Y:S02]  /*a220*/  SEL R12, R22.reuse, R12, !P2 ;  /* 0x0000000c160c7207 */ /* 0x040fe40005000000 */
[C---:B------:R-:W-:Y:S01]  /*a230*/  SEL R29, R22.reuse, R29, !P2 ;  /* 0x0000001d161d7207 */ /* 0x040fe20005000000 */
[----:B0-----:R-:W2:Y:S01]  /*a240*/  LDL.LU R25, [R1+0x1bd8] ;  /* 0x001bd80001197983 */ /* 0x001ea20000300800 */
[----:B------:R-:W-:-:S03]  /*a250*/  SEL R9, R22, R9, !P2 ;  /* 0x0000000916097207 */ /* 0x000fc60005000000 */
[----:B------:R0:W-:Y:S01]  /*a260*/  STL [R1+0x80], R26 ;  /* 0x0000801a01007387 */ /* 0x0001e20000100800 */
[----:B------:R-:W-:-:S03]  /*a270*/  SEL R5, R22, R5, !P2 ;  /* 0x0000000516057207 */ /* 0x000fc60005000000 */
[----:B0-----:R-:W2:Y:S04]  /*a280*/  LDL.LU R26, [R1+0x1bd4] ;  /* 0x001bd400011a7983 */ /* 0x001ea80000300800 */
[----:B------:R0:W-:Y:S04]  /*a290*/  STL [R1+0x7c], R12 ;  /* 0x00007c0c01007387 */ /* 0x0001e80000100800 */
[----:B0-----:R-:W2:Y:S04]  /*a2a0*/  LDL.LU R12, [R1+0x1bd0] ;  /* 0x001bd000010c7983 */ /* 0x001ea80000300800 */
[----:B------:R0:W-:Y:S04]  /*a2b0*/  STL [R1+0x78], R29 ;  /* 0x0000781d01007387 */ /* 0x0001e80000100800 */
[----:B0-----:R-:W2:Y:S04]  /*a2c0*/  LDL.LU R29, [R1+0x28] ;  /* 0x00002800011d7983 */ /* 0x001ea80000300800 */
[----:B------:R0:W-:Y:S04]  /*a2d0*/  STL [R1+0x74], R9 ;  /* 0x0000740901007387 */ /* 0x0001e80000100800 */
[----:B0-----:R-:W2:Y:S04]  /*a2e0*/  LDL.LU R9, [R1+0x1bcc] ;  /* 0x001bcc0001097983 */ /* 0x001ea80000300800 */
[----:B------:R0:W-:Y:S04]  /*a2f0*/  STL [R1+0x70], R5 ;  /* 0x0000700501007387 */ /* 0x0001e80000100800 */
[----:B0-----:R-:W2:Y:S01]  /*a300*/  LDL.LU R5, [R1+0x1bc8] ;  /* 0x001bc80001057983 */ /* 0x001ea20000300800 */
[----:B---3--:R-:W-:-:S02]  /*a310*/  SEL R2, R22, R2, !P2 ;  /* 0x0000000216027207 */ /* 0x008fc40005000000 */
[----:B------:R-:W-:-:S03]  /*a320*/  SEL R0, R22, R0, !P2 ;  /* 0x0000000016007207 */ /* 0x000fc60005000000 */
[----:B------:R0:W-:Y:S01]  /*a330*/  STL [R1+0x6c], R2 ;  /* 0x00006c0201007387 */ /* 0x0001e20000100800 */
[C---:B------:R-:W-:Y:S02]  /*a340*/  SEL R21, R22.reuse, R21, !P2 ;  /* 0x0000001516157207 */ /* 0x040fe40005000000 */
[C---:B------:R-:W-:Y:S01]  /*a350*/  SEL R20, R22.reuse, R20, !P2 ;  /* 0x0000001416147207 */ /* 0x040fe20005000000 */
[----:B0-----:R-:W3:Y:S01]  /*a360*/  LDL.LU R2, [R1+0x1bc4] ;  /* 0x001bc40001027983 */ /* 0x001ee20000300800 */
[----:B------:R-:W-:-:S03]  /*a370*/  SEL R19, R22, R19, !P2 ;  /* 0x0000001316137207 */ /* 0x000fc60005000000 */
[----:B------:R0:W-:Y:S01]  /*a380*/  STL [R1+0x68], R0 ;  /* 0x0000680001007387 */ /* 0x0001e20000100800 */
[C---:B------:R-:W-:Y:S02]  /*a390*/  SEL R18, R22.reuse, R18, !P2 ;  /* 0x0000001216127207 */ /* 0x040fe40005000000 */
[C---:B------:R-:W-:Y:S01]  /*a3a0*/  SEL R17, R22.reuse, R17, !P2 ;  /* 0x0000001116117207 */ /* 0x040fe20005000000 */
[----:B0-----:R-:W2:Y:S04]  /*a3b0*/  LDL.LU R0, [R1+0x1bc0] ;  /* 0x001bc00001007983 */ /* 0x001ea80000300800 */
[----:B------:R0:W-:Y:S01]  /*a3c0*/  STL [R1+0x64], R21 ;  /* 0x0000641501007387 */ /* 0x0001e20000100800 */
[C---:B------:R-:W-:Y:S02]  /*a3d0*/  SEL R16, R22.reuse, R16, !P2 ;  /* 0x0000001016107207 */ /* 0x040fe40005000000 */
[C---:B------:R-:W-:Y:S01]  /*a3e0*/  SEL R15, R22.reuse, R15, !P2 ;  /* 0x0000000f160f7207 */ /* 0x040fe20005000000 */
[----:B0-----:R-:W2:Y:S04]  /*a3f0*/  LDL.LU R21, [R1+0x1bbc] ;  /* 0x001bbc0001157983 */ /* 0x001ea80000300800 */
[----:B------:R0:W-:Y:S01]  /*a400*/  STL [R1+0x60], R20 ;  /* 0x0000601401007387 */ /* 0x0001e20000100800 */
[----:B------:R-:W-:-:S03]  /*a410*/  SEL R14, R22, R14, !P2 ;  /* 0x0000000e160e7207 */ /* 0x000fc60005000000 */
        /* <DEDUP_REMOVED lines=28> */
[----:B------:R-:W-:-:S02]  /*a5e0*/  SEL R6, R22, R6, !P2 ;  /* 0x0000000616067207 */ /* 0x000fc40005000000 */
[C---:B----4-:R-:W-:Y:S02]  /*a5f0*/  SEL R4, R22.reuse, R4, !P2 ;  /* 0x0000000416047207 */ /* 0x050fe40005000000 */
[C---:B------:R-:W-:Y:S02]  /*a600*/  SEL R28, R22.reuse, R28, !P2 ;  /* 0x0000001c161c7207 */ /* 0x040fe40005000000 */
[C---:B------:R-:W-:Y:S02]  /*a610*/  SEL R3, R22.reuse, R3, !P2 ;  /* 0x0000000316037207 */ /* 0x040fe40005000000 */
[----:B--2---:R-:W-:-:S05]  /*a620*/  SEL R27, R22, R27, !P2 ;  /* 0x0000001b161b7207 */ /* 0x004fca0005000000 */
[----:B------:R0:W-:Y:S04]  /*a630*/  STL [R1+0x24], R27 ;  /* 0x0000241b01007387 */ /* 0x0001e80000100800 */
[----:B0-----:R-:W2:Y:S04]  /*a640*/  LDL.LU R27, [R1+0xb4] ;  /* 0x0000b400011b7983 */ /* 0x001ea80000300800 */
[----:B------:R0:W-:Y:S04]  /*a650*/  STL [R1+0x20], R6 ;  /* 0x0000200601007387 */ /* 0x0001e80000100800 */
[----:B0-----:R-:W4:Y:S04]  /*a660*/  LDL.LU R6, [R1+0x1b88] ;  /* 0x001b880001067983 */ /* 0x001f280000300800 */
[----:B------:R0:W-:Y:S04]  /*a670*/  STL [R1+0x1c], R4 ;  /* 0x00001c0401007387 */ /* 0x0001e80000100800 */
[----:B0-----:R-:W3:Y:S04]  /*a680*/  LDL.LU R4, [R1+0x1b84] ;  /* 0x001b840001047983 */ /* 0x001ee80000300800 */
[----:B------:R0:W-:Y:S04]  /*a690*/  STL [R1+0x18], R28 ;  /* 0x0000181c01007387 */ /* 0x0001e80000100800 */
[----:B0-----:R-:W3:Y:S04]  /*a6a0*/  LDL.LU R28, [R1+0x1b80] ;  /* 0x001b8000011c7983 */ /* 0x001ee80000300800 */
[----:B------:R0:W-:Y:S04]  /*a6b0*/  STL [R1+0x14], R3 ;  /* 0x0000140301007387 */ /* 0x0001e80000100800 */
[----:B0-----:R-:W3:Y:S01]  /*a6c0*/  LDL.LU R3, [R1+0x1b7c] ;  /* 0x001b7c0001037983 */ /* 0x001ee20000300800 */
[----:B------:R-:W-:-:S02]  /*a6d0*/  SEL R7, R22, R7, !P2 ;  /* 0x0000000716077207 */ /* 0x000fc40005000000 */
[C---:B------:R-:W-:Y:S02]  /*a6e0*/  SEL R23, R22.reuse, R23, !P2 ;  /* 0x0000001716177207 */ /* 0x040fe40005000000 */
[C---:B------:R-:W-:Y:S02]  /*a6f0*/  SEL R8, R22.reuse, R8, !P2 ;  /* 0x0000000816087207 */ /* 0x040fe40005000000 */
[C---:B------:R-:W-:Y:S02]  /*a700*/  SEL R10, R22.reuse, R10, !P2 ;  /* 0x0000000a160a7207 */ /* 0x040fe40005000000 */
[C---:B------:R-:W-:Y:S02]  /*a710*/  SEL R11, R22.reuse, R11, !P2 ;  /* 0x0000000b160b7207 */ /* 0x040fe40005000000 */
[----:B--2---:R-:W-:-:S05]  /*a720*/  SEL R27, R22, R27, !P2 ;  /* 0x0000001b161b7207 */ /* 0x004fca0005000000 */
[----:B------:R0:W-:Y:S04]  /*a730*/  STL [R1+0x10], R27 ;  /* 0x0000101b01007387 */ /* 0x0001e80000100800 */
[----:B------:R-:W-:Y:S04]  /*a740*/  STL [R1+0x1af4], R7 ;  /* 0x001af40701007387 */ /* 0x000fe80000100800 */
[----:B------:R3:W-:Y:S01]  /*a750*/  STL [R1+0xc], R23 ;  /* 0x00000c1701007387 */ /* 0x0007e20000100800 */
[C---:B0-----:R-:W-:Y:S02]  /*a760*/  SEL R27, R22.reuse, R29, !P2 ;  /* 0x0000001d161b7207 */ /* 0x041fe40005000000 */
[----:B----4-:R-:W-:-:S02]  /*a770*/  SEL R6, R22, R6, !P2 ;  /* 0x0000000616067207 */ /* 0x010fc40005000000 */
[C---:B---3--:R-:W-:Y:S02]  /*a780*/  SEL R23, R22.reuse, R4, !P2 ;  /* 0x0000000416177207 */ /* 0x048fe40005000000 */
[C---:B------:R-:W-:Y:S02]  /*a790*/  SEL R28, R22.reuse, R28, !P2 ;  /* 0x0000001c161c7207 */ /* 0x040fe40005000000 */
[----:B------:R-:W-:-:S05]  /*a7a0*/  SEL R3, R22, R3, !P2 ;  /* 0x0000000316037207 */ /* 0x000fca0005000000 */
[----:B------:R-:W-:Y:S04]  /*a7b0*/  STL [R1+0x1af8], R3 ;  /* 0x001af80301007387 */ /* 0x000fe80000100800 */
[----:B------:R0:W-:Y:S04]  /*a7c0*/  STL [R1+0x1afc], R28 ;  /* 0x001afc1c01007387 */ /* 0x0001e80000100800 */
[----:B------:R-:W2:Y:S04]  /*a7d0*/  LDL.LU R29, [R1+0x20c] ;  /* 0x00020c00011d7983 */ /* 0x000ea80000300800 */
[----:B0-----:R-:W3:Y:S04]  /*a7e0*/  LDL.LU R28, [R1+0x1c4] ;  /* 0x0001c400011c7983 */ /* 0x001ee80000300800 */
[----:B------:R-:W4:Y:S04]  /*a7f0*/  LDL.LU R3, [R1+0x1c0] ;  /* 0x0001c00001037983 */ /* 0x000f280000300800 */
[----:B------:R-:W3:Y:S04]  /*a800*/  LDL.LU R7, [R1+0x1bc] ;  /* 0x0001bc0001077983 */ /* 0x000ee80000300800 */
[----:B------:R0:W-:Y:S04]  /*a810*/  STL [R1+0x1b00], R27 ;  /* 0x001b001b01007387 */ /* 0x0001e80000100800 */
[----:B0-----:R-:W3:Y:S04]  /*a820*/  LDL.LU R27, [R1+0x1c8] ;  /* 0x0001c800011b7983 */ /* 0x001ee80000300800 */
[----:B------:R0:W-:Y:S04]  /*a830*/  STL [R1+0x1b04], R23 ;  /* 0x001b041701007387 */ /* 0x0001e80000100800 */
[----:B0-----:R-:W3:Y:S04]  /*a840*/  LDL.LU R23, [R1+0x1cc] ;  /* 0x0001cc0001177983 */ /* 0x001ee80000300800 */
[----:B------:R0:W-:Y:S04]  /*a850*/  STL [R1+0x1b08], R6 ;  /* 0x001b080601007387 */ /* 0x0001e80000100800 */
[----:B0-----:R-:W3:Y:S04]  /*a860*/  LDL.LU R6, [R1+0x1d4] ;  /* 0x0001d40001067983 */ /* 0x001ee80000300800 */
[----:B------:R0:W-:Y:S04]  /*a870*/  STL [R1+0x1b0c], R8 ;  /* 0x001b0c0801007387 */ /* 0x0001e80000100800 */
[----:B0-----:R-:W4:Y:S04]  /*a880*/  LDL.LU R8, [R1+0x1e0] ;  /* 0x0001e00001087983 */ /* 0x001f280000300800 */
[----:B------:R0:W-:Y:S04]  /*a890*/  STL [R1+0x1b10], R10 ;  /* 0x001b100a01007387 */ /* 0x0001e80000100800 */
[----:B0-----:R-:W4:Y:S04]  /*a8a0*/  LDL.LU R10, [R1+0x1ec] ;  /* 0x0001ec00010a7983 */ /* 0x001f280000300800 */
[----:B------:R0:W-:Y:S04]  /*a8b0*/  STL [R1+0x1b14], R11 ;  /* 0x001b140b01007387 */ /* 0x0001e80000100800 */
[----:B0-----:R-:W4:Y:S04]  /*a8c0*/  LDL.LU R11, [R1+0x1e8] ;  /* 0x0001e800010b7983 */ /* 0x001f280000300800 */
[----:B------:R-:W0:Y:S01]  /*a8d0*/  S2R R4, SR_TID.X ;  /* 0x0000000000047919 */ /* 0x000e220000002100 */
[----:B------:R-:W-:-:S02]  /*a8e0*/  SEL R13, R22, R13, !P2 ;  /* 0x0000000d160d7207 */ /* 0x000fc40005000000 */
[C---:B------:R-:W-:Y:S02]  /*a8f0*/  SEL R14, R22.reuse, R14, !P2 ;  /* 0x0000000e160e7207 */ /* 0x040fe40005000000 */
[C---:B------:R-:W-:Y:S02]  /*a900*/  SEL R15, R22.reuse, R15, !P2 ;  /* 0x0000000f160f7207 */ /* 0x040fe40005000000 */
[C---:B------:R-:W-:Y:S01]  /*a910*/  SEL R16, R22.reuse, R16, !P2 ;  /* 0x0000001016107207 */ /* 0x040fe20005000000 */
[----:B------:R-:W-:Y:S01]  /*a920*/  STL [R1+0x1b18], R13 ;  /* 0x001b180d01007387 */ /* 0x000fe20000100800 */
[C---:B------:R-:W-:Y:S02]  /*a930*/  SEL R17, R22.reuse, R17, !P2 ;  /* 0x0000001116117207 */ /* 0x040fe40005000000 */
[C---:B------:R-:W-:Y:S01]  /*a940*/  SEL R18, R22.reuse, R18, !P2 ;  /* 0x0000001216127207 */ /* 0x040fe20005000000 */
[----:B------:R-:W-:Y:S01]  /*a950*/  STL [R1+0x1b1c], R14 ;  /* 0x001b1c0e01007387 */ /* 0x000fe20000100800 */
[----:B------:R-:W-:-:S02]  /*a960*/  SEL R19, R22, R19, !P2 ;  /* 0x0000001316137207 */ /* 0x000fc40005000000 */
[C---:B------:R-:W-:Y:S01]  /*a970*/  SEL R20, R22.reuse, R20, !P2 ;  /* 0x0000001416147207 */ /* 0x040fe20005000000 */
[----:B------:R-:W-:Y:S01]  /*a980*/  STL [R1+0x1b20], R15 ;  /* 0x001b200f01007387 */ /* 0x000fe20000100800 */
[C---:B------:R-:W-:Y:S02]  /*a990*/  SEL R21, R22.reuse, R21, !P2 ;  /* 0x0000001516157207 */ /* 0x040fe40005000000 */
[C---:B------:R-:W-:Y:S01]  /*a9a0*/  SEL R0, R22.reuse, R0, !P2 ;  /* 0x0000000016007207 */ /* 0x040fe20005000000 */
[----:B------:R-:W-:Y:S01]  /*a9b0*/  STL [R1+0x1b24], R16 ;  /* 0x001b241001007387 */ /* 0x000fe20000100800 */
[----:B------:R-:W-:Y:S02]  /*a9c0*/  SEL R2, R22, R2, !P2 ;  /* 0x0000000216027207 */ /* 0x000fe40005000000 */
[----:B0-----:R-:W-:Y:S01]  /*a9d0*/  LOP3.LUT R4, R4, 0x1f, RZ, 0xc0, !PT ;  /* 0x0000001f04047812 */ /* 0x001fe200078ec0ff */
[----:B------:R-:W-:Y:S01]  /*a9e0*/  STL [R1+0x1b28], R17 ;  /* 0x001b281101007387 */ /* 0x000fe20000100800 */
[----:B------:R-:W-:-:S03]  /*a9f0*/  SEL R5, R22, R5, !P2 ;  /* 0x0000000516057207 */ /* 0x000fc60005000000 */
[----:B------:R-:W-:Y:S01]  /*aa00*/  STL [R1+0x1b2c], R18 ;  /* 0x001b2c1201007387 */ /* 0x000fe20000100800 */
[----:B------:R-:W-:Y:S01]  /*aa10*/  SEL R9, R22, R9, !P2 ;  /* 0x0000000916097207 */ /* 0x000fe20005000000 */
[----:B------:R-:W-:Y:S02]  /*aa20*/  IMAD R4, R4, c[0x0][0x18c], RZ ;  /* 0x0000630004047a24 */ /* 0x000fe400078e02ff */
[----:B------:R-:W-:Y:S01]  /*aa30*/  STL [R1+0x1b30], R19 ;  /* 0x001b301301007387 */ /* 0x000fe20000100800 */
[----:B------:R-:W-:-:S03]  /*aa40*/  SEL R12, R22, R12, !P2 ;  /* 0x0000000c160c7207 */ /* 0x000fc60005000000 */
[----:B------:R-:W-:Y:S01]  /*aa50*/  STL [R1+0x1b34], R20 ;  /* 0x001b341401007387 */ /* 0x000fe20000100800 */
[----:B------:R-:W-:-:S03]  /*aa60*/  SEL R26, R22, R26, !P2 ;  /* 0x0000001a161a7207 */ /* 0x000fc60005000000 */
[----:B------:R-:W-:Y:S01]  /*aa70*/  STL [R1+0x1b38], R21 ;  /* 0x001b381501007387 */ /* 0x000fe20000100800 */
[----:B------:R-:W-:-:S03]  /*aa80*/  SEL R25, R22, R25, !P2 ;  /* 0x0000001916197207 */ /* 0x000fc60005000000 */
[----:B------:R-:W-:Y:S01]  /*aa90*/  STL [R1+0x1b3c], R0 ;  /* 0x001b3c0001007387 */ /* 0x000fe20000100800 */
[----:B------:R-:W-:-:S03]  /*aaa0*/  SEL R22, R22, R24, !P2 ;  /* 0x0000001816167207 */ /* 0x000fc60005000000 */
[----:B------:R-:W-:Y:S01]  /*aab0*/  STL [R1+0x1b40], R2 ;  /* 0x001b400201007387 */ /* 0x000fe20000100800 */
[----:B------:R-:W-:-:S03]  /*aac0*/  LEA.HI.X.SX32 R4, R4, c[0x0][0x16c], 0x1, P6 ;  /* 0x00005b0004047a11 */ /* 0x000fc600030f0eff */
[----:B------:R-:W-:Y:S04]  /*aad0*/  STL [R1+0x1b44], R5 ;  /* 0x001b440501007387 */ /* 0x000fe80000100800 */
[----:B------:R-:W-:Y:S04]  /*aae0*/  STL [R1+0x1b48], R9 ;  /* 0x001b480901007387 */ /* 0x000fe80000100800 */
[----:B------:R-:W-:Y:S04]  /*aaf0*/  STL [R1+0x1b4c], R12 ;  /* 0x001b4c0c01007387 */ /* 0x000fe80000100800 */
[----:B------:R-:W-:Y:S04]  /*ab00*/  STL [R1+0x1b50], R26 ;  /* 0x001b501a01007387 */ /* 0x000fe80000100800 */
[----:B------:R-:W-:Y:S04]  /*ab10*/  STL [R1+0x1b54], R25 ;  /* 0x001b541901007387 */ /* 0x000fe80000100800 */
[----:B------:R-:W-:Y:S04]  /*ab20*/  STL [R1+0x1b58], R22 ;  /* 0x001b581601007387 */ /* 0x000fe80000100800 */
[----:B------:R3:W-:Y:S01]  /*ab30*/  STL [R1+0x1b5c], R4 ;  /* 0x001b5c0401007387 */ /* 0x0007e20000100800 */
[----:B--2---:R-:W-:-:S02]  /*ab40*/  IMAD R29, R29, c[0x0][0x184], RZ ;  /* 0x000061001d1d7a24 */ /* 0x004fc400078e02ff */
[----:B---3--:R-:W-:Y:S02]  /*ab50*/  IMAD R4, R6, c[0x0][0x190], RZ ;  /* 0x0000640006047a24 */ /* 0x008fe400078e02ff */
[----:B----4-:R-:W-:Y:S02]  /*ab60*/  IMAD R0, R8, c[0x0][0x190], RZ ;  /* 0x0000640008007a24 */ /* 0x010fe400078e02ff */
[----:B------:R-:W-:Y:S02]  /*ab70*/  IMAD R2, R10, c[0x0][0x190], RZ ;  /* 0x000064000a027a24 */ /* 0x000fe400078e02ff */
[----:B------:R-:W-:-:S05]  /*ab80*/  IMAD R24, R11, c[0x0][0x190], RZ ;  /* 0x000064000b187a24 */ /* 0x000fca00078e02ff */
[----:B------:R-:W-:Y:S04]  /*ab90*/  STL [R1+0x1b60], R24 ;  /* 0x001b601801007387 */ /* 0x000fe80000100800 */
[----:B------:R-:W-:Y:S04]  /*aba0*/  STL [R1+0x1a94], R29 ;  /* 0x001a941d01007387 */ /* 0x000fe80000100800 */
[----:B------:R0:W-:Y:S04]  /*abb0*/  STL [R1+0x28], R2 ;  /* 0x0000280201007387 */ /* 0x0001e80000100800 */
[----:B------:R1:W-:Y:S04]  /*abc0*/  STL [R1+0x40], R0 ;  /* 0x0000400001007387 */ /* 0x0003e80000100800 */
[----:B------:R2:W-:Y:S01]  /*abd0*/  STL [R1+0x48], R4 ;  /* 0x0000480401007387 */ /* 0x0005e20000100800 */
[----:B0-----:R-:W-:-:S02]  /*abe0*/  IMAD R2, R23, c[0x0][0x190], RZ ;  /* 0x0000640017027a24 */ /* 0x001fc400078e02ff */
[----:B-1----:R-:W-:-:S03]  /*abf0*/  IMAD R0, R27, c[0x0][0x190], RZ ;  /* 0x000064001b007a24 */ /* 0x002fc600078e02ff */
[----:B------:R0:W-:Y:S01]  /*ac00*/  STL [R1+0x88], R2 ;  /* 0x0000880201007387 */ /* 0x0001e20000100800 */
[----:B--2---:R-:W-:-:S03]  /*ac10*/  IMAD R4, R28, c[0x0][0x190], RZ ;  /* 0x000064001c047a24 */ /* 0x004fc600078e02ff */
[----:B------:R1:W-:Y:S04]  /*ac20*/  STL [R1+0x90], R0 ;  /* 0x0000900001007387 */ /* 0x0003e80000100800 */
[----:B------:R-:W-:Y:S04]  /*ac30*/  STL [R1+0xa8], R4 ;  /* 0x0000a80401007387 */ /* 0x000fe80000100800 */
[----:B------:R-:W2:Y:S01]  /*ac40*/  LDL.LU R29, [R1+0x1b0] ;  /* 0x0001b000011d7983 */ /* 0x000ea20000300800 */
[----:B0-----:R-:W-:Y:S02]  /*ac50*/  IMAD R2, R3, c[0x0][0x190], RZ ;  /* 0x0000640003027a24 */ /* 0x001fe400078e02ff */
[----:B-1----:R-:W-:-:S03]  /*ac60*/  IMAD R0, R7, c[0x0][0x190], RZ ;  /* 0x0000640007007a24 */ /* 0x002fc600078e02ff */
[----:B------:R-:W-:Y:S04]  /*ac70*/  STL [R1+0xb0], R2 ;  /* 0x0000b00201007387 */ /* 0x000fe80000100800 */
[----:B--2---:R0:W-:Y:S04]  /*ac80*/  STL [R1+0x1b74], R29 ;  /* 0x001b741d01007387 */ /* 0x0041e80000100800 */
[----:B------:R-:W-:Y:S04]  /*ac90*/  STL [R1+0xb4], R0 ;  /* 0x0000b40001007387 */ /* 0x000fe80000100800 */
[----:B0-----:R-:W2:Y:S04]  /*aca0*/  LDL.LU R29, [R1+0x1b4] ;  /* 0x0001b400011d7983 */ /* 0x001ea80000300800 */
[----:B--2---:R0:W-:Y:S04]  /*acb0*/  STL [R1+0x1b78], R29 ;  /* 0x001b781d01007387 */ /* 0x0041e80000100800 */
[----:B0-----:R-:W2:Y:S04]  /*acc0*/  LDL.LU R29, [R1+0x1b8] ;  /* 0x0001b800011d7983 */ /* 0x001ea80000300800 */
[----:B------:R-:W3:Y:S04]  /*acd0*/  LDL.LU R24, [R1+0x1ac] ;  /* 0x0001ac0001187983 */ /* 0x000ee80000300800 */
[----:B------:R-:W4:Y:S04]  /*ace0*/  LDL.LU R4, [R1+0x1a8] ;  /* 0x0001a80001047983 */ /* 0x000f280000300800 */
        /* <DEDUP_REMOVED lines=25> */
[----:B------:R-:W3:Y:S01]  /*ae80*/  LDL.LU R7, [R1+0x12c] ;  /* 0x00012c0001077983 */ /* 0x000ee20000300800 */
[----:B--2---:R-:W-:-:S05]  /*ae90*/  IMAD R29, R29, c[0x0][0x190], RZ ;  /* 0x000064001d1d7a24 */ /* 0x004fca00078e02ff */
[----:B------:R0:W-:Y:S04]  /*aea0*/  STL [R1+0xb8], R29 ;  /* 0x0000b81d01007387 */ /* 0x0001e80000100800 */
[----:B0-----:R-:W2:Y:S02]  /*aeb0*/  LDL.LU R29, [R1+0x1b78] ;  /* 0x001b7800011d7983 */ /* 0x001ea40000300800 */
[----:B--2---:R-:W-:-:S05]  /*aec0*/  IMAD R29, R29, c[0x0][0x190], RZ ;  /* 0x000064001d1d7a24 */ /* 0x004fca00078e02ff */
[----:B------:R0:W-:Y:S04]  /*aed0*/  STL [R1+0x108], R29 ;  /* 0x0001081d01007387 */ /* 0x0001e80000100800 */
[----:B0-----:R-:W2:Y:S01]  /*aee0*/  LDL.LU R29, [R1+0x1b74] ;  /* 0x001b7400011d7983 */ /* 0x001ea20000300800 */
[----:B----4-:R-:W-:Y:S02]  /*aef0*/  IMAD R4, R4, c[0x0][0x190], RZ ;  /* 0x0000640004047a24 */ /* 0x010fe400078e02ff */
[----:B---3--:R-:W-:Y:S02]  /*af00*/  IMAD R12, R12, c[0x0][0x190], RZ ;  /* 0x000064000c0c7a24 */ /* 0x008fe400078e02ff */
[----:B------:R-:W-:Y:S02]  /*af10*/  IMAD R9, R9, c[0x0][0x190], RZ ;  /* 0x0000640009097a24 */ /* 0x000fe400078e02ff */
[----:B------:R-:W-:-:S02]  /*af20*/  IMAD R2, R2, c[0x0][0x190], RZ ;  /* 0x0000640002027a24 */ /* 0x000fc400078e02ff */
[----:B------:R-:W-:Y:S02]  /*af30*/  IMAD R0, R0, c[0x0][0x190], RZ ;  /* 0x0000640000007a24 */ /* 0x000fe400078e02ff */
[----:B--2---:R-:W-:-:S05]  /*af40*/  IMAD R29, R29, c[0x0][0x190], RZ ;  /* 0x000064001d1d7a24 */ /* 0x004fca00078e02ff */
[----:B------:R0:W-:Y:S02]  /*af50*/  STL [R1+0x150], R29 ;  /* 0x0001501d01007387 */ /* 0x0001e40000100800 */
[----:B0-----:R-:W-:Y:S02]  /*af60*/  IMAD R29, R24, c[0x0][0x190], RZ ;  /* 0x00006400181d7a24 */ /* 0x001fe400078e02ff */
[----:B------:R-:W-:Y:S02]  /*af70*/  IMAD R24, R22, c[0x0][0x190], RZ ;  /* 0x0000640016187a24 */ /* 0x000fe400078e02ff */
[----:B------:R-:W-:Y:S01]  /*af80*/  IMAD R22, R25, c[0x0][0x190], RZ ;  /* 0x0000640019167a24 */ /* 0x000fe200078e02ff */
[----:B------:R-:W-:Y:S04]  /*af90*/  STL [R1+0x158], R29 ;  /* 0x0001581d01007387 */ /* 0x000fe80000100800 */
[----:B------:R0:W-:Y:S04]  /*afa0*/  STL [R1+0x170], R4 ;  /* 0x0001700401007387 */ /* 0x0001e80000100800 */
[----:B------:R-:W-:Y:S01]  /*afb0*/  STL [R1+0x184], R24 ;  /* 0x0001841801007387 */ /* 0x000fe20000100800 */
[----:B0-----:R-:W-:-:S03]  /*afc0*/  IMAD R4, R26, c[0x0][0x190], RZ ;  /* 0x000064001a047a24 */ /* 0x001fc600078e02ff */
[----:B------:R-:W-:Y:S04]  /*afd0*/  STL [R1+0x188], R22 ;  /* 0x0001881601007387 */ /* 0x000fe80000100800 */
[----:B------:R0:W-:Y:S04]  /*afe0*/  STL [R1+0x19c], R4 ;  /* 0x00019c0401007387 */ /* 0x0001e80000100800 */
[----:B------:R-:W-:Y:S01]  /*aff0*/  STL [R1+0x198], R12 ;  /* 0x0001980c01007387 */ /* 0x000fe20000100800 */
[----:B0-----:R-:W-:-:S03]  /*b000*/  IMAD R4, R5, c[0x0][0x190], RZ ;  /* 0x0000640005047a24 */ /* 0x001fc600078e02ff */
[----:B------:R-:W-:Y:S04]  /*b010*/  STL [R1+0x194], R9 ;  /* 0x0001940901007387 */ /* 0x000fe80000100800 */
[----:B------:R0:W-:Y:S04]  /*b020*/  STL [R1+0x190], R4 ;  /* 0x0001900401007387 */ /* 0x0001e80000100800 */
[----:B------:R1:W-:Y:S01]  /*b030*/  STL [R1+0x18c], R2 ;  /* 0x00018c0201007387 */ /* 0x0003e20000100800 */
[----:B0-----:R-:W-:-:S03]  /*b040*/  IMAD R4, R21, c[0x0][0x190], RZ ;  /* 0x0000640015047a24 */ /* 0x001fc600078e02ff */
[----:B------:R0:W-:Y:S01]  /*b050*/  STL [R1+0x180], R0 ;  /* 0x0001800001007387 */ /* 0x0001e20000100800 */
[----:B-1----:R-:W-:-:S03]  /*b060*/  IMAD R2, R20, c[0x0][0x190], RZ ;  /* 0x0000640014027a24 */ /* 0x002fc600078e02ff */
[----:B------:R1:W-:Y:S01]  /*b070*/  STL [R1+0x17c], R4 ;  /* 0x00017c0401007387 */ /* 0x0003e20000100800 */
[----:B0-----:R-:W-:-:S03]  /*b080*/  IMAD R0, R19, c[0x0][0x190], RZ ;  /* 0x0000640013007a24 */ /* 0x001fc600078e02ff */
[----:B------:R0:W-:Y:S01]  /*b090*/  STL [R1+0x178], R2 ;  /* 0x0001780201007387 */ /* 0x0001e20000100800 */
[----:B-1----:R-:W-:-:S03]  /*b0a0*/  IMAD R4, R18, c[0x0][0x190], RZ ;  /* 0x0000640012047a24 */ /* 0x002fc600078e02ff */
[----:B------:R1:W-:Y:S04]  /*b0b0*/  STL [R1+0x174], R0 ;  /* 0x0001740001007387 */ /* 0x0003e80000100800 */
[----:B------:R2:W-:Y:S01]  /*b0c0*/  STL [R1+0x16c], R4 ;  /* 0x00016c0401007387 */ /* 0x0005e20000100800 */
[----:B0-----:R-:W-:Y:S02]  /*b0d0*/  IMAD R2, R17, c[0x0][0x190], RZ ;  /* 0x0000640011027a24 */ /* 0x001fe400078e02ff */
[----:B-1----:R-:W-:-:S03]  /*b0e0*/  IMAD R0, R16, c[0x0][0x190], RZ ;  /* 0x0000640010007a24 */ /* 0x002fc600078e02ff */
[----:B------:R0:W-:Y:S01]  /*b0f0*/  STL [R1+0x168], R2 ;  /* 0x0001680201007387 */ /* 0x0001e20000100800 */
[----:B--2---:R-:W-:-:S03]  /*b100*/  IMAD R4, R15, c[0x0][0x190], RZ ;  /* 0x000064000f047a24 */ /* 0x004fc600078e02ff */
        /* <DEDUP_REMOVED lines=160> */
[----:B---3--:R-:W-:Y:S02]  /*bb10*/  IMAD R4, R4, c[0x0][0x190], RZ ;  /* 0x0000640004047a24 */ /* 0x008fe400078e02ff */
[----:B----4-:R-:W-:Y:S02]  /*bb20*/  IMAD R22, R22, c[0x0][0x190], RZ ;  /* 0x0000640016167a24 */ /* 0x010fe400078e02ff */
[----:B------:R-:W-:Y:S02]  /*bb30*/  IMAD R25, R25, c[0x0][0x190], RZ ;  /* 0x0000640019197a24 */ /* 0x000fe400078e02ff */
[----:B------:R-:W-:-:S02]  /*bb40*/  IMAD R26, R26, c[0x0][0x190], RZ ;  /* 0x000064001a1a7a24 */ /* 0x000fc400078e02ff */
[----:B------:R-:W-:Y:S02]  /*bb50*/  IMAD R12, R12, c[0x0][0x190], RZ ;  /* 0x000064000c0c7a24 */ /* 0x000fe400078e02ff */
[----:B------:R-:W-:Y:S02]  /*bb60*/  IMAD R9, R9, c[0x0][0x190], RZ ;  /* 0x0000640009097a24 */ /* 0x000fe400078e02ff */
[----:B------:R-:W-:Y:S02]  /*bb70*/  IMAD R5, R5, c[0x0][0x190], RZ ;  /* 0x0000640005057a24 */ /* 0x000fe400078e02ff */
[----:B------:R-:W-:Y:S02]  /*bb80*/  IMAD R2, R2, c[0x0][0x190], RZ ;  /* 0x0000640002027a24 */ /* 0x000fe400078e02ff */
        /* <DEDUP_REMOVED lines=19> */
[----:B--2---:R-:W-:-:S05]  /*bcc0*/  IMAD R24, R24, c[0x0][0x190], RZ ;  /* 0x0000640018187a24 */ /* 0x004fca00078e02ff */
[----:B------:R0:W-:Y:S04]  /*bcd0*/  STL [R1+0x8c], R24 ;  /* 0x00008c1801007387 */ /* 0x0001e80000100800 */
[----:B0-----:R-:W2:Y:S04]  /*bce0*/  LDL.LU R24, [R1+0x1b60] ;  /* 0x001b600001187983 */ /* 0x001ea80000300800 */
[----:B------:R0:W-:Y:S04]  /*bcf0*/  STL [R1+0x84], R4 ;  /* 0x0000840401007387 */ /* 0x0001e80000100800 */
[----:B0-----:R-:W3:Y:S04]  /*bd00*/  LDL.LU R4, [R1+0x1b5c] ;  /* 0x001b5c0001047983 */ /* 0x001ee80000300800 */
[----:B------:R0:W-:Y:S04]  /*bd10*/  STL [R1+0x80], R22 ;  /* 0x0000801601007387 */ /* 0x0001e80000100800 */
[----:B0-----:R-:W4:Y:S04]  /*bd20*/  LDL.LU R22, [R1+0x1b58] ;  /* 0x001b580001167983 */ /* 0x001f280000300800 */
        /* <DEDUP_REMOVED lines=46> */
[----:B------:R0:W-:Y:S04]  /*c010*/  STL [R1+0x14], R3 ;  /* 0x0000140301007387 */ /* 0x0001e80000100800 */
[----:B0-----:R-:W4:Y:S04]  /*c020*/  LDL.LU R3, [R1+0x1af8] ;  /* 0x001af80001037983 */ /* 0x001f280000300800 */
[----:B------:R0:W-:Y:S04]  /*c030*/  STL [R1+0x10], R7 ;  /* 0x0000100701007387 */ /* 0x0001e80000100800 */
[----:B0-----:R-:W4:Y:S01]  /*c040*/  LDL.LU R7, [R1+0x1af4] ;  /* 0x001af40001077983 */ /* 0x001f220000300800 */
[----:B------:R-:W-:-:S05]  /*c050*/  IMAD R29, R29, c[0x0][0x190], RZ ;  /* 0x000064001d1d7a24 */ /* 0x000fca00078e02ff */
[----:B------:R0:W-:Y:S01]  /*c060*/  STL [R1+0xc], R29 ;  /* 0x00000c1d01007387 */ /* 0x0001e20000100800 */
[----:B--2---:R-:W-:Y:S02]  /*c070*/  IMAD R8, R8, c[0x0][0x190], RZ ;  /* 0x0000640008087a24 */ /* 0x004fe400078e02ff */
[----:B---3--:R-:W-:Y:S02]  /*c080*/  IMAD R6, R6, c[0x0][0x190], RZ ;  /* 0x0000640006067a24 */ /* 0x008fe400078e02ff */
[----:B----4-:R-:W-:Y:S02]  /*c090*/  IMAD R23, R23, c[0x0][0x190], RZ ;  /* 0x0000640017177a24 */ /* 0x010fe400078e02ff */
[----:B------:R-:W-:Y:S02]  /*c0a0*/  IMAD R27, R27, c[0x0][0x190], RZ ;  /* 0x000064001b1b7a24 */ /* 0x000fe400078e02ff */
[----:B------:R-:W-:Y:S02]  /*c0b0*/  IMAD R28, R28, c[0x0][0x190], RZ ;  /* 0x000064001c1c7a24 */ /* 0x000fe400078e02ff */
[----:B------:R-:W-:-:S02]  /*c0c0*/  IMAD R3, R3, c[0x0][0x190], RZ ;  /* 0x0000640003037a24 */ /* 0x000fc400078e02ff */
[----:B0-----:R-:W-:Y:S02]  /*c0d0*/  IMAD R29, R7, c[0x0][0x190], RZ ;  /* 0x00006400071d7a24 */ /* 0x001fe400078e02ff */
[----:B------:R-:W2:Y:S04]  /*c0e0*/  LDL.LU R7, [R1+0x1af0] ;  /* 0x001af00001077983 */ /* 0x000ea80000300800 */
[----:B------:R0:W-:Y:S04]  /*c0f0*/  STL [R1+0x1ab0], R29 ;  /* 0x001ab01d01007387 */ /* 0x0001e80000100800 */
[----:B------:R1:W-:Y:S04]  /*c100*/  STL [R1+0x1aac], R3 ;  /* 0x001aac0301007387 */ /* 0x0003e80000100800 */
[----:B0-----:R-:W3:Y:S04]  /*c110*/  LDL.LU R29, [R1+0x90] ;  /* 0x00009000011d7983 */ /* 0x001ee80000300800 */
[----:B-1----:R-:W4:Y:S04]  /*c120*/  LDL.LU R3, [R1+0xa8] ;  /* 0x0000a80001037983 */ /* 0x002f280000300800 */
[----:B------:R0:W-:Y:S04]  /*c130*/  STL [R1+0x1aa8], R28 ;  /* 0x001aa81c01007387 */ /* 0x0001e80000100800 */
[----:B0-----:R-:W3:Y:S04]  /*c140*/  LDL.LU R28, [R1+0x88] ;  /* 0x00008800011c7983 */ /* 0x001ee80000300800 */
[----:B------:R0:W-:Y:S04]  /*c150*/  STL [R1+0x1aa4], R27 ;  /* 0x001aa41b01007387 */ /* 0x0001e80000100800 */
[----:B0-----:R-:W3:Y:S04]  /*c160*/  LDL.LU R27, [R1+0xb4] ;  /* 0x0000b400011b7983 */ /* 0x001ee80000300800 */
[----:B------:R0:W-:Y:S04]  /*c170*/  STL [R1+0x1aa0], R23 ;  /* 0x001aa01701007387 */ /* 0x0001e80000100800 */
[----:B0-----:R-:W3:Y:S04]  /*c180*/  LDL.LU R23, [R1+0x48] ;  /* 0x0000480001177983 */ /* 0x001ee80000300800 */
[----:B------:R0:W-:Y:S04]  /*c190*/  STL [R1+0x1a9c], R6 ;  /* 0x001a9c0601007387 */ /* 0x0001e80000100800 */
[----:B0-----:R-:W3:Y:S04]  /*c1a0*/  LDL.LU R6, [R1+0x40] ;  /* 0x0000400001067983 */ /* 0x001ee80000300800 */
[----:B------:R0:W-:Y:S04]  /*c1b0*/  STL [R1+0x1a98], R8 ;  /* 0x001a980801007387 */ /* 0x0001e80000100800 */
[----:B0-----:R-:W3:Y:S01]  /*c1c0*/  LDL.LU R8, [R1+0x28] ;  /* 0x0000280001087983 */ /* 0x001ee20000300800 */
[----:B------:R-:W-:-:S02]  /*c1d0*/  IMAD R10, R10, c[0x0][0x190], RZ ;  /* 0x000064000a0a7a24 */ /* 0x000fc400078e02ff */
[----:B------:R-:W-:Y:S02]  /*c1e0*/  IMAD R11, R11, c[0x0][0x190], RZ ;  /* 0x000064000b0b7a24 */ /* 0x000fe400078e02ff */
[----:B------:R-:W-:Y:S02]  /*c1f0*/  IMAD R13, R13, c[0x0][0x190], RZ ;  /* 0x000064000d0d7a24 */ /* 0x000fe400078e02ff */
[----:B------:R-:W-:Y:S01]  /*c200*/  IMAD R14, R14, c[0x0][0x190], RZ ;  /* 0x000064000e0e7a24 */ /* 0x000fe200078e02ff */
[----:B------:R-:W-:Y:S01]  /*c210*/  STL [R1+0x1ab4], R10 ;  /* 0x001ab40a01007387 */ /* 0x000fe20000100800 */
[----:B------:R-:W-:Y:S02]  /*c220*/  IMAD R15, R15, c[0x0][0x190], RZ ;  /* 0x000064000f0f7a24 */ /* 0x000fe400078e02ff */
[----:B------:R-:W-:Y:S01]  /*c230*/  IMAD R16, R16, c[0x0][0x190], RZ ;  /* 0x0000640010107a24 */ /* 0x000fe200078e02ff */
[----:B------:R-:W-:Y:S01]  /*c240*/  STL [R1+0x1ab8], R11 ;  /* 0x001ab80b01007387 */ /* 0x000fe20000100800 */
[----:B------:R-:W-:-:S03]  /*c250*/  IMAD R17, R17, c[0x0][0x190], RZ ;  /* 0x0000640011117a24 */ /* 0x000fc600078e02ff */
[----:B------:R-:W-:Y:S01]  /*c260*/  STL [R1+0x1abc], R13 ;  /* 0x001abc0d01007387 */ /* 0x000fe20000100800 */
[----:B------:R-:W-:-:S03]  /*c270*/  IMAD R18, R18, c[0x0][0x190], RZ ;  /* 0x0000640012127a24 */ /* 0x000fc600078e02ff */
[----:B------:R-:W-:Y:S01]  /*c280*/  STL [R1+0x1ac0], R14 ;  /* 0x001ac00e01007387 */ /* 0x000fe20000100800 */
[----:B------:R-:W-:-:S03]  /*c290*/  IMAD R19, R19, c[0x0][0x190], RZ ;  /* 0x0000640013137a24 */ /* 0x000fc600078e02ff */
[----:B------:R0:W-:Y:S01]  /*c2a0*/  STL [R1+0x1ac4], R15 ;  /* 0x001ac40f01007387 */ /* 0x0001e20000100800 */
[----:B------:R-:W-:-:S03]  /*c2b0*/  IMAD R20, R20, c[0x0][0x190], RZ ;  /* 0x0000640014147a24 */ /* 0x000fc600078e02ff */
        /* <DEDUP_REMOVED lines=11> */
[----:B------:R-:W-:-:S02]  /*c370*/  IMAD R21, R21, c[0x0][0x190], RZ ;  /* 0x0000640015157a24 */ /* 0x000fc400078e02ff */
[----:B------:R-:W-:Y:S02]  /*c380*/  IMAD R0, R0, c[0x0][0x190], RZ ;  /* 0x0000640000007a24 */ /* 0x000fe400078e02ff */
[----:B------:R-:W-:Y:S02]  /*c390*/  IMAD R2, R2, c[0x0][0x190], RZ ;  /* 0x0000640002027a24 */ /* 0x000fe400078e02ff */
[----:B------:R-:W-:Y:S01]  /*c3a0*/  IMAD R5, R5, c[0x0][0x190], RZ ;  /* 0x0000640005057a24 */ /* 0x000fe200078e02ff */
[----:B------:R-:W-:Y:S01]  /*c3b0*/  STL [R1+0x1adc], R21 ;  /* 0x001adc1501007387 */ /* 0x000fe20000100800 */
[----:B------:R-:W-:-:S03]  /*c3c0*/  IMAD R9, R9, c[0x0][0x190], RZ ;  /* 0x0000640009097a24 */ /* 0x000fc600078e02ff */
[----:B------:R2:W-:Y:S04]  /*c3d0*/  STL [R1+0x1ae0], R0 ;  /* 0x001ae00001007387 */ /* 0x0005e80000100800 */
[----:B------:R3:W-:Y:S04]  /*c3e0*/  STL [R1+0x1ae4], R2 ;  /* 0x001ae40201007387 */ /* 0x0007e80000100800 */
[----:B------:R-:W-:Y:S04]  /*c3f0*/  STL [R1+0x1ae8], R5 ;  /* 0x001ae80501007387 */ /* 0x000fe80000100800 */
[----:B------:R-:W-:Y:S04]  /*c400*/  STL [R1+0x1aec], R9 ;  /* 0x001aec0901007387 */ /* 0x000fe80000100800 */
[----:B------:R-:W4:Y:S01]  /*c410*/  LDL.LU R14, [R1+0x184] ;  /* 0x00018400010e7983 */ /* 0x000f220000300800 */
[----:B--2---:R-:W-:-:S05]  /*c420*/  LEA R0, P2, R24, R7, 0x1 ;  /* 0x0000000718007211 */ /* 0x004fca00078408ff */
[----:B------:R0:W-:Y:S01]  /*c430*/  STL [R1+0x1a58], R0 ;  /* 0x001a580001007387 */ /* 0x0001e20000100800 */
[----:B---3--:R-:W-:-:S05]  /*c440*/  LEA R2, P3, R8, R7, 0x1 ;  /* 0x0000000708027211 */ /* 0x008fca00078608ff */
[----:B------:R1:W-:Y:S04]  /*c450*/  STL [R1+0x1680], R2 ;  /* 0x0016800201007387 */ /* 0x0003e80000100800 */
[----:B------:R-:W2:Y:S01]  /*c460*/  LDL.LU R13, [R1+0x188] ;  /* 0x00018800010d7983 */ /* 0x000ea20000300800 */
[-C--:B0-----:R-:W-:Y:S02]  /*c470*/  LEA R0, P4, R6, R7.reuse, 0x1 ;  /* 0x0000000706007211 */ /* 0x081fe400078808ff */
[----:B-1----:R-:W-:-:S03]  /*c480*/  LEA R2, P5, R23, R7, 0x1 ;  /* 0x0000000717027211 */ /* 0x002fc600078a08ff */
[----:B------:R0:W-:Y:S04]  /*c490*/  STL [R1+0x1688], R0 ;  /* 0x0016880001007387 */ /* 0x0001e80000100800 */
[----:B------:R1:W-:Y:S04]  /*c4a0*/  STL [R1+0x1690], R2 ;  /* 0x0016900201007387 */ /* 0x0003e80000100800 */
[----:B------:R-:W3:Y:S01]  /*c4b0*/  LDL.LU R11, [R1+0x19c] ;  /* 0x00019c00010b7983 */ /* 0x000ee20000300800 */
[-C--:B0-----:R-:W-:Y:S02]  /*c4c0*/  LEA R0, P6, R28, R7.reuse, 0x1 ;  /* 0x000000071c007211 */ /* 0x081fe400078c08ff */
[----:B-1----:R-:W-:-:S03]  /*c4d0*/  LEA R2, P0, R29, R7, 0x1 ;  /* 0x000000071d027211 */ /* 0x002fc600078008ff */
[----:B------:R4:W-:Y:S04]  /*c4e0*/  STL [R1+0x1698], R0 ;  /* 0x0016980001007387 */ /* 0x0009e80000100800 */
[----:B------:R0:W-:Y:S04]  /*c4f0*/  STL [R1+0x16a0], R2 ;  /* 0x0016a00201007387 */ /* 0x0001e80000100800 */
[----:B------:R-:W3:Y:S01]  /*c500*/  LDL.LU R10, [R1+0x198] ;  /* 0x00019800010a7983 */ /* 0x000ee20000300800 */
[----:B----4-:R-:W-:Y:S02]  /*c510*/  LEA R0, P1, R3, R7, 0x1 ;  /* 0x0000000703007211 */ /* 0x010fe400078208ff */
[----:B0-----:R-:W-:-:S03]  /*c520*/  LEA.HI.X.SX32 R2, R24, R4, 0x1, P2 ;  /* 0x0000000418027211 */ /* 0x001fc600010f0eff */
[----:B------:R-:W-:Y:S04]  /*c530*/  STL [R1+0x16a8], R0 ;  /* 0x0016a80001007387 */ /* 0x000fe80000100800 */
[----:B------:R0:W-:Y:S02]  /*c540*/  STL [R1+0x1a54], R2 ;  /* 0x001a540201007387 */ /* 0x0001e40000100800 */
[----:B0-----:R-:W-:Y:S02]  /*c550*/  LEA.HI.X.SX32 R2, R8, R4, 0x1, P3 ;  /* 0x0000000408027211 */ /* 0x001fe400018f0eff */
[----:B------:R-:W4:Y:S01]  /*c560*/  LDL.LU R8, [R1+0x194] ;  /* 0x0001940001087983 */ /* 0x000f220000300800 */
[----:B------:R-:W-:-:S05]  /*c570*/  LEA R0, P2, R20, R7, 0x1 ;  /* 0x0000000714007211 */ /* 0x000fca00078408ff */
[----:B------:R0:W-:Y:S04]  /*c580*/  STL [R1+0x16b0], R0 ;  /* 0x0016b00001007387 */ /* 0x0001e80000100800 */
[----:B------:R1:W-:Y:S01]  /*c590*/  STL [R1+0x167c], R2 ;  /* 0x00167c0201007387 */ /* 0x0003e20000100800 */
[-C--:B0-----:R-:W-:Y:S02]  /*c5a0*/  LEA R0, P3, R27, R7.reuse, 0x1 ;  /* 0x000000071b007211 */ /* 0x081fe400078608ff */
[----:B-1----:R-:W-:Y:S02]  /*c5b0*/  LEA.HI.X.SX32 R2, R6, R4, 0x1, P4 ;  /* 0x0000000406027211 */ /* 0x002fe400020f0eff */
[----:B------:R-:W4:Y:S04]  /*c5c0*/  LDL.LU R6, [R1+0x190] ;  /* 0x0001900001067983 */ /* 0x000f280000300800 */
[----:B------:R0:W-:Y:S04]  /*c5d0*/  STL [R1+0x16b8], R0 ;  /* 0x0016b80001007387 */ /* 0x0001e80000100800 */
[----:B------:R1:W-:Y:S01]  /*c5e0*/  STL [R1+0x1684], R2 ;  /* 0x0016840201007387 */ /* 0x0003e20000100800 */
[----:B0-----:R-:W-:-:S02]  /*c5f0*/  LEA R0, P4, R19, R7, 0x1 ;  /* 0x0000000713007211 */ /* 0x001fc400078808ff */
[-C--:B-1----:R-:W-:Y:S02]  /*c600*/  LEA.HI.X.SX32 R2, R23, R4.reuse, 0x1, P5 ;  /* 0x0000000417027211 */ /* 0x082fe400028f0eff */
[----:B------:R-:W4:Y:S04]  /*c610*/  LDL.LU R23, [R1+0x18c] ;  /* 0x00018c0001177983 */ /* 0x000f280000300800 */
[----:B------:R-:W-:Y:S04]  /*c620*/  STL [R1+0x16c0], R0 ;  /* 0x0016c00001007387 */ /* 0x000fe80000100800 */
[----:B------:R0:W-:Y:S02]  /*c630*/  STL [R1+0x168c], R2 ;  /* 0x00168c0201007387 */ /* 0x0001e40000100800 */
[----:B0-----:R-:W-:-:S02]  /*c640*/  LEA.HI.X.SX32 R2, R28, R4, 0x1, P6 ;  /* 0x000000041c027211 */ /* 0x001fc400030f0eff */
[----:B------:R-:W4:Y:S01]  /*c650*/  LDL.LU R28, [R1+0x180] ;  /* 0x00018000011c7983 */ /* 0x000f220000300800 */
[----:B------:R-:W-:-:S05]  /*c660*/  LEA R0, P5, R18, R7, 0x1 ;  /* 0x0000000712007211 */ /* 0x000fca00078a08ff */
[----:B------:R-:W-:Y:S04]  /*c670*/  STL [R1+0x16c8], R0 ;  /* 0x0016c80001007387 */ /* 0x000fe80000100800 */
[----:B------:R0:W-:Y:S02]  /*c680*/  STL [R1+0x1694], R2 ;  /* 0x0016940201007387 */ /* 0x0001e40000100800 */
[----:B0-----:R-:W-:Y:S02]  /*c690*/  LEA.HI.X.SX32 R2, R29, R4, 0x1, P0 ;  /* 0x000000041d027211 */ /* 0x001fe400000f0eff */
        /* <DEDUP_REMOVED lines=12> */
[----:B------:R0:W-:Y:S04]  /*c760*/  STL [R1+0x16e0], R0 ;  /* 0x0016e00001007387 */ /* 0x0001e80000100800 */
[----:B------:R1:W-:Y:S01]  /*c770*/  STL [R1+0x16ac], R2 ;  /* 0x0016ac0201007387 */ /* 0x0003e20000100800 */
[----:B0-----:R-:W-:Y:S02]  /*c780*/  LEA R0, P2, R14, R7, 0x1 ;  /* 0x000000070e007211 */ /* 0x001fe400078408ff */
[-C--:B-1----:R-:W-:Y:S02]  /*c790*/  LEA.HI.X.SX32 R2, R27, R4.reuse, 0x1, P3 ;  /* 0x000000041b027211 */ /* 0x082fe400018f0eff */
[----:B------:R-:W4:Y:S04]  /*c7a0*/  LDL.LU R27, [R1+0x16c] ;  /* 0x00016c00011b7983 */ /* 0x000f280000300800 */
[----:B------:R-:W-:Y:S04]  /*c7b0*/  STL [R1+0x16e8], R0 ;  /* 0x0016e80001007387 */ /* 0x000fe80000100800 */
[----:B------:R0:W-:Y:S02]  /*c7c0*/  STL [R1+0x16b4], R2 ;  /* 0x0016b40201007387 */ /* 0x0001e40000100800 */
[----:B0-----:R-:W-:-:S02]  /*c7d0*/  LEA.HI.X.SX32 R2, R19, R4, 0x1, P4 ;  /* 0x0000000413027211 */ /* 0x001fc400020f0eff */
[----:B------:R-:W4:Y:S01]  /*c7e0*/  LDL.LU R19, [R1+0x168] ;  /* 0x0001680001137983 */ /* 0x000f220000300800 */
[----:B--2---:R-:W-:-:S05]  /*c7f0*/  LEA R0, P3, R13, R7, 0x1 ;  /* 0x000000070d007211 */ /* 0x004fca00078608ff */
[----:B------:R-:W-:Y:S04]  /*c800*/  STL [R1+0x16f0], R0 ;  /* 0x0016f00001007387 */ /* 0x000fe80000100800 */
[----:B------:R0:W-:Y:S02]  /*c810*/  STL [R1+0x16bc], R2 ;  /* 0x0016bc0201007387 */ /* 0x0001e40000100800 */
[----:B0-----:R-:W-:Y:S02]  /*c820*/  LEA.HI.X.SX32 R2, R18, R4, 0x1, P5 ;  /* 0x0000000412027211 */ /* 0x001fe400028f0eff */
[----:B------:R-:W2:Y:S01]  /*c830*/  LDL.LU R18, [R1+0x164] ;  /* 0x0001640001127983 */ /* 0x000ea20000300800 */
[----:B---3--:R-:W-:-:S05]  /*c840*/  LEA R0, P4, R11, R7, 0x1 ;  /* 0x000000070b007211 */ /* 0x008fca00078808ff */
[----:B------:R0:W-:Y:S04]  /*c850*/  STL [R1+0x16f8], R0 ;  /* 0x0016f80001007387 */ /* 0x0001e80000100800 */
[----:B------:R1:W-:Y:S01]  /*c860*/  STL [R1+0x16c4], R2 ;  /* 0x0016c40201007387 */ /* 0x0003e20000100800 */
[-C--:B0-----:R-:W-:Y:S02]  /*c870*/  LEA R0, P5, R10, R7.reuse, 0x1 ;  /* 0x000000070a007211 */ /* 0x081fe400078a08ff */
[----:B-1----:R-:W-:Y:S02]  /*c880*/  LEA.HI.X.SX32 R2, R17, R4, 0x1, P6 ;  /* 0x0000000411027211 */ /* 0x002fe400030f0eff */
[----:B------:R-:W3:Y:S04]  /*c890*/  LDL.LU R17, [R1+0x160] ;  /* 0x0001600001117983 */ /* 0x000ee80000300800 */
[----:B------:R4:W-:Y:S04]  /*c8a0*/  STL [R1+0x1700], R0 ;  /* 0x0017000001007387 */ /* 0x0009e80000100800 */
[----:B------:R0:W-:Y:S01]  /*c8b0*/  STL [R1+0x16cc], R2 ;  /* 0x0016cc0201007387 */ /* 0x0001e20000100800 */
[----:B----4-:R-:W-:-:S02]  /*c8c0*/  LEA R0, P6, R8, R7, 0x1 ;  /* 0x0000000708007211 */ /* 0x010fc400078c08ff */
[-C--:B0-----:R-:W-:Y:S02]  /*c8d0*/  LEA.HI.X.SX32 R2, R16, R4.reuse, 0x1, P0 ;  /* 0x0000000410027211 */ /* 0x081fe400000f0eff */
        /* <DEDUP_REMOVED lines=51> */
[----:B------:R-:W-:Y:S04]  /*cc10*/  STL [R1+0x1758], R0 ;  /* 0x0017580001007387 */ /* 0x000fe80000100800 */
[----:B------:R0:W-:Y:S02]  /*cc20*/  STL [R1+0x1724], R2 ;  /* 0x0017240201007387 */ /* 0x0001e40000100800 */
[----:B0-----:R-:W-:Y:S02]  /*cc30*/  LEA.HI.X.SX32 R2, R3, R4, 0x1, P4 ;  /* 0x0000000403027211 */ /* 0x001fe400020f0eff */
[-C--:B----4-:R-:W-:Y:S01]  /*cc40*/  LEA R0, P3, R16, R7.reuse, 0x1 ;  /* 0x0000000710007211 */ /* 0x090fe200078608ff */
[----:B------:R-:W3:Y:S04]  /*cc50*/  LDL.LU R3, [R1+0x128] ;  /* 0x0001280001037983 */ /* 0x000ee80000300800 */
[----:B------:R0:W-:Y:S04]  /*cc60*/  STL [R1+0x1760], R0 ;  /* 0x0017600001007387 */ /* 0x0001e80000100800 */
[----:B------:R1:W-:Y:S04]  /*cc70*/  STL [R1+0x172c], R2 ;  /* 0x00172c0201007387 */ /* 0x0003e80000100800 */
[----:B------:R-:W4:Y:S01]  /*cc80*/  LDL.LU R21, [R1+0x124] ;  /* 0x0001240001157983 */ /* 0x000f220000300800 */
[----:B0-----:R-:W-:-:S02]  /*cc90*/  LEA R0, P4, R15, R7, 0x1 ;  /* 0x000000070f007211 */ /* 0x001fc400078808ff */
[----:B-1----:R-:W-:-:S03]  /*cca0*/  LEA.HI.X.SX32 R2, R20, R4, 0x1, P5 ;  /* 0x0000000414027211 */ /* 0x002fc600028f0eff */
[----:B------:R-:W-:Y:S04]  /*ccb0*/  STL [R1+0x1768], R0 ;  /* 0x0017680001007387 */ /* 0x000fe80000100800 */
[----:B------:R0:W-:Y:S02]  /*ccc0*/  STL [R1+0x1734], R2 ;  /* 0x0017340201007387 */ /* 0x0001e40000100800 */
[----:B0-----:R-:W-:Y:S02]  /*ccd0*/  LEA.HI.X.SX32 R2, R27, R4, 0x1, P6 ;  /* 0x000000041b027211 */ /* 0x001fe400030f0eff */
[----:B------:R-:W4:Y:S01]  /*cce0*/  LDL.LU R27, [R1+0x120] ;  /* 0x00012000011b7983 */ /* 0x000f220000300800 */
[----:B------:R-:W-:-:S05]  /*ccf0*/  LEA R0, P5, R14, R7, 0x1 ;  /* 0x000000070e007211 */ /* 0x000fca00078a08ff */
[----:B------:R-:W-:Y:S04]  /*cd00*/  STL [R1+0x1770], R0 ;  /* 0x0017700001007387 */ /* 0x000fe80000100800 */
[----:B------:R0:W-:Y:S04]  /*cd10*/  STL [R1+0x173c], R2 ;  /* 0x00173c0201007387 */ /* 0x0001e80000100800 */
[----:B------:R-:W4:Y:S01]  /*cd20*/  LDL.LU R20, [R1+0x11c] ;  /* 0x00011c0001147983 */ /* 0x000f220000300800 */
[----:B0-----:R-:W-:Y:S02]  /*cd30*/  LEA.HI.X.SX32 R2, R19, R4, 0x1, P0 ;  /* 0x0000000413027211 */ /* 0x001fe400000f0eff */
        /* <DEDUP_REMOVED lines=35> */
[----:B--2---:R-:W-:-:S05]  /*cf70*/  LEA R0, P6, R29, R7, 0x1 ;  /* 0x000000071d007211 */ /* 0x004fca00078c08ff */
[----:B------:R-:W-:Y:S04]  /*cf80*/  STL [R1+0x17b0], R0 ;  /* 0x0017b00001007387 */ /* 0x000fe80000100800 */
[----:B------:R0:W-:Y:S04]  /*cf90*/  STL [R1+0x177c], R2 ;  /* 0x00177c0201007387 */ /* 0x0001e80000100800 */
[----:B------:R-:W2:Y:S01]  /*cfa0*/  LDL.LU R11, [R1+0xf8] ;  /* 0x0000f800010b7983 */ /* 0x000ea20000300800 */
[----:B0-----:R-:W-:Y:S02]  /*cfb0*/  LEA.HI.X.SX32 R2, R10, R4, 0x1, P1 ;  /* 0x000000040a027211 */ /* 0x001fe400008f0eff */
[----:B---3--:R-:W-:-:S05]  /*cfc0*/  LEA R0, P0, R3, R7, 0x1 ;  /* 0x0000000703007211 */ /* 0x008fca00078008ff */
[----:B------:R4:W-:Y:S04]  /*cfd0*/  STL [R1+0x17b8], R0 ;  /* 0x0017b80001007387 */ /* 0x0009e80000100800 */
[----:B------:R0:W-:Y:S04]  /*cfe0*/  STL [R1+0x1784], R2 ;  /* 0x0017840201007387 */ /* 0x0001e80000100800 */
[----:B------:R-:W3:Y:S01]  /*cff0*/  LDL.LU R10, [R1+0xf4] ;  /* 0x0000f400010a7983 */ /* 0x000ee20000300800 */
[----:B----4-:R-:W-:Y:S02]  /*d000*/  LEA R0, P1, R21, R7, 0x1 ;  /* 0x0000000715007211 */ /* 0x010fe400078208ff */
[----:B0-----:R-:W-:-:S03]  /*d010*/  LEA.HI.X.SX32 R2, R8, R4, 0x1, P2 ;  /* 0x0000000408027211 */ /* 0x001fc600010f0eff */
        /* <DEDUP_REMOVED lines=10> */
[----:B------:R0:W-:Y:S04]  /*d0c0*/  STL [R1+0x17d0], R0 ;  /* 0x0017d00001007387 */ /* 0x0001e80000100800 */
[----:B------:R-:W4:Y:S04]  /*d0d0*/  LDL.LU R23, [R1+0xe8] ;  /* 0x0000e80001177983 */ /* 0x000f280000300800 */
[----:B------:R1:W-:Y:S01]  /*d0e0*/  STL [R1+0x179c], R2 ;  /* 0x00179c0201007387 */ /* 0x0003e20000100800 */
[----:B0-----:R-:W-:Y:S02]  /*d0f0*/  LEA R0, P4, R19, R7, 0x1 ;  /* 0x0000000713007211 */ /* 0x001fe400078808ff */
[----:B-1----:R-:W-:-:S03]  /*d100*/  LEA.HI.X.SX32 R2, R28, R4, 0x1, P5 ;  /* 0x000000041c027211 */ /* 0x002fc600028f0eff */
        /* <DEDUP_REMOVED lines=11> */
[----:B------:R-:W4:Y:S01]  /*d1c0*/  LDL.LU R3, [R1+0xdc] ;  /* 0x0000dc0001037983 */ /* 0x000f220000300800 */
[----:B------:R-:W-:-:S03]  /*d1d0*/  LEA.HI.X.SX32 R5, R21, R4, 0x1, P1 ;  /* 0x0000000415057211 */ /* 0x000fc600008f0eff */
[----:B------:R-:W-:Y:S01]  /*d1e0*/  STL [R1+0x17b4], R2 ;  /* 0x0017b40201007387 */ /* 0x000fe20000100800 */
[----:B0-----:R-:W-:-:S05]  /*d1f0*/  LEA R0, P0, R16, R7, 0x1 ;  /* 0x0000000710007211 */ /* 0x001fca00078008ff */
[----:B------:R0:W-:Y:S04]  /*d200*/  STL [R1+0x17f0], R0 ;  /* 0x0017f00001007387 */ /* 0x0001e80000100800 */
[----:B------:R-:W-:Y:S01]  /*d210*/  STL [R1+0x17bc], R5 ;  /* 0x0017bc0501007387 */ /* 0x000fe20000100800 */
[----:B0-----:R-:W-:-:S03]  /*d220*/  LEA.HI.X.SX32 R0, R27, R4, 0x1, P2 ;  /* 0x000000041b007211 */ /* 0x001fc600010f0eff */
[----:B------:R-:W4:Y:S01]  /*d230*/  LDL.LU R27, [R1+0xd8] ;  /* 0x0000d800011b7983 */ /* 0x000f220000300800 */
[----:B------:R-:W-:-:S05]  /*d240*/  LEA R2, P1, R15, R7, 0x1 ;  /* 0x000000070f027211 */ /* 0x000fca00078208ff */
[----:B------:R-:W-:Y:S04]  /*d250*/  STL [R1+0x17f8], R2 ;  /* 0x0017f80201007387 */ /* 0x000fe80000100800 */
[----:B------:R0:W-:Y:S04]  /*d260*/  STL [R1+0x17c4], R0 ;  /* 0x0017c40001007387 */ /* 0x0001e80000100800 */
[----:B0-----:R-:W4:Y:S01]  /*d270*/  LDL.LU R0, [R1+0xd4] ;  /* 0x0000d40001007983 */ /* 0x001f220000300800 */
[----:B------:R-:W-:Y:S02]  /*d280*/  LEA.HI.X.SX32 R2, R20, R4, 0x1, P3 ;  /* 0x0000000414027211 */ /* 0x000fe400018f0eff */
        /* <DEDUP_REMOVED lines=17> */
[----:B------:R1:W-:Y:S01]  /*d3a0*/  STL [R1+0x17e4], R2 ;  /* 0x0017e40201007387 */ /* 0x0003e20000100800 */
[----:B----4-:R-:W-:Y:S02]  /*d3b0*/  LEA R9, P6, R8, R7, 0x1 ;  /* 0x0000000708097211 */ /* 0x010fe400078c08ff */
[----:B0-----:R-:W-:-:S03]  /*d3c0*/  LEA.HI.X.SX32 R5, R16, R4, 0x1, P0 ;  /* 0x0000000410057211 */ /* 0x001fc600000f0eff */
[----:B------:R-:W-:Y:S04]  /*d3d0*/  STL [R1+0x1820], R9 ;  /* 0x0018200901007387 */ /* 0x000fe80000100800 */
[----:B------:R-:W3:Y:S04]  /*d3e0*/  LDL.LU R18, [R1+0xc4] ;  /* 0x0000c40001127983 */ /* 0x000ee80000300800 */
[----:B------:R0:W-:Y:S01]  /*d3f0*/  STL [R1+0x17ec], R5 ;  /* 0x0017ec0501007387 */ /* 0x0001e20000100800 */
[----:B-1----:R-:W-:-:S05]  /*d400*/  LEA R2, P0, R6, R7, 0x1 ;  /* 0x0000000706027211 */ /* 0x002fca00078008ff */
[----:B------:R-:W-:Y:S04]  /*d410*/  STL [R1+0x1828], R2 ;  /* 0x0018280201007387 */ /* 0x000fe80000100800 */
[----:B------:R-:W4:Y:S01]  /*d420*/  LDL.LU R17, [R1+0xc0] ;  /* 0x0000c00001117983 */ /* 0x000f220000300800 */
[----:B0-----:R-:W-:-:S05]  /*d430*/  LEA.HI.X.SX32 R5, R15, R4, 0x1, P1 ;  /* 0x000000040f057211 */ /* 0x001fca00008f0eff */
[----:B------:R0:W-:Y:S02]  /*d440*/  STL [R1+0x17f4], R5 ;  /* 0x0017f40501007387 */ /* 0x0001e40000100800 */
        /* <DEDUP_REMOVED lines=10> */
[----:B0-----:R-:W-:-:S05]  /*d4f0*/  LEA R2, P3, R29, R7, 0x1 ;  /* 0x000000071d027211 */ /* 0x001fca00078608ff */
[----:B------:R0:W-:Y:S04]  /*d500*/  STL [R1+0x1840], R2 ;  /* 0x0018400201007387 */ /* 0x0001e80000100800 */
[----:B------:R-:W4:Y:S01]  /*d510*/  LDL.LU R14, [R1+0xa4] ;  /* 0x0000a400010e7983 */ /* 0x000f220000300800 */
[----:B-1----:R-:W-:-:S05]  /*d520*/  LEA.HI.X.SX32 R5, R11, R4, 0x1, P4 ;  /* 0x000000040b057211 */ /* 0x002fca00020f0eff */
[----:B------:R1:W-:Y:S01]  /*d530*/  STL [R1+0x180c], R5 ;  /* 0x00180c0501007387 */ /* 0x0003e20000100800 */
[----:B0-----:R-:W-:-:S05]  /*d540*/  LEA R2, P4, R3, R7, 0x1 ;  /* 0x0000000703027211 */ /* 0x001fca00078808ff */
[----:B------:R-:W-:Y:S04]  /*d550*/  STL [R1+0x1848], R2 ;  /* 0x0018480201007387 */ /* 0x000fe80000100800 */
[----:B------:R-:W4:Y:S01]  /*d560*/  LDL.LU R13, [R1+0xa0] ;  /* 0x0000a000010d7983 */ /* 0x000f220000300800 */
[----:B-1----:R-:W-:-:S05]  /*d570*/  LEA.HI.X.SX32 R5, R10, R4, 0x1, P5 ;  /* 0x000000040a057211 */ /* 0x002fca00028f0eff */
        /* <DEDUP_REMOVED lines=10> */
[----:B------:R1:W-:Y:S04]  /*d620*/  STL [R1+0x1824], R5 ;  /* 0x0018240501007387 */ /* 0x0003e80000100800 */
[----:B------:R-:W4:Y:S01]  /*d630*/  LDL.LU R8, [R1+0x94] ;  /* 0x0000940001087983 */ /* 0x000f220000300800 */
[----:B0-----:R-:W-:Y:S02]  /*d640*/  LEA R2, P0, R21, R7, 0x1 ;  /* 0x0000000715027211 */ /* 0x001fe400078008ff */
[----:B-1----:R-:W-:-:S03]  /*d650*/  LEA.HI.X.SX32 R5, R23, R4, 0x1, P1 ;  /* 0x0000000417057211 */ /* 0x002fc600008f0eff */
[----:B------:R0:W-:Y:S04]  /*d660*/  STL [R1+0x1860], R2 ;  /* 0x0018600201007387 */ /* 0x0001e80000100800 */
[----:B------:R-:W4:Y:S04]  /*d670*/  LDL.LU R23, [R1+0x8c] ;  /* 0x00008c0001177983 */ /* 0x000f280000300800 */
[----:B------:R1:W-:Y:S01]  /*d680*/  STL [R1+0x182c], R5 ;  /* 0x00182c0501007387 */ /* 0x0003e20000100800 */
[----:B0-----:R-:W-:Y:S02]  /*d690*/  LEA R2, P1, R20, R7, 0x1 ;  /* 0x0000000714027211 */ /* 0x001fe400078208ff */
[----:B-1----:R-:W-:-:S03]  /*d6a0*/  LEA.HI.X.SX32 R5, R28, R4, 0x1, P2 ;  /* 0x000000041c057211 */ /* 0x002fc600010f0eff */
[----:B------:R-:W-:Y:S04]  /*d6b0*/  STL [R1+0x1868], R2 ;  /* 0x0018680201007387 */ /* 0x000fe80000100800 */
[----:B------:R-:W4:Y:S04]  /*d6c0*/  LDL.LU R28, [R1+0x84] ;  /* 0x00008400011c7983 */ /* 0x000f280000300800 */
[----:B------:R0:W-:Y:S02]  /*d6d0*/  STL [R1+0x1834], R5 ;  /* 0x0018340501007387 */ /* 0x0001e40000100800 */
[----:B0-----:R-:W-:-:S02]  /*d6e0*/  LEA.HI.X.SX32 R5, R29, R4, 0x1, P3 ;  /* 0x000000041d057211 */ /* 0x001fc400018f0eff */
[----:B--2---:R-:W-:-:S05]  /*d6f0*/  LEA R2, P2, R19, R7, 0x1 ;  /* 0x0000000713027211 */ /* 0x004fca00078408ff */
[----:B------:R-:W-:Y:S04]  /*d700*/  STL [R1+0x1870], R2 ;  /* 0x0018700201007387 */ /* 0x000fe80000100800 */
[----:B------:R-:W2:Y:S04]  /*d710*/  LDL.LU R29, [R1+0x80] ;  /* 0x00008000011d7983 */ /* 0x000ea80000300800 */
[----:B------:R0:W-:Y:S02]  /*d720*/  STL [R1+0x183c], R5 ;  /* 0x00183c0501007387 */ /* 0x0001e40000100800 */
[----:B0-----:R-:W-:-:S02]  /*d730*/  LEA.HI.X.SX32 R5, R3, R4, 0x1, P4 ;  /* 0x0000000403057211 */ /* 0x001fc400020f0eff */
[----:B------:R-:W2:Y:S01]  /*d740*/  LDL.LU R3, [R1+0x7c] ;  /* 0x00007c0001037983 */ /* 0x000ea20000300800 */
[----:B---3--:R-:W-:-:S05]  /*d750*/  LEA R2, P3, R18, R7, 0x1 ;  /* 0x0000000712027211 */ /* 0x008fca00078608ff */
[----:B------:R-:W-:Y:S04]  /*d760*/  STL [R1+0x1878], R2 ;  /* 0x0018780201007387 */ /* 0x000fe80000100800 */
[----:B------:R0:W-:Y:S02]  /*d770*/  STL [R1+0x1844], R5 ;  /* 0x0018440501007387 */ /* 0x0001e40000100800 */
[----:B0-----:R-:W-:Y:S02]  /*d780*/  LEA.HI.X.SX32 R5, R27, R4, 0x1, P5 ;  /* 0x000000041b057211 */ /* 0x001fe400028f0eff */
[----:B------:R-:W3:Y:S01]  /*d790*/  LDL.LU R27, [R1+0x78] ;  /* 0x00007800011b7983 */ /* 0x000ee20000300800 */
[----:B----4-:R-:W-:-:S05]  /*d7a0*/  LEA R2, P4, R17, R7, 0x1 ;  /* 0x0000000711027211 */ /* 0x010fca00078808ff */
[----:B------:R-:W-:Y:S04]  /*d7b0*/  STL [R1+0x1880], R2 ;  /* 0x0018800201007387 */ /* 0x000fe80000100800 */
[----:B------:R0:W-:Y:S04]  /*d7c0*/  STL [R1+0x184c], R5 ;  /* 0x00184c0501007387 */ /* 0x0001e80000100800 */
[----:B------:R-:W4:Y:S01]  /*d7d0*/  LDL.LU R6, [R1+0x74] ;  /* 0x0000740001067983 */ /* 0x000f220000300800 */
[-C--:B0-----:R-:W-:Y:S02]  /*d7e0*/  LEA.HI.X.SX32 R5, R0, R4.reuse, 0x1, P6 ;  /* 0x0000000400057211 */ /* 0x081fe400030f0eff */
[----:B------:R-:W-:-:S02]  /*d7f0*/  LEA.HI.X.SX32 R0, R21, R4, 0x1, P0 ;  /* 0x0000000415007211 */ /* 0x000fc400000f0eff */
[----:B------:R-:W-:-:S05]  /*d800*/  LEA R2, P5, R16, R7, 0x1 ;  /* 0x0000000710027211 */ /* 0x000fca00078a08ff */
[----:B------:R0:W-:Y:S04]  /*d810*/  STL [R1+0x1888], R2 ;  /* 0x0018880201007387 */ /* 0x0001e80000100800 */
[----:B------:R1:W-:Y:S04]  /*d820*/  STL [R1+0x1854], R5 ;  /* 0x0018540501007387 */ /* 0x0003e80000100800 */
[----:B------:R-:W4:Y:S01]  /*d830*/  LDL.LU R9, [R1+0x70] ;  /* 0x0000700001097983 */ /* 0x000f220000300800 */
[----:B0-----:R-:W-:-:S05]  /*d840*/  LEA R2, P6, R15, R7, 0x1 ;  /* 0x000000070f027211 */ /* 0x001fca00078c08ff */
[----:B------:R0:W-:Y:S04]  /*d850*/  STL [R1+0x1890], R2 ;  /* 0x0018900201007387 */ /* 0x0001e80000100800 */
[----:B------:R-:W-:Y:S01]  /*d860*/  STL [R1+0x185c], R0 ;  /* 0x00185c0001007387 */ /* 0x000fe20000100800 */
[----:B-1----:R-:W-:-:S05]  /*d870*/  LEA R5, P0, R14, R7, 0x1 ;  /* 0x000000070e057211 */ /* 0x002fca00078008ff */
[----:B------:R1:W-:Y:S01]  /*d880*/  STL [R1+0x1898], R5 ;  /* 0x0018980501007387 */ /* 0x0003e20000100800 */
[----:B0-----:R-:W-:-:S03]  /*d890*/  LEA.HI.X.SX32 R2, R20, R4, 0x1, P1 ;  /* 0x0000000414027211 */ /* 0x001fc600008f0eff */
[----:B-1----:R-:W4:Y:S04]  /*d8a0*/  LDL.LU R5, [R1+0x6c] ;  /* 0x00006c0001057983 */ /* 0x002f280000300800 */
[----:B------:R0:W-:Y:S01]  /*d8b0*/  STL [R1+0x1864], R2 ;  /* 0x0018640201007387 */ /* 0x0001e20000100800 */
[----:B------:R-:W-:Y:S02]  /*d8c0*/  LEA R0, P1, R13, R7, 0x1 ;  /* 0x000000070d007211 */ /* 0x000fe400078208ff */
[----:B0-----:R-:W-:-:S03]  /*d8d0*/  LEA.HI.X.SX32 R2, R19, R4, 0x1, P2 ;  /* 0x0000000413027211 */ /* 0x001fc600010f0eff */
[----:B------:R0:W-:Y:S04]  /*d8e0*/  STL [R1+0x18a0], R0 ;  /* 0x0018a00001007387 */ /* 0x0001e80000100800 */
[----:B------:R1:W-:Y:S01]  /*d8f0*/  STL [R1+0x186c], R2 ;  /* 0x00186c0201007387 */ /* 0x0003e20000100800 */
[----:B------:R-:W-:Y:S02]  /*d900*/  LEA.HI.X.SX32 R18, R18, R4, 0x1, P3 ;  /* 0x0000000412127211 */ /* 0x000fe400018f0eff */
[-C--:B0-----:R-:W-:Y:S01]  /*d910*/  LEA R0, P2, R11, R7.reuse, 0x1 ;  /* 0x000000070b007211 */ /* 0x081fe200078408ff */
[----:B-1----:R-:W4:Y:S04]  /*d920*/  LDL.LU R2, [R1+0x68] ;  /* 0x0000680001027983 */ /* 0x002f280000300800 */
[----:B------:R0:W-:Y:S04]  /*d930*/  STL [R1+0x18a8], R0 ;  /* 0x0018a80001007387 */ /* 0x0001e80000100800 */
[----:B------:R-:W-:Y:S01]  /*d940*/  STL [R1+0x1874], R18 ;  /* 0x0018741201007387 */ /* 0x000fe20000100800 */
[----:B0-----:R-:W-:-:S05]  /*d950*/  LEA R0, P3, R10, R7, 0x1 ;  /* 0x000000070a007211 */ /* 0x001fca00078608ff */
[----:B------:R0:W-:Y:S01]  /*d960*/  STL [R1+0x18b0], R0 ;  /* 0x0018b00001007387 */ /* 0x0001e20000100800 */
[----:B------:R-:W-:-:S03]  /*d970*/  LEA.HI.X.SX32 R17, R17, R4, 0x1, P4 ;  /* 0x0000000411117211 */ /* 0x000fc600020f0eff */
[----:B0-----:R-:W4:Y:S04]  /*d980*/  LDL.LU R0, [R1+0x64] ;  /* 0x0000640001007983 */ /* 0x001f280000300800 */
[----:B------:R0:W-:Y:S01]  /*d990*/  STL [R1+0x187c], R17 ;  /* 0x00187c1101007387 */ /* 0x0001e20000100800 */
[----:B------:R-:W-:Y:S02]  /*d9a0*/  LEA R18, P4, R8, R7, 0x1 ;  /* 0x0000000708127211 */ /* 0x000fe400078808ff */
[----:B0-----:R-:W-:-:S03]  /*d9b0*/  LEA.HI.X.SX32 R17, R16, R4, 0x1, P5 ;  /* 0x0000000410117211 */ /* 0x001fc600028f0eff */
[----:B------:R-:W-:Y:S04]  /*d9c0*/  STL [R1+0x18b8], R18 ;  /* 0x0018b81201007387 */ /* 0x000fe80000100800 */
[----:B------:R-:W-:Y:S04]  /*d9d0*/  STL [R1+0x1884], R17 ;  /* 0x0018841101007387 */ /* 0x000fe80000100800 */
[----:B------:R-:W4:Y:S01]  /*d9e0*/  LDL.LU R21, [R1+0x60] ;  /* 0x0000600001157983 */ /* 0x000f220000300800 */
[----:B------:R-:W-:Y:S02]  /*d9f0*/  LEA R16, P5, R23, R7, 0x1 ;  /* 0x0000000717107211 */ /* 0x000fe400078a08ff */
[----:B------:R-:W-:-:S03]  /*da00*/  LEA.HI.X.SX32 R15, R15, R4, 0x1, P6 ;  /* 0x000000040f0f7211 */ /* 0x000fc600030f0eff */
[----:B------:R0:W-:Y:S04]  /*da10*/  STL [R1+0x18c0], R16 ;  /* 0x0018c01001007387 */ /* 0x0001e80000100800 */
[----:B------:R-:W-:Y:S01]  /*da20*/  STL [R1+0x188c], R15 ;  /* 0x00188c0f01007387 */ /* 0x000fe20000100800 */
[----:B0-----:R-:W-:-:S05]  /*da30*/  LEA R16, P6, R28, R7, 0x1 ;  /* 0x000000071c107211 */ /* 0x001fca00078c08ff */
[----:B------:R-:W-:Y:S04]  /*da40*/  STL [R1+0x18c8], R16 ;  /* 0x0018c81001007387 */ /* 0x000fe80000100800 */
[----:B------:R-:W4:Y:S01]  /*da50*/  LDL.LU R20, [R1+0x5c] ;  /* 0x00005c0001147983 */ /* 0x000f220000300800 */
[----:B------:R-:W-:-:S05]  /*da60*/  LEA.HI.X.SX32 R14, R14, R4, 0x1, P0 ;  /* 0x000000040e0e7211 */ /* 0x000fca00000f0eff */
[----:B------:R0:W-:Y:S02]  /*da70*/  STL [R1+0x1894], R14 ;  /* 0x0018940e01007387 */ /* 0x0001e40000100800 */
[----:B0-----:R-:W-:Y:S02]  /*da80*/  LEA.HI.X.SX32 R14, R13, R4, 0x1, P1 ;  /* 0x000000040d0e7211 */ /* 0x001fe400008f0eff */
[----:B--2---:R-:W-:-:S05]  /*da90*/  LEA R15, P0, R29, R7, 0x1 ;  /* 0x000000071d0f7211 */ /* 0x004fca00078008ff */
[----:B------:R-:W-:Y:S04]  /*daa0*/  STL [R1+0x18d0], R15 ;  /* 0x0018d00f01007387 */ /* 0x000fe80000100800 */
[----:B------:R-:W-:Y:S04]  /*dab0*/  STL [R1+0x189c], R14 ;  /* 0x00189c0e01007387 */ /* 0x000fe80000100800 */
[----:B------:R-:W2:Y:S01]  /*dac0*/  LDL.LU R19, [R1+0x58] ;  /* 0x0000580001137983 */ /* 0x000ea20000300800 */
[----:B------:R-:W-:Y:S02]  /*dad0*/  LEA R13, P1, R3, R7, 0x1 ;  /* 0x00000007030d7211 */ /* 0x000fe400078208ff */
[----:B------:R-:W-:-:S03]  /*dae0*/  LEA.HI.X.SX32 R11, R11, R4, 0x1, P2 ;  /* 0x000000040b0b7211 */ /* 0x000fc600010f0eff */
[----:B------:R-:W-:Y:S04]  /*daf0*/  STL [R1+0x18d8], R13 ;  /* 0x0018d80d01007387 */ /* 0x000fe80000100800 */
[----:B------:R0:W-:Y:S01]  /*db00*/  STL [R1+0x18a4], R11 ;  /* 0x0018a40b01007387 */ /* 0x0001e20000100800 */
[-C--:B------:R-:W-:Y:S02]  /*db10*/  LEA.HI.X.SX32 R8, R8, R4.reuse, 0x1, P4 ;  /* 0x0000000408087211 */ /* 0x080fe400020f0eff */
[----:B0-----:R-:W-:Y:S02]  /*db20*/  LEA.HI.X.SX32 R11, R10, R4, 0x1, P3 ;  /* 0x000000040a0b7211 */ /* 0x001fe400018f0eff */
[----:B---3--:R-:W-:-:S05]  /*db30*/  LEA R13, P2, R27, R7, 0x1 ;  /* 0x000000071b0d7211 */ /* 0x008fca00078408ff */
[----:B------:R-:W-:Y:S04]  /*db40*/  STL [R1+0x18e0], R13 ;  /* 0x0018e00d01007387 */ /* 0x000fe80000100800 */
[----:B------:R-:W3:Y:S01]  /*db50*/  LDL.LU R18, [R1+0x54] ;  /* 0x0000540001127983 */ /* 0x000ee20000300800 */
[----:B----4-:R-:W-:-:S03]  /*db60*/  LEA R10, P3, R6, R7, 0x1 ;  /* 0x00000007060a7211 */ /* 0x010fc600078608ff */
[----:B------:R-:W-:Y:S04]  /*db70*/  STL [R1+0x18ac], R11 ;  /* 0x0018ac0b01007387 */ /* 0x000fe80000100800 */
[----:B------:R-:W-:Y:S04]  /*db80*/  STL [R1+0x18e8], R10 ;  /* 0x0018e80a01007387 */ /* 0x000fe80000100800 */
[----:B------:R-:W4:Y:S04]  /*db90*/  LDL.LU R17, [R1+0x50] ;  /* 0x0000500001117983 */ /* 0x000f280000300800 */
[----:B------:R0:W-:Y:S04]  /*dba0*/  STL [R1+0x18b4], R8 ;  /* 0x0018b40801007387 */ /* 0x0001e80000100800 */
[----:B------:R-:W4:Y:S01]  /*dbb0*/  LDL.LU R16, [R1+0x4c] ;  /* 0x00004c0001107983 */ /* 0x000f220000300800 */
[----:B0-----:R-:W-:-:S02]  /*dbc0*/  LEA.HI.X.SX32 R8, R23, R4, 0x1, P5 ;  /* 0x0000000417087211 */ /* 0x001fc400028f0eff */
[----:B------:R-:W-:-:S05]  /*dbd0*/  LEA R10, P4, R9, R7, 0x1 ;  /* 0x00000007090a7211 */ /* 0x000fca00078808ff */
[----:B------:R-:W-:Y:S04]  /*dbe0*/  STL [R1+0x18f0], R10 ;  /* 0x0018f00a01007387 */ /* 0x000fe80000100800 */
[----:B------:R-:W4:Y:S04]  /*dbf0*/  LDL.LU R15, [R1+0x44] ;  /* 0x00004400010f7983 */ /* 0x000f280000300800 */
[----:B------:R0:W-:Y:S04]  /*dc00*/  STL [R1+0x18bc], R8 ;  /* 0x0018bc0801007387 */ /* 0x0001e80000100800 */
[----:B------:R-:W4:Y:S01]  /*dc10*/  LDL.LU R14, [R1+0x3c] ;  /* 0x00003c00010e7983 */ /* 0x000f220000300800 */
[----:B0-----:R-:W-:-:S02]  /*dc20*/  LEA.HI.X.SX32 R8, R28, R4, 0x1, P6 ;  /* 0x000000041c087211 */ /* 0x001fc400030f0eff */
[----:B------:R-:W-:-:S05]  /*dc30*/  LEA R10, P5, R5, R7, 0x1 ;  /* 0x00000007050a7211 */ /* 0x000fca00078a08ff */
[----:B------:R0:W-:Y:S04]  /*dc40*/  STL [R1+0x18f8], R10 ;  /* 0x0018f80a01007387 */ /* 0x0001e80000100800 */
[----:B------:R-:W4:Y:S04]  /*dc50*/  LDL.LU R13, [R1+0x38] ;  /* 0x00003800010d7983 */ /* 0x000f280000300800 */
[----:B------:R1:W-:Y:S04]  /*dc60*/  STL [R1+0x18c4], R8 ;  /* 0x0018c40801007387 */ /* 0x0003e80000100800 */
[----:B------:R-:W4:Y:S01]  /*dc70*/  LDL.LU R11, [R1+0x34] ;  /* 0x00003400010b7983 */ /* 0x000f220000300800 */
[----:B0-----:R-:W-:-:S02]  /*dc80*/  LEA R10, P6, R2, R7, 0x1 ;  /* 0x00000007020a7211 */ /* 0x001fc400078c08ff */
[----:B-1----:R-:W-:-:S03]  /*dc90*/  LEA.HI.X.SX32 R8, R29, R4, 0x1, P0 ;  /* 0x000000041d087211 */ /* 0x002fc600000f0eff */
[----:B------:R0:W-:Y:S04]  /*dca0*/  STL [R1+0x1900], R10 ;  /* 0x0019000a01007387 */ /* 0x0001e80000100800 */
[----:B0-----:R-:W4:Y:S04]  /*dcb0*/  LDL.LU R10, [R1+0x30] ;  /* 0x00003000010a7983 */ /* 0x001f280000300800 */
[----:B------:R0:W-:Y:S04]  /*dcc0*/  STL [R1+0x18cc], R8 ;  /* 0x0018cc0801007387 */ /* 0x0001e80000100800 */
[----:B------:R-:W4:Y:S01]  /*dcd0*/  LDL.LU R29, [R1+0x2c] ;  /* 0x00002c00011d7983 */ /* 0x000f220000300800 */
[----:B------:R-:W-:-:S02]  /*dce0*/  LEA R23, P0, R0, R7, 0x1 ;  /* 0x0000000700177211 */ /* 0x000fc400078008ff */
[----:B0-----:R-:W-:-:S03]  /*dcf0*/  LEA.HI.X.SX32 R8, R3, R4, 0x1, P1 ;  /* 0x0000000403087211 */ /* 0x001fc600008f0eff */
[----:B------:R0:W-:Y:S04]  /*dd00*/  STL [R1+0x1908], R23 ;  /* 0x0019081701007387 */ /* 0x0001e80000100800 */
[----:B------:R-:W4:Y:S04]  /*dd10*/  LDL.LU R3, [R1+0x24] ;  /* 0x0000240001037983 */ /* 0x000f280000300800 */
[----:B------:R1:W-:Y:S04]  /*dd20*/  STL [R1+0x18d4], R8 ;  /* 0x0018d40801007387 */ /* 0x0003e80000100800 */
[----:B------:R-:W4:Y:S01]  /*dd30*/  LDL.LU R28, [R1+0x20] ;  /* 0x00002000011c7983 */ /* 0x000f220000300800 */
[----:B0-----:R-:W-:-:S02]  /*dd40*/  LEA R23, P1, R21, R7, 0x1 ;  /* 0x0000000715177211 */ /* 0x001fc400078208ff */
[----:B-1----:R-:W-:-:S03]  /*dd50*/  LEA.HI.X.SX32 R8, R27, R4, 0x1, P2 ;  /* 0x000000041b087211 */ /* 0x002fc600010f0eff */
[----:B------:R0:W-:Y:S04]  /*dd60*/  STL [R1+0x1910], R23 ;  /* 0x0019101701007387 */ /* 0x0001e80000100800 */
[----:B------:R-:W4:Y:S04]  /*dd70*/  LDL.LU R27, [R1+0x1c] ;  /* 0x00001c00011b7983 */ /* 0x000f280000300800 */
[----:B------:R1:W-:Y:S04]  /*dd80*/  STL [R1+0x18dc], R8 ;  /* 0x0018dc0801007387 */ /* 0x0003e80000100800 */
[----:B0-----:R-:W4:Y:S01]  /*dd90*/  LDL.LU R23, [R1+0x18] ;  /* 0x0000180001177983 */ /* 0x001f220000300800 */
[----:B------:R-:W-:-:S02]  /*dda0*/  LEA R24, P2, R20, R7, 0x1 ;  /* 0x0000000714187211 */ /* 0x000fc400078408ff */
[----:B-1----:R-:W-:-:S03]  /*ddb0*/  LEA.HI.X.SX32 R8, R6, R4, 0x1, P3 ;  /* 0x0000000406087211 */ /* 0x002fc600018f0eff */
[----:B------:R-:W-:Y:S04]  /*ddc0*/  STL [R1+0x1918], R24 ;  /* 0x0019181801007387 */ /* 0x000fe80000100800 */
[----:B------:R-:W4:Y:S04]  /*ddd0*/  LDL.LU R6, [R1+0x14] ;  /* 0x0000140001067983 */ /* 0x000f280000300800 */
[----:B------:R0:W-:Y:S04]  /*dde0*/  STL [R1+0x18e4], R8 ;  /* 0x0018e40801007387 */ /* 0x0001e80000100800 */
[----:B0-----:R-:W4:Y:S01]  /*ddf0*/  LDL.LU R8, [R1+0x10] ;  /* 0x0000100001087983 */ /* 0x001f220000300800 */
[----:B--2---:R-:W-:-:S05]  /*de00*/  LEA R24, P3, R19, R7, 0x1 ;  /* 0x0000000713187211 */ /* 0x004fca00078608ff */
[----:B------:R0:W-:Y:S04]  /*de10*/  STL [R1+0x1920], R24 ;  /* 0x0019201801007387 */ /* 0x0001e80000100800 */
[----:B0-----:R-:W2:Y:S01]  /*de20*/  LDL.LU R24, [R1+0xc] ;  /* 0x00000c0001187983 */ /* 0x001ea20000300800 */
[-C--:B------:R-:W-:Y:S02]  /*de30*/  LEA.HI.X.SX32 R9, R9, R4.reuse, 0x1, P4 ;  /* 0x0000000409097211 */ /* 0x080fe400020f0eff */
[----:B------:R-:W-:-:S03]  /*de40*/  LEA.HI.X.SX32 R5, R5, R4, 0x1, P5 ;  /* 0x0000000405057211 */ /* 0x000fc600028f0eff */
[----:B------:R3:W-:Y:S01]  /*de50*/  STL [R1+0x18ec], R9 ;  /* 0x0018ec0901007387 */ /* 0x0007e20000100800 */
[-C--:B------:R-:W-:Y:S02]  /*de60*/  LEA.HI.X.SX32 R2, R2, R4.reuse, 0x1, P6 ;  /* 0x0000000402027211 */ /* 0x080fe400030f0eff */
[----:B------:R-:W-:Y:S02]  /*de70*/  LEA.HI.X.SX32 R0, R0, R4, 0x1, P0 ;  /* 0x0000000400007211 */ /* 0x000fe400000f0eff */
[----:B---3--:R-:W-:-:S05]  /*de80*/  LEA R9, P4, R18, R7, 0x1 ;  /* 0x0000000712097211 */ /* 0x008fca00078808ff */
[----:B------:R0:W-:Y:S04]  /*de90*/  STL [R1+0x1928], R9 ;  /* 0x0019280901007387 */ /* 0x0001e80000100800 */
[----:B0-----:R-:W3:Y:S04]  /*dea0*/  LDL.LU R9, [R1+0x1aec] ;  /* 0x001aec0001097983 */ /* 0x001ee80000300800 */
[----:B------:R4:W-:Y:S02]  /*deb0*/  STL [R1+0x18f4], R5 ;  /* 0x0018f40501007387 */ /* 0x0009e40000100800 */
[----:B----4-:R-:W-:-:S05]  /*dec0*/  LEA R5, P5, R17, R7, 0x1 ;  /* 0x0000000711057211 */ /* 0x010fca00078a08ff */
[----:B------:R0:W-:Y:S04]  /*ded0*/  STL [R1+0x1930], R5 ;  /* 0x0019300501007387 */ /* 0x0001e80000100800 */
[----:B0-----:R-:W4:Y:S04]  /*dee0*/  LDL.LU R5, [R1+0x1ae8] ;  /* 0x001ae80001057983 */ /* 0x001f280000300800 */
[----:B------:R0:W-:Y:S02]  /*def0*/  STL [R1+0x18fc], R2 ;  /* 0x0018fc0201007387 */ /* 0x0001e40000100800 */
[----:B0-----:R-:W-:-:S05]  /*df00*/  LEA R2, P6, R16, R7, 0x1 ;  /* 0x0000000710027211 */ /* 0x001fca00078c08ff */
[----:B------:R0:W-:Y:S01]  /*df10*/  STL [R1+0x1938], R2 ;  /* 0x0019380201007387 */ /* 0x0001e20000100800 */
[----:B------:R-:W-:-:S03]  /*df20*/  LEA.HI.X.SX32 R21, R21, R4, 0x1, P1 ;  /* 0x0000000415157211 */ /* 0x000fc600008f0eff */
[----:B0-----:R-:W2:Y:S04]  /*df30*/  LDL.LU R2, [R1+0x1ae4] ;  /* 0x001ae40001027983 */ /* 0x001ea80000300800 */
        /* <DEDUP_REMOVED lines=14> */
[----:B0-----:R-:W3:Y:S04]  /*e020*/  LDL.LU R20, [R1+0x1ad8] ;  /* 0x001ad80001147983 */ /* 0x001ee80000300800 */
        /* <DEDUP_REMOVED lines=42> */
[----:B------:R0:W-:Y:S04]  /*e2d0*/  STL [R1+0x1998], R10 ;  /* 0x0019980a01007387 */ /* 0x0001e80000100800 */
[----:B0-----:R-:W3:Y:S04]  /*e2e0*/  LDL.LU R10, [R1+0x1ab4] ;  /* 0x001ab400010a7983 */ /* 0x001ee80000300800 */
[----:B------:R2:W-:Y:S02]  /*e2f0*/  STL [R1+0x1964], R29 ;  /* 0x0019641d01007387 */ /* 0x0005e40000100800 */
[----:B--2---:R-:W-:-:S05]  /*e300*/  LEA R29, P5, R24, R7, 0x1 ;  /* 0x00000007181d7211 */ /* 0x004fca00078a08ff */
[----:B------:R0:W-:Y:S04]  /*e310*/  STL [R1+0x19a0], R29 ;  /* 0x0019a01d01007387 */ /* 0x0001e80000100800 */
[----:B0-----:R-:W2:Y:S01]  /*e320*/  LDL.LU R29, [R1+0x1ab0] ;  /* 0x001ab000011d7983 */ /* 0x001ea20000300800 */
[----:B------:R-:W-:-:S05]  /*e330*/  LEA.HI.X.SX32 R3, R3, R4, 0x1, P6 ;  /* 0x0000000403037211 */ /* 0x000fca00030f0eff */
        /* <DEDUP_REMOVED lines=30> */
[----:B------:R2:W-:Y:S01]  /*e520*/  STL [R1+0x199c], R24 ;  /* 0x00199c1801007387 */ /* 0x0005e20000100800 */
[-C--:B------:R-:W-:Y:S02]  /*e530*/  LEA.HI.X.SX32 R23, R23, R4.reuse, 0x1, P3 ;  /* 0x0000000417177211 */ /* 0x080fe400018f0eff */
[----:B------:R-:W-:Y:S02]  /*e540*/  LEA.HI.X.SX32 R6, R6, R4, 0x1, P4 ;  /* 0x0000000406067211 */ /* 0x000fe400020f0eff */
[----:B--2---:R-:W-:-:S05]  /*e550*/  LEA R24, P5, R8, R7, 0x1 ;  /* 0x0000000708187211 */ /* 0x004fca00078a08ff */
[----:B------:R0:W-:Y:S02]  /*e560*/  STL [R1+0x19d8], R24 ;  /* 0x0019d81801007387 */ /* 0x0001e40000100800 */
[----:B0-----:R-:W-:Y:S02]  /*e570*/  LEA.HI.X.SX32 R24, R29, R4, 0x1, P6 ;  /* 0x000000041d187211 */ /* 0x001fe400030f0eff */
[----:B------:R-:W2:Y:S04]  /*e580*/  LDL.LU R29, [R1+0x1a94] ;  /* 0x001a9400011d7983 */ /* 0x000ea80000300800 */
[----:B------:R3:W-:Y:S02]  /*e590*/  STL [R1+0x19a4], R24 ;  /* 0x0019a41801007387 */ /* 0x0007e40000100800 */
[----:B---3--:R-:W-:-:S05]  /*e5a0*/  LEA R24, P6, R10, R7, 0x1 ;  /* 0x000000070a187211 */ /* 0x008fca00078c08ff */
[----:B------:R0:W-:Y:S02]  /*e5b0*/  STL [R1+0x19e0], R24 ;  /* 0x0019e01801007387 */ /* 0x0001e40000100800 */
[----:B0-----:R-:W-:Y:S02]  /*e5c0*/  LEA.HI.X.SX32 R24, R3, R4, 0x1, P0 ;  /* 0x0000000403187211 */ /* 0x001fe400000f0eff */
[----:B------:R-:W3:Y:S04]  /*e5d0*/  LDL.LU R3, [R1+0x1a90] ;  /* 0x001a900001037983 */ /* 0x000ee80000300800 */
[----:B------:R0:W-:Y:S02]  /*e5e0*/  STL [R1+0x19ac], R24 ;  /* 0x0019ac1801007387 */ /* 0x0001e40000100800 */
[----:B0-----:R-:W-:-:S05]  /*e5f0*/  LEA R24, P0, R11, R7, 0x1 ;  /* 0x000000070b187211 */ /* 0x001fca00078008ff */
[----:B------:R0:W-:Y:S02]  /*e600*/  STL [R1+0x19e8], R24 ;  /* 0x0019e81801007387 */ /* 0x0001e40000100800 */
[----:B0-----:R-:W-:Y:S02]  /*e610*/  LEA.HI.X.SX32 R24, R28, R4, 0x1, P1 ;  /* 0x000000041c187211 */ /* 0x001fe400008f0eff */
[----:B------:R-:W3:Y:S04]  /*e620*/  LDL.LU R28, [R1+0x1a8c] ;  /* 0x001a8c00011c7983 */ /* 0x000ee80000300800 */
[----:B------:R0:W-:Y:S02]  /*e630*/  STL [R1+0x19b4], R24 ;  /* 0x0019b41801007387 */ /* 0x0001e40000100800 */
[----:B0-----:R-:W-:-:S05]  /*e640*/  LEA R24, P1, R13, R7, 0x1 ;  /* 0x000000070d187211 */ /* 0x001fca00078208ff */
[----:B------:R0:W-:Y:S02]  /*e650*/  STL [R1+0x19f0], R24 ;  /* 0x0019f01801007387 */ /* 0x0001e40000100800 */
[----:B0-----:R-:W-:Y:S02]  /*e660*/  LEA.HI.X.SX32 R24, R27, R4, 0x1, P2 ;  /* 0x000000041b187211 */ /* 0x001fe400010f0eff */
[----:B------:R-:W-:-:S03]  /*e670*/  LEA R27, P2, R14, R7, 0x1 ;  /* 0x000000070e1b7211 */ /* 0x000fc600078408ff */
[----:B------:R0:W-:Y:S01]  /*e680*/  STL [R1+0x19bc], R24 ;  /* 0x0019bc1801007387 */ /* 0x0001e20000100800 */
[----:B------:R-:W-:-:S03]  /*e690*/  LEA.HI.X.SX32 R8, R8, R4, 0x1, P5 ;  /* 0x0000000408087211 */ /* 0x000fc600028f0eff */
[----:B------:R-:W-:Y:S01]  /*e6a0*/  STL [R1+0x19f8], R27 ;  /* 0x0019f81b01007387 */ /* 0x000fe20000100800 */
[----:B0-----:R-:W-:-:S03]  /*e6b0*/  LEA R24, P3, R15, R7, 0x1 ;  /* 0x000000070f187211 */ /* 0x001fc600078608ff */
[----:B------:R0:W-:Y:S01]  /*e6c0*/  STL [R1+0x19c4], R23 ;  /* 0x0019c41701007387 */ /* 0x0001e20000100800 */
[----:B------:R-:W-:-:S03]  /*e6d0*/  LEA.HI.X.SX32 R10, R10, R4, 0x1, P6 ;  /* 0x000000040a0a7211 */ /* 0x000fc600030f0eff */
[----:B------:R-:W-:Y:S04]  /*e6e0*/  STL [R1+0x1a00], R24 ;  /* 0x001a001801007387 */ /* 0x000fe80000100800 */
[----:B------:R1:W-:Y:S01]  /*e6f0*/  STL [R1+0x19cc], R6 ;  /* 0x0019cc0601007387 */ /* 0x0003e20000100800 */
[----:B0-----:R-:W-:-:S05]  /*e700*/  LEA R23, P4, R16, R7, 0x1 ;  /* 0x0000000710177211 */ /* 0x001fca00078808ff */
[----:B------:R-:W-:Y:S01]  /*e710*/  STL [R1+0x1a08], R23 ;  /* 0x001a081701007387 */ /* 0x000fe20000100800 */
[----:B-1----:R-:W-:-:S03]  /*e720*/  LEA R6, P5, R17, R7, 0x1 ;  /* 0x0000000711067211 */ /* 0x002fc600078a08ff */
[----:B------:R0:W-:Y:S04]  /*e730*/  STL [R1+0x19d4], R8 ;  /* 0x0019d40801007387 */ /* 0x0001e80000100800 */
[----:B------:R1:W-:Y:S04]  /*e740*/  STL [R1+0x1a10], R6 ;  /* 0x001a100601007387 */ /* 0x0003e80000100800 */
[----:B------:R4:W-:Y:S04]  /*e750*/  STL [R1+0x19dc], R10 ;  /* 0x0019dc0a01007387 */ /* 0x0009e80000100800 */
[----:B------:R-:W3:Y:S01]  /*e760*/  LDL.LU R27, [R1+0x210] ;  /* 0x00021000011b7983 */ /* 0x000ee20000300800 */
[----:B0-----:R-:W-:-:S02]  /*e770*/  LEA R8, P6, R18, R7, 0x1 ;  /* 0x0000000712087211 */ /* 0x001fc400078c08ff */
[----:B-1----:R-:W-:-:S03]  /*e780*/  LEA.HI.X.SX32 R6, R11, R4, 0x1, P0 ;  /* 0x000000040b067211 */ /* 0x002fc600000f0eff */
[----:B------:R0:W-:Y:S01]  /*e790*/  STL [R1+0x1a18], R8 ;  /* 0x001a180801007387 */ /* 0x0001e20000100800 */
[----:B----4-:R-:W-:-:S03]  /*e7a0*/  LEA R10, P0, R19, R7, 0x1 ;  /* 0x00000007130a7211 */ /* 0x010fc600078008ff */
[----:B------:R1:W-:Y:S01]  /*e7b0*/  STL [R1+0x19e4], R6 ;  /* 0x0019e40601007387 */ /* 0x0003e20000100800 */
[----:B0-----:R-:W-:-:S03]  /*e7c0*/  LEA.HI.X.SX32 R8, R13, R4, 0x1, P1 ;  /* 0x000000040d087211 */ /* 0x001fc600008f0eff */
[----:B------:R0:W-:Y:S01]  /*e7d0*/  STL [R1+0x1a20], R10 ;  /* 0x001a200a01007387 */ /* 0x0001e20000100800 */
[----:B-1----:R-:W-:-:S03]  /*e7e0*/  LEA R6, P1, R20, R7, 0x1 ;  /* 0x0000000714067211 */ /* 0x002fc600078208ff */
[----:B------:R1:W-:Y:S04]  /*e7f0*/  STL [R1+0x19ec], R8 ;  /* 0x0019ec0801007387 */ /* 0x0003e80000100800 */
[----:B------:R4:W-:Y:S01]  /*e800*/  STL [R1+0x1a28], R6 ;  /* 0x001a280601007387 */ /* 0x0009e20000100800 */
[----:B0-----:R-:W-:Y:S02]  /*e810*/  LEA.HI.X.SX32 R10, R14, R4, 0x1, P2 ;  /* 0x000000040e0a7211 */ /* 0x001fe400010f0eff */
[----:B-1----:R-:W-:-:S03]  /*e820*/  LEA R8, P2, R21, R7, 0x1 ;  /* 0x0000000715087211 */ /* 0x002fc600078408ff */
[----:B------:R0:W-:Y:S01]  /*e830*/  STL [R1+0x19f4], R10 ;  /* 0x0019f40a01007387 */ /* 0x0001e20000100800 */
[----:B----4-:R-:W-:-:S03]  /*e840*/  LEA.HI.X.SX32 R6, R15, R4, 0x1, P3 ;  /* 0x000000040f067211 */ /* 0x010fc600018f0eff */
[----:B------:R1:W-:Y:S04]  /*e850*/  STL [R1+0x1a30], R8 ;  /* 0x001a300801007387 */ /* 0x0003e80000100800 */
[----:B------:R4:W-:Y:S01]  /*e860*/  STL [R1+0x19fc], R6 ;  /* 0x0019fc0601007387 */ /* 0x0009e20000100800 */
[----:B0-----:R-:W-:Y:S02]  /*e870*/  LEA R10, P3, R0, R7, 0x1 ;  /* 0x00000007000a7211 */ /* 0x001fe400078608ff */
[----:B-1----:R-:W-:-:S03]  /*e880*/  LEA.HI.X.SX32 R8, R16, R4, 0x1, P4 ;  /* 0x0000000410087211 */ /* 0x002fc600020f0eff */
[----:B------:R0:W-:Y:S01]  /*e890*/  STL [R1+0x1a38], R10 ;  /* 0x001a380a01007387 */ /* 0x0001e20000100800 */
[----:B----4-:R-:W-:-:S03]  /*e8a0*/  LEA R6, P4, R2, R7, 0x1 ;  /* 0x0000000702067211 */ /* 0x010fc600078808ff */
[----:B------:R1:W-:Y:S01]  /*e8b0*/  STL [R1+0x1a04], R8 ;  /* 0x001a040801007387 */ /* 0x0003e20000100800 */
[----:B------:R-:W-:-:S03]  /*e8c0*/  IMAD R12, R12, c[0x0][0x190], RZ ;  /* 0x000064000c0c7a24 */ /* 0x000fc600078e02ff */
[----:B------:R4:W-:Y:S01]  /*e8d0*/  STL [R1+0x1a3c], R6 ;  /* 0x001a3c0601007387 */ /* 0x0009e20000100800 */
[----:B0-----:R-:W-:Y:S02]  /*e8e0*/  LEA.HI.X.SX32 R10, R17, R4, 0x1, P5 ;  /* 0x00000004110a7211 */ /* 0x001fe400028f0eff */
[----:B-1----:R-:W-:-:S03]  /*e8f0*/  LEA R8, P5, R5, R7, 0x1 ;  /* 0x0000000705087211 */ /* 0x002fc600078a08ff */
[----:B------:R0:W-:Y:S01]  /*e900*/  STL [R1+0x1a0c], R10 ;  /* 0x001a0c0a01007387 */ /* 0x0001e20000100800 */
[----:B----4-:R-:W-:-:S03]  /*e910*/  LEA.HI.X.SX32 R6, R18, R4, 0x1, P6 ;  /* 0x0000000412067211 */ /* 0x010fc600030f0eff */
[----:B------:R1:W-:Y:S01]  /*e920*/  STL [R1+0x1a40], R8 ;  /* 0x001a400801007387 */ /* 0x0003e20000100800 */
[----:B------:R-:W-:-:S03]  /*e930*/  IMAD R26, R26, c[0x0][0x190], RZ ;  /* 0x000064001a1a7a24 */ /* 0x000fc600078e02ff */
        /* <DEDUP_REMOVED lines=8> */
[----:B0-----:R-:W-:Y:S01]  /*e9c0*/  LEA.HI.X.SX32 R10, R20, R4, 0x1, P1 ;  /* 0x00000004140a7211 */ /* 0x001fe200008f0eff */
[----:B------:R-:W-:Y:S01]  /*e9d0*/  IMAD R22, R22, c[0x0][0x190], RZ ;  /* 0x0000640016167a24 */ /* 0x000fe200078e02ff */
[----:B-1----:R-:W-:-:S03]  /*e9e0*/  LEA R8, P1, R26, R7, 0x1 ;  /* 0x000000071a087211 */ /* 0x002fc600078208ff */
[----:B------:R0:W-:Y:S01]  /*e9f0*/  STL [R1+0x1a24], R10 ;  /* 0x001a240a01007387 */ /* 0x0001e20000100800 */
[----:B----4-:R-:W-:-:S03]  /*ea00*/  LEA.HI.X.SX32 R6, R21, R4, 0x1, P2 ;  /* 0x0000000415067211 */ /* 0x010fc600010f0eff */
[----:B------:R1:W-:Y:S04]  /*ea10*/  STL [R1+0x1a4c], R8 ;  /* 0x001a4c0801007387 */ /* 0x0003e80000100800 */
[----:B------:R4:W-:Y:S01]  /*ea20*/  STL [R1+0x1a2c], R6 ;  /* 0x001a2c0601007387 */ /* 0x0009e20000100800 */
[-C--:B0-----:R-:W-:Y:S02]  /*ea30*/  LEA R10, P2, R25, R7.reuse, 0x1 ;  /* 0x00000007190a7211 */ /* 0x081fe400078408ff */
[-C--:B-1----:R-:W-:Y:S02]  /*ea40*/  LEA.HI.X.SX32 R8, R0, R4.reuse, 0x1, P3 ;  /* 0x0000000400087211 */ /* 0x082fe400018f0eff */
[-C--:B------:R-:W-:Y:S02]  /*ea50*/  LEA.HI.X.SX32 R0, R2, R4.reuse, 0x1, P4 ;  /* 0x0000000402007211 */ /* 0x080fe400020f0eff */
[----:B----4-:R-:W-:Y:S01]  /*ea60*/  LEA R6, P3, R22, R7, 0x1 ;  /* 0x0000000716067211 */ /* 0x010fe200078608ff */
[----:B------:R-:W-:Y:S01]  /*ea70*/  STL [R1+0x1a50], R10 ;  /* 0x001a500a01007387 */ /* 0x000fe20000100800 */
[----:B------:R-:W-:-:S03]  /*ea80*/  LEA.HI.X.SX32 R2, R5, R4, 0x1, P5 ;  /* 0x0000000405027211 */ /* 0x000fc600028f0eff */
[----:B------:R-:W-:Y:S01]  /*ea90*/  STL [R1+0x1a34], R8 ;  /* 0x001a340801007387 */ /* 0x000fe20000100800 */
[----:B------:R-:W-:-:S03]  /*eaa0*/  LEA.HI.X.SX32 R5, R12, R4, 0x1, P0 ;  /* 0x000000040c057211 */ /* 0x000fc600000f0eff */
[----:B------:R-:W-:Y:S04]  /*eab0*/  STL [R1+0x1678], R6 ;  /* 0x0016780601007387 */ /* 0x000fe80000100800 */
[----:B------:R0:W-:Y:S04]  /*eac0*/  STL [R1+0x1660], R0 ;  /* 0x0016600001007387 */ /* 0x0001e80000100800 */
[----:B------:R1:W-:Y:S01]  /*ead0*/  STL [R1+0x1664], R2 ;  /* 0x0016640201007387 */ /* 0x0003e20000100800 */
[-C--:B0-----:R-:W-:Y:S02]  /*eae0*/  LEA.HI.X.SX32 R0, R9, R4.reuse, 0x1, P6 ;  /* 0x0000000409007211 */ /* 0x081fe400030f0eff */
[----:B-1----:R-:W-:-:S03]  /*eaf0*/  LEA.HI.X.SX32 R2, R26, R4, 0x1, P1 ;  /* 0x000000041a027211 */ /* 0x002fc600008f0eff */
[----:B------:R0:W-:Y:S04]  /*eb00*/  STL [R1+0x1668], R0 ;  /* 0x0016680001007387 */ /* 0x0001e80000100800 */
[----:B------:R-:W-:Y:S04]  /*eb10*/  STL [R1+0x166c], R5 ;  /* 0x00166c0501007387 */ /* 0x000fe80000100800 */
[----:B------:R1:W-:Y:S01]  /*eb20*/  STL [R1+0x1670], R2 ;  /* 0x0016700201007387 */ /* 0x0003e20000100800 */
[-C--:B0-----:R-:W-:Y:S01]  /*eb30*/  LEA.HI.X.SX32 R0, R25, R4.reuse, 0x1, P2 ;  /* 0x0000000419007211 */ /* 0x081fe200010f0eff */
[----:B------:R-:W-:Y:S01]  /*eb40*/  IMAD.MOV.U32 R24, RZ, RZ, 0x1f ;  /* 0x0000001fff187424 */ /* 0x000fe200078e00ff */
[----:B-1----:R-:W-:-:S03]  /*eb50*/  LEA.HI.X.SX32 R2, R22, R4, 0x1, P3 ;  /* 0x0000000416027211 */ /* 0x002fc600018f0eff */
[----:B------:R-:W-:Y:S04]  /*eb60*/  STL [R1+0x1674], R0 ;  /* 0x0016740001007387 */ /* 0x000fe80000100800 */
[----:B------:R3:W-:Y:S01]  /*eb70*/  STL [R1+0x127c], R2 ;  /* 0x00127c0201007387 */ /* 0x0007e20000100800 */
[----:B--2---:R-:W-:Y:S01]  /*eb80*/  LEA R20, P4, R29, c[0x0][0x160], 0x1 ;  /* 0x000058001d147a11 */ /* 0x004fe200078808ff */
[----:B------:R-:W-:-:S03]  /*eb90*/  IMAD R10, R24, c[0x0][0x188], RZ ;  /* 0x00006200180a7a24 */ /* 0x000fc600078e02ff */
[----:B------:R-:W-:Y:S02]  /*eba0*/  LEA.HI.X.SX32 R21, R29, c[0x0][0x164], 0x1, P4 ;  /* 0x000059001d157a11 */ /* 0x000fe400020f0eff */
[----:B------:R0:W5:Y:S03]  /*ebb0*/  LDL.LU R29, [R1+0x1a88] ;  /* 0x001a8800011d7983 */ /* 0x0001660000300800 */
[----:B------:R-:W-:-:S04]  /*ebc0*/  IMAD.WIDE R4, R10, 0x2, R20 ;  /* 0x000000020a047825 */ /* 0x000fc800078e0214 */
[----:B------:R-:W-:Y:S02]  /*ebd0*/  IMAD.MOV.U32 R14, RZ, RZ, c[0x0][0x188] ;  /* 0x00006200ff0e7624 */ /* 0x000fe400078e00ff */
[----:B---3--:R-:W-:-:S05]  /*ebe0*/  IMAD R2, R3, c[0x0][0x184], RZ ;  /* 0x0000610003027a24 */ /* 0x008fca00078e02ff */
[----:B------:R-:W-:-:S04]  /*ebf0*/  LEA R8, P2, R2, c[0x0][0x160], 0x1 ;  /* 0x0000580002087a11 */ /* 0x000fc800078408ff */
[----:B------:R-:W-:Y:S01]  /*ec00*/  LEA.HI.X.SX32 R2, R2, c[0x0][0x164], 0x1, P2 ;  /* 0x0000590002027a11 */ /* 0x000fe200010f0eff */
[----:B------:R-:W-:Y:S02]  /*ec10*/  IMAD R6, R28, c[0x0][0x184], RZ ;  /* 0x000061001c067a24 */ /* 0x000fe400078e02ff */
[----:B------:R0:W5:Y:S03]  /*ec20*/  LDL.LU R28, [R1+0x1a84] ;  /* 0x001a8400011c7983 */ /* 0x0001660000300800 */
[C---:B------:R-:W-:Y:S01]  /*ec30*/  LEA R16, P1, R6.reuse, c[0x0][0x160], 0x1 ;  /* 0x0000580006107a11 */ /* 0x040fe200078208ff */
[----:B------:R0:W5:Y:S03]  /*ec40*/  LDL.LU R3, [R1+0x1a80] ;  /* 0x001a800001037983 */ /* 0x0001660000300800 */
[----:B------:R-:W-:Y:S01]  /*ec50*/  LEA.HI.X.SX32 R17, R6, c[0x0][0x164], 0x1, P1 ;  /* 0x0000590006117a11 */ /* 0x000fe200008f0eff */
[----:B------:R-:W-:Y:S04]  /*ec60*/  STL.64 [R1+0x10d0], R20 ;  /* 0x0010d01401007387 */ /* 0x000fe80000100a00 */
[----:B------:R1:W-:Y:S04]  /*ec70*/  STL [R1+0x129c], R4 ;  /* 0x00129c0401007387 */ /* 0x0003e80000100800 */
[----:B------:R2:W-:Y:S04]  /*ec80*/  STL [R1+0x1280], R5 ;  /* 0x0012800501007387 */ /* 0x0005e80000100800 */
[----:B------:R3:W-:Y:S01]  /*ec90*/  STL [R1+0x1278], R8 ;  /* 0x0012780801007387 */ /* 0x0007e20000100800 */
[----:B-1----:R-:W-:-:S02]  /*eca0*/  IMAD.MOV.U32 R4, RZ, RZ, R8 ;  /* 0x000000ffff047224 */ /* 0x002fc400078e0008 */
[----:B--2---:R-:W-:Y:S02]  /*ecb0*/  IMAD.MOV.U32 R5, RZ, RZ, R2 ;  /* 0x000000ffff057224 */ /* 0x004fe400078e0002 */
[----:B---3--:R-:W-:-:S04]  /*ecc0*/  IMAD.WIDE R8, R10, 0x2, R16 ;  /* 0x000000020a087825 */ /* 0x008fc800078e0210 */
[----:B------:R-:W-:-:S05]  /*ecd0*/  IMAD R0, R27, c[0x0][0x184], RZ ;  /* 0x000061001b007a24 */ /* 0x000fca00078e02ff */
[----:B------:R-:W-:-:S04]  /*ece0*/  LEA R18, P0, R0, c[0x0][0x160], 0x1 ;  /* 0x0000580000127a11 */ /* 0x000fc800078008ff */
[----:B------:R-:W-:Y:S01]  /*ecf0*/  LEA.HI.X.SX32 R19, R0, c[0x0][0x164], 0x1, P0 ;  /* 0x0000590000137a11 */ /* 0x000fe200000f0eff */
[----:B------:R-:W-:-:S04]  /*ed00*/  IMAD R0, R14, 0x1e, RZ ;  /* 0x0000001e0e007824 */ /* 0x000fc800078e02ff */
[C---:B------:R-:W-:Y:S01]  /*ed10*/  IMAD.WIDE R6, R10.reuse, 0x2, R18 ;  /* 0x000000020a067825 */ /* 0x040fe200078e0212 */
[----:B------:R-:W-:Y:S04]  /*ed20*/  STL.64 [R1+0x10e0], R18 ;  /* 0x0010e01201007387 */ /* 0x000fe80000100a00 */
[----:B------:R-:W-:Y:S01]  /*ed30*/  STL.64 [R1+0x10d8], R16 ;  /* 0x0010d81001007387 */ /* 0x000fe20000100a00 */
[----:B------:R-:W-:-:S03]  /*ed40*/  IMAD.WIDE R10, R10, 0x2, R4 ;  /* 0x000000020a0a7825 */ /* 0x000fc600078e0204 */
[----:B------:R-:W-:Y:S04]  /*ed50*/  STL [R1+0x1274], R2 ;  /* 0x0012740201007387 */ /* 0x000fe80000100800 */
[----:B------:R-:W-:Y:S04]  /*ed60*/  STL [R1+0x12a4], R6 ;  /* 0x0012a40601007387 */ /* 0x000fe80000100800 */
[----:B------:R1:W-:Y:S04]  /*ed70*/  STL [R1+0x12a0], R7 ;  /* 0x0012a00701007387 */ /* 0x0003e80000100800 */
[----:B------:R-:W-:Y:S04]  /*ed80*/  STL [R1+0x12ac], R8 ;  /* 0x0012ac0801007387 */ /* 0x000fe80000100800 */
[----:B------:R2:W-:Y:S01]  /*ed90*/  STL [R1+0x12a8], R9 ;  /* 0x0012a80901007387 */ /* 0x0005e20000100800 */
[----:B-1----:R-:W-:-:S03]  /*eda0*/  IMAD.WIDE R6, R0, 0x2, R20 ;  /* 0x0000000200067825 */ /* 0x002fc600078e0214 */
[----:B------:R-:W-:Y:S04]  /*edb0*/  STL [R1+0x12b4], R10 ;  /* 0x0012b40a01007387 */ /* 0x000fe80000100800 */
[----:B------:R1:W-:Y:S01]  /*edc0*/  STL [R1+0x12b0], R11 ;  /* 0x0012b00b01007387 */ /* 0x0003e20000100800 */
[----:B--2---:R-:W-:-:S03]  /*edd0*/  IMAD.WIDE R8, R0, 0x2, R18 ;  /* 0x0000000200087825 */ /* 0x004fc600078e0212 */
[----:B------:R-:W-:Y:S01]  /*ede0*/  STL [R1+0x12bc], R6 ;  /* 0x0012bc0601007387 */ /* 0x000fe20000100800 */
[----:B------:R-:W-:-:S03]  /*edf0*/  IMAD R2, R14, 0x1d, RZ ;  /* 0x0000001d0e027824 */ /* 0x000fc600078e02ff */
[----:B------:R2:W-:Y:S01]  /*ee00*/  STL [R1+0x12b8], R7 ;  /* 0x0012b80701007387 */ /* 0x0005e20000100800 */
[----:B-1----:R-:W-:-:S03]  /*ee10*/  IMAD.WIDE R10, R0, 0x2, R4 ;  /* 0x00000002000a7825 */ /* 0x002fc600078e0204 */
[----:B------:R-:W-:Y:S01]  /*ee20*/  STL [R1+0x12c4], R8 ;  /* 0x0012c40801007387 */ /* 0x000fe20000100800 */
[----:B--2---:R-:W-:-:S03]  /*ee30*/  IMAD.WIDE R6, R0, 0x2, R16 ;  /* 0x0000000200067825 */ /* 0x004fc600078e0210 */
        /* <DEDUP_REMOVED lines=164> */
[----:B------:R-:W-:-:S03]  /*f880*/  IMAD.SHL.U32 R0, R14, 0x10, RZ ;  /* 0x000000100e007824 */ /* 0x000fc600078e00ff */
        /* <DEDUP_REMOVED lines=182> */
[----:B------:R2:W-:Y:S04]  /*103f0*/  STL [R1+0x1618], R9 ;  /* 0x0016180901007387 */ /* 0x0005e80000100800 */
[----:B------:R-:W3:Y:S01]  /*10400*/  S2R R27, SR_TID.X ;  /* 0x00000000001b7919 */ /* 0x000ee20000002100 */
[----:B-1----:R-:W-:-:S04]  /*10410*/  IMAD.WIDE R10, R2, 0x2, R4 ;  /* 0x00000002020a7825 */ /* 0x002fc800078e0204 */
[----:B--2---:R-:W-:Y:S01]  /*10420*/  IMAD.WIDE R8, R2, 0x2, R16 ;  /* 0x0000000202087825 */ /* 0x004fe200078e0210 */
        /* <DEDUP_REMOVED lines=8> */
[----:B------:R-:W-:Y:S04]  /*104b0*/  STL [R1+0x163c], R6 ;  /* 0x00163c0601007387 */ /* 0x000fe80000100800 */
[----:B------:R2:W-:Y:S01]  /*104c0*/  STL [R1+0x1638], R7 ;  /* 0x0016380701007387 */ /* 0x0005e20000100800 */
[----:B-1----:R-:W-:-:S03]  /*104d0*/  IMAD.WIDE R10, R12, 0x2, R16 ;  /* 0x000000020c0a7825 */ /* 0x002fc600078e0210 */
[----:B------:R-:W-:Y:S01]  /*104e0*/  STL [R1+0x1644], R8 ;  /* 0x0016440801007387 */ /* 0x000fe20000100800 */
[----:B------:R-:W-:-:S03]  /*104f0*/  IMAD.WIDE R12, R12, 0x2, R4 ;  /* 0x000000020c0c7825 */ /* 0x000fc600078e0204 */
[----:B------:R1:W-:Y:S01]  /*10500*/  STL [R1+0x1640], R9 ;  /* 0x0016400901007387 */ /* 0x0003e20000100800 */
[----:B--2---:R-:W-:-:S03]  /*10510*/  IMAD.WIDE R6, R14, 0x2, R20 ;  /* 0x000000020e067825 */ /* 0x004fc600078e0214 */
[----:B------:R-:W-:Y:S04]  /*10520*/  STL [R1+0x164c], R10 ;  /* 0x00164c0a01007387 */ /* 0x000fe80000100800 */
[----:B------:R2:W-:Y:S01]  /*10530*/  STL [R1+0x1648], R11 ;  /* 0x0016480b01007387 */ /* 0x0005e20000100800 */
[----:B-1----:R-:W-:-:S03]  /*10540*/  IMAD.WIDE R8, R14, 0x2, R18 ;  /* 0x000000020e087825 */ /* 0x002fc600078e0212 */
[----:B------:R-:W-:Y:S01]  /*10550*/  STL [R1+0x1654], R12 ;  /* 0x0016540c01007387 */ /* 0x000fe20000100800 */
[----:B------:R-:W-:-:S03]  /*10560*/  IMAD.WIDE R4, R14, 0x2, R4 ;  /* 0x000000020e047825 */ /* 0x000fc600078e0204 */
[----:B------:R-:W-:Y:S01]  /*10570*/  STL [R1+0x1650], R13 ;  /* 0x0016500d01007387 */ /* 0x000fe20000100800 */
[----:B--2---:R-:W-:-:S03]  /*10580*/  IMAD.WIDE R10, R14, 0x2, R16 ;  /* 0x000000020e0a7825 */ /* 0x004fc600078e0210 */
[----:B------:R3:W-:Y:S04]  /*10590*/  STL [R1+0x165c], R6 ;  /* 0x00165c0601007387 */ /* 0x0007e80000100800 */
[----:B------:R-:W-:Y:S04]  /*105a0*/  STL [R1+0x1658], R7 ;  /* 0x0016580701007387 */ /* 0x000fe80000100800 */
[----:B------:R-:W-:Y:S04]  /*105b0*/  STL [R1+0x1288], R8 ;  /* 0x0012880801007387 */ /* 0x000fe80000100800 */
[----:B------:R-:W-:Y:S01]  /*105c0*/  STL [R1+0x1284], R9 ;  /* 0x0012840901007387 */ /* 0x000fe20000100800 */
[----:B---3--:R-:W-:-:S03]  /*105d0*/  IMAD.SHL.U32 R6, R27, 0x100, RZ ;  /* 0x000001001b067824 */ /* 0x008fc600078e00ff */
[----:B------:R-:W-:Y:S04]  /*105e0*/  STL [R1+0x1290], R10 ;  /* 0x0012900a01007387 */ /* 0x000fe80000100800 */
[----:B------:R-:W-:Y:S04]  /*105f0*/  STL [R1+0x128c], R11 ;  /* 0x00128c0b01007387 */ /* 0x000fe80000100800 */
[----:B------:R-:W-:Y:S04]  /*10600*/  STL [R1+0x1298], R4 ;  /* 0x0012980401007387 */ /* 0x000fe80000100800 */
[----:B------:R1:W-:Y:S04]  /*10610*/  STL [R1+0x1294], R5 ;  /* 0x0012940501007387 */ /* 0x0003e80000100800 */
[----:B------:R-:W-:Y:S04]  /*10620*/  STL [R1+0x1270], RZ ;  /* 0x001270ff01007387 */ /* 0x000fe80000100800 */
[----:B------:R-:W-:Y:S04]  /*10630*/  STL [R1+0x10b0], RZ ;  /* 0x0010b0ff01007387 */ /* 0x000fe80000100800 */
[----:B------:R2:W-:Y:S04]  /*10640*/  STL [R1+0x1a7c], R6 ;  /* 0x001a7c0601007387 */ /* 0x0005e80000100800 */
[----:B------:R-:W-:Y:S04]  /*10650*/  STL [R1+0x10b4], RZ ;  /* 0x0010b4ff01007387 */ /* 0x000fe80000100800 */
        /* <DEDUP_REMOVED lines=909> */
[----:B------:R-:W-:Y:S01]  /*13f30*/  STL [R1+0x2ec], RZ ;  /* 0x0002ecff01007387 */ /* 0x000fe20000100800 */
[----:B------:R-:W-:-:S03]  /*13f40*/  LOP3.LUT R24, R27, 0x3f, RZ, 0xc0, !PT ;  /* 0x0000003f1b187812 */ /* 0x000fc600078ec0ff */
[----:B------:R-:W-:Y:S04]  /*13f50*/  STL [R1+0x2d0], RZ ;  /* 0x0002d0ff01007387 */ /* 0x000fe80000100800 */
[----:B------:R-:W-:Y:S04]  /*13f60*/  STL [R1+0x2d4], RZ ;  /* 0x0002d4ff01007387 */ /* 0x000fe80000100800 */
[----:B------:R-:W-:Y:S04]  /*13f70*/  STL [R1+0x2d8], RZ ;  /* 0x0002d8ff01007387 */ /* 0x000fe80000100800 */
[----:B------:R-:W-:Y:S04]  /*13f80*/  STL [R1+0x2dc], RZ ;  /* 0x0002dcff01007387 */ /* 0x000fe80000100800 */
[----:B------:R-:W3:Y:S01]  /*13f90*/  LDL.LU R27, [R1+0x220] ;  /* 0x00022000011b7983 */ /* 0x000ee20000300800 */
[----:B------:R-:W-:-:S03]  /*13fa0*/  IMAD.SHL.U32 R2, R24, 0x2, RZ ;  /* 0x0000000218027824 */ /* 0x000fc600078e00ff */
[----:B------:R-:W-:Y:S04]  /*13fb0*/  STL [R1+0x2c0], RZ ;  /* 0x0002c0ff01007387 */ /* 0x000fe80000100800 */
[----:B------:R-:W-:Y:S04]  /*13fc0*/  STL [R1+0x2c4], RZ ;  /* 0x0002c4ff01007387 */ /* 0x000fe80000100800 */
[----:B------:R-:W-:Y:S04]  /*13fd0*/  STL [R1+0x2c8], RZ ;  /* 0x0002c8ff01007387 */ /* 0x000fe80000100800 */
[----:B------:R-:W-:Y:S04]  /*13fe0*/  STL [R1+0x2cc], RZ ;  /* 0x0002ccff01007387 */ /* 0x000fe80000100800 */
[----:B------:R-:W4:Y:S04]  /*13ff0*/  LDL.LU R24, [R1+0x224] ;  /* 0x0002240001187983 */ /* 0x000f280000300800 */
        /* <DEDUP_REMOVED lines=25> */
[----:B-1----:R-:W-:-:S02]  /*14190*/  LOP3.LUT R5, R2, 0x30, RZ, 0x3c, !PT ;  /* 0x0000003002057812 */ /* 0x002fc400078e3cff */
[----:B------:R-:W-:Y:S01]  /*141a0*/  LOP3.LUT R5, R2, 0x60, RZ, 0x3c, !PT ;  /* 0x0000006002057812 */ /* 0x000fe200078e3cff */
[----:B------:R-:W-:Y:S01]  /*141b0*/  IMAD.SHL.U32 R14, R14, 0x20, RZ ;  /* 0x000000200e0e7824 */ /* 0x000fe200078e00ff */
[----:B------:R-:W-:Y:S02]  /*141c0*/  ULDC UR4, c[0x0][0x18c] ;  /* 0x0000630000047ab9 */ /* 0x000fe40000000800 */
[----:B------:R-:W-:Y:S02]  /*141d0*/  USHF.L.U32 UR4, UR4, 0x5, URZ ;  /* 0x0000000504047899 */ /* 0x000fe4000800063f */
[----:B------:R-:W-:Y:S02]  /*141e0*/  SHF.R.S32.HI R0, RZ, 0x1f, R14 ;  /* 0x0000001fff007819 */ /* 0x000fe4000001140e */
[C---:B------:R-:W-:Y:S01]  /*141f0*/  LOP3.LUT R7, R2.reuse, 0x10, RZ, 0x3c, !PT ;  /* 0x0000001002077812 */ /* 0x040fe200078e3cff */
[----:B------:R-:W-:Y:S01]  /*14200*/  USHF.R.S32.HI UR5, URZ, 0x1f, UR4 ;  /* 0x0000001f3f057899 */ /* 0x000fe20008011404 */
[----:B------:R-:W-:-:S02]  /*14210*/  LOP3.LUT R7, R2, 0x40, RZ, 0x3c, !PT ;  /* 0x0000004002077812 */ /* 0x000fc400078e3cff */
[----:B------:R-:W-:Y:S02]  /*14220*/  SHF.L.U64.HI R0, R14, 0x1, R0 ;  /* 0x000000010e007819 */ /* 0x000fe40000010200 */
[----:B------:R-:W-:Y:S01]  /*14230*/  LOP3.LUT R7, R2, 0x70, RZ, 0x3c, !PT ;  /* 0x0000007002077812 */ /* 0x000fe200078e3cff */
[----:B------:R-:W-:Y:S02]  /*14240*/  USHF.L.U32 UR8, UR4, 0x1, URZ ;  /* 0x0000000104087899 */ /* 0x000fe4000800063f */
[----:B------:R-:W-:Y:S01]  /*14250*/  USHF.L.U64.HI UR5, UR4, 0x1, UR5 ;  /* 0x0000000104057899 */ /* 0x000fe20008010205 */
[----:B---3--:R-:W-:Y:S02]  /*14260*/  SHF.R.S32.HI R4, RZ, 0x5, R27 ;  /* 0x00000005ff047819 */ /* 0x008fe4000001141b */
[----:B----4-:R-:W-:-:S05]  /*14270*/  LOP3.LUT R4, R24, 0x1000, R6, 0xf8, !PT ;  /* 0x0000100018047812 */ /* 0x010fca00078ef806 */
[----:B------:R1:W-:Y:S04]  /*14280*/  STL [R1+0x10e8], R4 ;  /* 0x0010e80401007387 */ /* 0x0003e80000100800 */
        /* <DEDUP_REMOVED lines=69> */
[----:B--2---:R-:W-:-:S03]  /*146e0*/  LOP3.LUT R6, R2, 0x20, RZ, 0x3c, !PT ;  /* 0x0000002002067812 */ /* 0x004fc600078e3cff */
[----:B------:R0:W-:Y:S01]  /*146f0*/  STL [R1+0x158], RZ ;  /* 0x000158ff01007387 */ /* 0x0001e20000100800 */
[----:B------:R-:W-:-:S03]  /*14700*/  LOP3.LUT R6, R2, 0x50, RZ, 0x3c, !PT ;  /* 0x0000005002067812 */ /* 0x000fc600078e3cff */
[----:B------:R0:W-:Y:S01]  /*14710*/  STL [R1+0x15c], RZ ;  /* 0x00015cff01007387 */ /* 0x0001e20000100800 */
[----:B------:R-:W-:-:S03]  /*14720*/  LOP3.LUT R6, R4, 0x20, RZ, 0x3c, !PT ;  /* 0x0000002004067812 */ /* 0x000fc600078e3cff */
[----:B------:R0:W-:Y:S01]  /*14730*/  STL [R1+0x140], RZ ;  /* 0x000140ff01007387 */ /* 0x0001e20000100800 */
[----:B------:R-:W-:-:S03]  /*14740*/  LOP3.LUT R5, R4, 0x40, RZ, 0x3c, !PT ;  /* 0x0000004004057812 */ /* 0x000fc600078e3cff */
[----:B------:R0:W-:Y:S01]  /*14750*/  STL [R1+0x144], RZ ;  /* 0x000144ff01007387 */ /* 0x0001e20000100800 */
[----:B-1----:R-:W-:-:S03]  /*14760*/  LOP3.LUT R4, R4, 0x60, RZ, 0x3c, !PT ;  /* 0x0000006004047812 */ /* 0x002fc600078e3cff */
[----:B------:R0:W-:Y:S04]  /*14770*/  STL [R1+0x148], RZ ;  /* 0x000148ff01007387 */ /* 0x0001e80000100800 */
[----:B------:R0:W-:Y:S04]  /*14780*/  STL [R1+0x14c], RZ ;  /* 0x00014cff01007387 */ /* 0x0001e80000100800 */
[----:B------:R0:W-:Y:S04]  /*14790*/  STL [R1+0xc0], RZ ;  /* 0x0000c0ff01007387 */ /* 0x0001e80000100800 */
[----:B------:R0:W-:Y:S04]  /*147a0*/  STL [R1+0xc4], RZ ;  /* 0x0000c4ff01007387 */ /* 0x0001e80000100800 */
[----:B------:R0:W-:Y:S04]  /*147b0*/  STL [R1+0xc8], RZ ;  /* 0x0000c8ff01007387 */ /* 0x0001e80000100800 */
[----:B------:R0:W-:Y:S04]  /*147c0*/  STL [R1+0xcc], RZ ;  /* 0x0000ccff01007387 */ /* 0x0001e80000100800 */
[----:B------:R0:W-:Y:S04]  /*147d0*/  STL [R1+0x10f4], R6 ;  /* 0x0010f40601007387 */ /* 0x0001e80000100800 */
[----:B------:R0:W-:Y:S04]  /*147e0*/  STL [R1+0x10ec], R4 ;  /* 0x0010ec0401007387 */ /* 0x0001e80000100800 */
[----:B------:R0:W-:Y:S02]  /*147f0*/  STL [R1+0x10f0], R5 ;  /* 0x0010f00501007387 */ /* 0x0001e40000100800 */
.L_x_3:
[----:B-----5:R-:W2:Y:S01]  /*14800*/  LDL R7, [R1+0x1274] ;  /* 0x0012740001077983 */ /* 0x020ea20000100800 */
[----:B0-----:R-:W-:-:S03]  /*14810*/  IMAD.MOV.U32 R4, RZ, RZ, -0x20 ;  /* 0xffffffe0ff047424 */ /* 0x001fc600078e00ff */
[----:B--2---:R0:W-:Y:S04]  /*14820*/  STL [R1+0x3f88], R7 ;  /* 0x003f880701007387 */ /* 0x0041e80000100800 */
[----:B------:R-:W2:Y:S04]  /*14830*/  LDL R6, [R1+0x1278] ;  /* 0x0012780001067983 */ /* 0x000ea80000100800 */
[----:B0-----:R-:W3:Y:S04]  /*14840*/  LDL R7, [R1+0x1270] ;  /* 0x0012700001077983 */ /* 0x001ee80000100800 */
[----:B------:R-:W-:Y:S04]  /*14850*/  STL [R1+0x3f10], R27 ;  /* 0x003f101b01007387 */ /* 0x000fe80000100800 */
        /* <DEDUP_REMOVED lines=50> */
[----:B------:R0:W-:Y:S04]  /*14b80*/  STL [R1+0x3f84], R17 ;  /* 0x003f841101007387 */ /* 0x0001e80000100800 */
        /* <DEDUP_REMOVED lines=51> */
[----:B-----5:R-:W-:Y:S04]  /*14ec0*/  STL [R1+0x3c28], R29 ;  /* 0x003c281d01007387 */ /* 0x020fe80000100800 */
        /* <DEDUP_REMOVED lines=33> */
[----:B------:R-:W-:Y:S01]  /*150e0*/  STL [R1+0x3d5c], R0 ;  /* 0x003d5c0001007387 */ /* 0x000fe20000100800 */
[----:B---3--:R-:W-:-:S03]  /*150f0*/  IMAD R4, R7, R4, c[0x0][0x180] ;  /* 0x0000600007047624 */ /* 0x008fc600078e0204 */
[----:B------:R-:W-:Y:S04]  /*15100*/  STL [R1+0x3d60], R0 ;  /* 0x003d600001007387 */ /* 0x000fe80000100800 */
[----:B------:R-:W-:Y:S04]  /*15110*/  STL [R1+0x1a84], R28 ;  /* 0x001a841c01007387 */ /* 0x000fe80000100800 */
[----:B------:R-:W-:Y:S04]  /*15120*/  STL [R1+0x1a80], R3 ;  /* 0x001a800301007387 */ /* 0x000fe80000100800 */
[----:B------:R-:W-:Y:S04]  /*15130*/  STL [R1+0x3dd4], R3 ;  /* 0x003dd40301007387 */ /* 0x000fe80000100800 */
[----:B------:R-:W2:Y:S01]  /*15140*/  LDL.LU R7, [R1+0x3f88] ;  /* 0x003f880001077983 */ /* 0x000ea20000300800 */
[----:B------:R-:W-:-:S02]  /*15150*/  ISETP.GT.AND P0, PT, R4, RZ, PT ;  /* 0x000000ff0400720c */ /* 0x000fc40003f04270 */
[----:B0-----:R-:W-:-:S11]  /*15160*/  PRMT R17, RZ, 0x7610, R17 ;  /* 0x00007610ff117816 */ /* 0x001fd60000000011 */
[----:B--2---:R-:W2:Y:S01]  /*15170*/  @P0 LDG.E.U16 R17, [R6.64] ;  /* 0x0000000606110981 */ /* 0x004ea2000c1e1500 */
[----:B------:R-:W-:-:S03]  /*15180*/  PRMT R27, RZ, 0x7610, R27 ;  /* 0x00007610ff1b7816 */ /* 0x000fc6000000001b */
[----:B--2---:R0:W-:Y:S04]  /*15190*/  STL [R1+0x1c], R17 ;  /* 0x00001c1101007387 */ /* 0x0041e80000100800 */
[----:B0-----:R-:W2:Y:S04]  /*151a0*/  LDL.LU R17, [R1+0x3f84] ;  /* 0x003f840001117983 */ /* 0x001ea80000300800 */
[----:B------:R-:W3:Y:S04]  /*151b0*/  LDL.64 R6, [R1+0x10d8] ;  /* 0x0010d80001067983 */ /* 0x000ee80000100a00 */
[----:B---3--:R-:W3:Y:S01]  /*151c0*/  @P0 LDG.E.U16 R27, [R6.64] ;  /* 0x00000006061b0981 */ /* 0x008ee2000c1e1500 */
[----:B--2---:R-:W-:-:S03]  /*151d0*/  PRMT R17, RZ, 0x7610, R17 ;  /* 0x00007610ff117816 */ /* 0x004fc60000000011 */
[----:B---3--:R0:W-:Y:S04]  /*151e0*/  STL [R1+0x20], R27 ;  /* 0x0000201b01007387 */ /* 0x0081e80000100800 */
        /* <DEDUP_REMOVED lines=8> */
[----:B------:R-:W-:-:S03]  /*15270*/  ISETP.GT.AND P1, PT, R4, 0x1, PT ;  /* 0x000000010400780c */ /* 0x000fc60003f24270 */
[----:B---3--:R0:W-:Y:S04]  /*15280*/  STL [R1+0x28], R27 ;  /* 0x0000281b01007387 */ /* 0x0081e80000100800 */
[----:B0-----:R-:W3:Y:S04]  /*15290*/  LDL.LU R27, [R1+0x3f78] ;  /* 0x003f7800011b7983 */ /* 0x001ee80000300800 */
[----:B------:R-:W4:Y:S04]  /*152a0*/  LDL R6, [R1+0x1294] ;  /* 0x0012940001067983 */ /* 0x000f280000100800 */
[----:B------:R-:W4:Y:S01]  /*152b0*/  LDL R7, [R1+0x1298] ;  /* 0x0012980001077983 */ /* 0x000f220000100800 */
[----:B--2---:R-:W-:-:S02]  /*152c0*/  PRMT R17, RZ, 0x7610, R17 ;  /* 0x00007610ff117816 */ /* 0x004fc40000000011 */
[----:B----4-:R-:W-:-:S04]  /*152d0*/  @P1 LOP3.LUT R7, R7, R6, RZ, 0x3c, !PT ;  /* 0x0000000607071212 */ /* 0x010fc800078e3cff */
[----:B------:R-:W-:-:S04]  /*152e0*/  @P1 LOP3.LUT R6, R7, R6, RZ, 0x3c, !PT ;  /* 0x0000000607061212 */ /* 0x000fc800078e3cff */
[----:B------:R-:W-:-:S05]  /*152f0*/  @P1 LOP3.LUT R7, R7, R6, RZ, 0x3c, !PT ;  /* 0x0000000607071212 */ /* 0x000fca00078e3cff */
[----:B------:R-:W2:Y:S04]  /*15300*/  @P1 LDG.E.U16 R17, [R6.64] ;  /* 0x0000000606111981 */ /* 0x000ea8000c1e1500 */
[----:B--2---:R0:W-:Y:S04]  /*15310*/  STL [R1+0x2c], R17 ;  /* 0x00002c1101007387 */ /* 0x0041e80000100800 */
[----:B0-----:R-:W2:Y:S04]  /*15320*/  LDL.LU R17, [R1+0x3f74] ;  /* 0x003f740001117983 */ /* 0x001ea80000300800 */
[----:B------:R-:W4:Y:S04]  /*15330*/  LDL R6, [R1+0x128c] ;  /* 0x00128c0001067983 */ /* 0x000f280000100800 */
[----:B------:R-:W4:Y:S01]  /*15340*/  LDL R7, [R1+0x1290] ;  /* 0x0012900001077983 */ /* 0x000f220000100800 */
[----:B---3--:R-:W-:-:S02]  /*15350*/  PRMT R27, RZ, 0x7610, R27 ;  /* 0x00007610ff1b7816 */ /* 0x008fc4000000001b */
[----:B----4-:R-:W-:-:S04]  /*15360*/  @P1 LOP3.LUT R7, R7, R6, RZ, 0x3c, !PT ;  /* 0x0000000607071212 */ /* 0x010fc800078e3cff */
[----:B------:R-:W-:-:S04]  /*15370*/  @P1 LOP3.LUT R6, R7, R6, RZ, 0x3c, !PT ;  /* 0x0000000607061212 */ /* 0x000fc800078e3cff */
[----:B------:R-:W-:-:S05]  /*15380*/  @P1 LOP3.LUT R7, R7, R6, RZ, 0x3c, !PT ;  /* 0x0000000607071212 */ /* 0x000fca00078e3cff */
[----:B------:R-:W3:Y:S04]  /*15390*/  @P1 LDG.E.U16 R27, [R6.64] ;  /* 0x00000006061b1981 */ /* 0x000ee8000c1e1500 */
[----:B---3--:R0:W-:Y:S04]  /*153a0*/  STL [R1+0x30], R27 ;  /* 0x0000301b01007387 */ /* 0x0081e80000100800 */
[----:B0-----:R-:W3:Y:S04]  /*153b0*/  LDL.LU R27, [R1+0x3f70] ;  /* 0x003f7000011b7983 */ /* 0x001ee80000300800 */
[----:B------:R-:W4:Y:S04]  /*153c0*/  LDL R6, [R1+0x1284] ;  /* 0x0012840001067983 */ /* 0x000f280000100800 */
[----:B------:R-:W4:Y:S01]  /*153d0*/  LDL R7, [R1+0x1288] ;  /* 0x0012880001077983 */ /* 0x000f220000100800 */
[----:B------:R-:W-:-:S02]  /*153e0*/  PRMT R29, RZ, 0x7610, R29 ;  /* 0x00007610ff1d7816 */ /* 0x000fc4000000001d */
[----:B----4-:R-:W-:-:S04]  /*153f0*/  @P1 LOP3.LUT R7, R7, R6, RZ, 0x3c, !PT ;  /* 0x0000000607071212 */ /* 0x010fc800078e3cff */
[----:B------:R-:W-:-:S04]  /*15400*/  @P1 LOP3.LUT R6, R7, R6, RZ, 0x3c, !PT ;  /* 0x0000000607061212 */ /* 0x000fc800078e3cff */
[----:B------:R-:W-:-:S05]  /*15410*/  @P1 LOP3.LUT R7, R7, R6, RZ, 0x3c, !PT ;  /* 0x0000000607071212 */ /* 0x000fca00078e3cff */
[----:B------:R0:W4:Y:S04]  /*15420*/  @P1 LDG.E.U16 R29, [R6.64] ;  /* 0x00000006061d1981 */ /* 0x000128000c1e1500 */
[----:B0-----:R-:W3:Y:S04]  /*15430*/  LDL R6, [R1+0x1658] ;  /* 0x0016580001067983 */ /* 0x001ee80000100800 */
[----:B------:R-:W3:Y:S01]  /*15440*/  LDL R7, [R1+0x165c] ;  /* 0x00165c0001077983 */ /* 0x000ee20000100800 */
[----:B--2---:R-:W-:Y:S02]  /*15450*/  PRMT R17, RZ, 0x7610, R17 ;  /* 0x00007610ff117816 */ /* 0x004fe40000000011 */
[----:B---3--:R-:W-:-:S04]  /*15460*/  @P1 LOP3.LUT R7, R7, R6, RZ, 0x3c, !PT ;  /* 0x0000000607071212 */ /* 0x008fc800078e3cff */
[----:B------:R-:W-:-:S04]  /*15470*/  @P1 LOP3.LUT R6, R7, R6, RZ, 0x3c, !PT ;  /* 0x0000000607061212 */ /* 0x000fc800078e3cff */
[----:B------:R-:W-:-:S05]  /*15480*/  @P1 LOP3.LUT R7, R7, R6, RZ, 0x3c, !PT ;  /* 0x0000000607071212 */ /* 0x000fca00078e3cff */
[----:B------:R-:W2:Y:S04]  /*15490*/  @P1 LDG.E.U16 R17, [R6.64] ;  /* 0x0000000606111981 */ /* 0x000ea8000c1e1500 */
[----:B----4-:R-:W-:Y:S04]  /*154a0*/  STL [R1+0x3dc8], R29 ;  /* 0x003dc81d01007387 */ /* 0x010fe80000100800 */
[----:B------:R-:W-:Y:S01]  /*154b0*/  STL [R1+0x3e00], R29 ;  /* 0x003e001d01007387 */ /* 0x000fe20000100800 */
[----:B------:R-:W-:-:S03]  /*154c0*/  ISETP.GT.AND P0, PT, R4, 0x2, PT ;  /* 0x000000020400780c */ /* 0x000fc60003f04270 */
[----:B--2---:R0:W-:Y:S04]  /*154d0*/  STL [R1+0x38], R17 ;  /* 0x0000381101007387 */ /* 0x0041e80000100800 */
[----:B0-----:R-:W2:Y:S04]  /*154e0*/  LDL.LU R17, [R1+0x3f6c] ;  /* 0x003f6c0001117983 */ /* 0x001ea80000300800 */
[----:B------:R-:W3:Y:S04]  /*154f0*/  LDL R6, [R1+0x1650] ;  /* 0x0016500001067983 */ /* 0x000ee80000100800 */
[----:B------:R-:W3:Y:S01]  /*15500*/  LDL R7, [R1+0x1654] ;  /* 0x0016540001077983 */ /* 0x000ee20000100800 */
[----:B------:R-:W-:-:S02]  /*15510*/  PRMT R27, RZ, 0x7610, R27 ;  /* 0x00007610ff1b7816 */ /* 0x000fc4000000001b */
[----:B---3--:R-:W-:-:S04]  /*15520*/  @P0 LOP3.LUT R7, R7, R6, RZ, 0x3c, !PT ;  /* 0x0000000607070212 */ /* 0x008fc800078e3cff */
[----:B------:R-:W-:-:S04]  /*15530*/  @P0 LOP3.LUT R6, R7, R6, RZ, 0x3c, !PT ;  /* 0x0000000607060212 */ /* 0x000fc800078e3cff */
[----:B------:R-:W-:-:S05]  /*15540*/  @P0 LOP3.LUT R7, R7, R6, RZ, 0x3c, !PT ;  /* 0x0000000607070212 */ /* 0x000fca00078e3cff */
[----:B------:R-:W3:Y:S04]  /*15550*/  @P0 LDG.E.U16 R27, [R6.64] ;  /* 0x00000006061b0981 */ /* 0x000ee8000c1e1500 */
        /* <DEDUP_REMOVED lines=26> */
[----:B------:R-:W2:Y:S01]  /*15700*/  @P0 LDG.E.U16 R17, [R6.64] ;  /* 0x0000000606110981 */ /* 0x000ea2000c1e1500 */
[----:B------:R-:W-:-:S03]  /*15710*/  ISETP.GT.AND P1, PT, R4, 0x3, PT ;  /* 0x000000030400780c */ /* 0x000fc60003f24270 */
        /* <DEDUP_REMOVED lines=38> */
[----:B------:R-:W-:Y:S02]  /*15980*/  ISETP.GT.AND P0, PT, R4, 0x4, PT ;  /* 0x000000040400780c */ /* 0x000fe40003f04270 */
[----:B--2---:R-:W-:-:S11]  /*15990*/  PRMT R17, RZ, 0x7610, R17 ;  /* 0x00007610ff117816 */ /* 0x004fd60000000011 */
[----:B---3--:R-:W-:-:S04]  /*159a0*/  @P0 LOP3.LUT R7, R7, R6, RZ, 0x3c, !PT ;  /* 0x0000000607070212 */ /* 0x008fc800078e3cff */
[----:B------:R-:W-:-:S04]  /*159b0*/  @P0 LOP3.LUT R6, R7, R6, RZ, 0x3c, !PT ;  /* 0x0000000607060212 */ /* 0x000fc800078e3cff */
[----:B------:R-:W-:-:S05]  /*159c0*/  @P0 LOP3.LUT R7, R7, R6, RZ, 0x3c, !PT ;  /* 0x0000000607070212 */ /* 0x000fca00078e3cff */
[----:B------:R-:W2:Y:S04]  /*159d0*/  @P0 LDG.E.U16 R17, [R6.64] ;  /* 0x0000000606110981 */ /* 0x000ea8000c1e1500 */
[----:B----4-:R-:W-:Y:S04]  /*159e0*/  STL [R1+0x3d58], R28 ;  /* 0x003d581c01007387 */ /* 0x010fe80000100800 */
        /* <DEDUP_REMOVED lines=26> */
[----:B------:R-:W3:Y:S01]  /*15b90*/  @P0 LDG.E.U16 R27, [R6.64] ;  /* 0x00000006061b0981 */ /* 0x000ee2000c1e1500 */
        /* <DEDUP_REMOVED lines=120> */
[----:B------:R0:W3:Y:S04]  /*16320*/  @P0 LDG.E.U16 R27, [R6.64] ;  /* 0x00000006061b0981 */ /* 0x0000e8000c1e1500 */
[----:B0-----:R-:W4:Y:S04]  /*16330*/  LDL R6, [R1+0x1588] ;  /* 0x0015880001067983 */ /* 0x001f280000100800 */
[----:B------:R-:W4:Y:S01]  /*16340*/  LDL R7, [R1+0x158c] ;  /* 0x00158c0001077983 */ /* 0x000f220000100800 */
[----:B--2---:R-:W-:Y:S02]  /*16350*/  PRMT R17, RZ, 0x7610, R17 ;  /* 0x00007610ff117816 */ /* 0x004fe40000000011 */
[----:B----4-:R-:W-:-:S04]  /*16360*/  @P0 LOP3.LUT R7, R7, R6, RZ, 0x3c, !PT ;  /* 0x0000000607070212 */ /* 0x010fc800078e3cff */
[----:B------:R-:W-:-:S04]  /*16370*/  @P0 LOP3.LUT R6, R7, R6, RZ, 0x3c, !PT ;  /* 0x0000000607060212 */ /* 0x000fc800078e3cff */
[----:B------:R-:W-:-:S05]  /*16380*/  @P0 LOP3.LUT R7, R7, R6, RZ, 0x3c, !PT ;  /* 0x0000000607070212 */ /* 0x000fca00078e3cff */
[----:B------:R-:W2:Y:S04]  /*16390*/  @P0 LDG.E.U16 R17, [R6.64] ;  /* 0x0000000606110981 */ /* 0x000ea8000c1e1500 */
[----:B---3--:R-:W-:Y:S04]  /*163a0*/  STL [R1+0x3ddc], R27 ;  /* 0x003ddc1b01007387 */ /* 0x008fe80000100800 */
[----:B--2---:R0:W-:Y:S04]  /*163b0*/  STL [R1], R17 ;  /* 0x0000001101007387 */ /* 0x0041e80000100800 */
[----:B0-----:R-:W2:Y:S04]  /*163c0*/  LDL.LU R17, [R1+0x3f0c] ;  /* 0x003f0c0001117983 */ /* 0x001ea80000300800 */
[----:B------:R-:W3:Y:S04]  /*163d0*/  LDL R6, [R1+0x1580] ;  /* 0x0015800001067983 */ /* 0x000ee80000100800 */
[----:B------:R-:W3:Y:S01]  /*163e0*/  LDL R7, [R1+0x1584] ;  /* 0x0015840001077983 */ /* 0x000ee20000100800 */
[----:B--2---:R-:W-:-:S02]  /*163f0*/  PRMT R17, RZ, 0x7610, R17 ;  /* 0x00007610ff117816 */ /* 0x004fc40000000011 */
[----:B---3--:R-:W-:-:S04]  /*16400*/  @P0 LOP3.LUT R7, R7, R6, RZ, 0x3c, !PT ;  /* 0x0000000607070212 */ /* 0x008fc800078e3cff */
[----:B------:R-:W-:-:S04]  /*16410*/  @P0 LOP3.LUT R6, R7, R6, RZ, 0x3c, !PT ;  /* 0x0000000607060212 */ /* 0x000fc800078e3cff */
[----:B------:R-:W-:-:S05]  /*16420*/  @P0 LOP3.LUT R7, R7, R6, RZ, 0x3c, !PT ;  /* 0x0000000607070212 */ /* 0x000fca00078e3cff */
[----:B------:R-:W2:Y:S04]  /*16430*/  @P0 LDG.E.U16 R17, [R6.64] ;  /* 0x0000000606110981 */ /* 0x000ea8000c1e1500 */
        /* <DEDUP_REMOVED lines=8> */
[----:B------:R0:W3:Y:S04]  /*164c0*/  @P0 LDG.E.U16 R3, [R6.64] ;  /* 0x0000000606030981 */ /* 0x0000e8000c1e1500 */
[----:B0-----:R-:W4:Y:S04]  /*164d0*/  LDL R6, [R1+0x1570] ;  /* 0x0015700001067983 */ /* 0x001f280000100800 */
[----:B------:R-:W4:Y:S01]  /*164e0*/  LDL R7, [R1+0x1574] ;  /* 0x0015740001077983 */ /* 0x000f220000100800 */
[----:B------:R-:W-:Y:S02]  /*164f0*/  ISETP.GT.AND P1, PT, R4, 0x9, PT ;  /* 0x000000090400780c */ /* 0x000fe40003f24270 */
[----:B--2---:R-:W-:-:S11]  /*16500*/  PRMT R17, RZ, 0x7610, R17 ;  /* 0x00007610ff117816 */ /* 0x004fd60000000011 */
[----:B----4-:R-:W-:-:S04]  /*16510*/  @P1 LOP3.LUT R7, R7, R6, RZ, 0x3c, !PT ;  /* 0x0000000607071212 */ /* 0x010fc800078e3cff */
[----:B------:R-:W-:-:S04]  /*16520*/  @P1 LOP3.LUT R6, R7, R6, RZ, 0x3c, !PT ;  /* 0x0000000607061212 */ /* 0x000fc800078e3cff */
[----:B------:R-:W-:-:S05]  /*16530*/  @P1 LOP3.LUT R7, R7, R6, RZ, 0x3c, !PT ;  /* 0x0000000607071212 */ /* 0x000fca00078e3cff */
[----:B------:R-:W2:Y:S04]  /*16540*/  @P1 LDG.E.U16 R17, [R6.64] ;  /* 0x0000000606111981 */ /* 0x000ea8000c1e1500 */
[----:B---3--:R-:W-:Y:S04]  /*16550*/  STL [R1+0x3dd8], R3 ;  /* 0x003dd80301007387 */ /* 0x008fe80000100800 */
[----:B--2---:R0:W-:Y:S04]  /*16560*/  STL [R1+0xc], R17 ;  /* 0x00000c1101007387 */ /* 0x0041e80000100800 */
        /* <DEDUP_REMOVED lines=25> */
[----:B------:R-:W2:Y:S01]  /*16700*/  @P1 LDG.E.U16 R17, [R6.64] ;  /* 0x0000000606111981 */ /* 0x000ea2000c1e1500 */
[----:B------:R-:W-:-:S03]  /*16710*/  ISETP.GT.AND P0, PT, R4, 0xa, PT ;  /* 0x0000000a0400780c */ /* 0x000fc60003f04270 */
        /* <DEDUP_REMOVED lines=45> */
[----:B------:R-:W-:Y:S04]  /*169f0*/  STL [R1+0x3d68], R0 ;  /* 0x003d680001007387 */ /* 0x000fe80000100800 */
[----:B------:R-:W-:Y:S04]  /*16a00*/  STL [R1+0x3d98], R0 ;  /* 0x003d980001007387 */ /* 0x000fe80000100800 */
[----:B------:R-:W-:Y:S04]  /*16a10*/  STL [R1+0x3d9c], R0 ;  /* 0x003d9c0001007387 */ /* 0x000fe80000100800 */
[----:B------:R-:W-:Y:S04]  /*16a20*/  STL [R1+0x3da0], R0 ;  /* 0x003da00001007387 */ /* 0x000fe80000100800 */
[----:B------:R-:W-:Y:S04]  /*16a30*/  STL [R1+0x3da4], R0 ;  /* 0x003da40001007387 */ /* 0x000fe80000100800 */
[----:B------:R-:W-:Y:S04]  /*16a40*/  STL [R1+0x3de0], R0 ;  /* 0x003de00001007387 */ /* 0x000fe80000100800 */
        /* <DEDUP_REMOVED lines=128> */
[----:B------:R-:W4:Y:S04]  /*17250*/  @P0 LDG.E.U16 R18, [R6.64] ;  /* 0x0000000606120981 */ /* 0x000f28000c1e1500 */
[----:B----4-:R0:W-:Y:S04]  /*17260*/  STL [R1+0x11e4], R18 ;  /* 0x0011e41201007387 */ /* 0x0101e80000100800 */
[----:B0-----:R-:W4:Y:S04]  /*17270*/  LDL.LU R18, [R1+0x3eb0] ;  /* 0x003eb00001127983 */ /* 0x001f280000300800 */
[----:B------:R-:W2:Y:S04]  /*17280*/  LDL R6, [R1+0x14b8] ;  /* 0x0014b80001067983 */ /* 0x000ea80000100800 */
[----:B------:R-:W2:Y:S01]  /*17290*/  LDL R7, [R1+0x14bc] ;  /* 0x0014bc0001077983 */ /* 0x000ea20000100800 */
[----:B------:R-:W-:-:S02]  /*172a0*/  PRMT R19, RZ, 0x7610, R19 ;  /* 0x00007610ff137816 */ /* 0x000fc40000000013 */
[----:B--2---:R-:W-:-:S04]  /*172b0*/  @P0 LOP3.LUT R7, R7, R6, RZ, 0x3c, !PT ;  /* 0x0000000607070212 */ /* 0x004fc800078e3cff */
[----:B------:R-:W-:-:S04]  /*172c0*/  @P0 LOP3.LUT R6, R7, R6, RZ, 0x3c, !PT ;  /* 0x0000000607060212 */ /* 0x000fc800078e3cff */
[----:B------:R-:W-:-:S05]  /*172d0*/  @P0 LOP3.LUT R7, R7, R6, RZ, 0x3c, !PT ;  /* 0x0000000607070212 */ /* 0x000fca00078e3cff */
[----:B------:R-:W2:Y:S01]  /*172e0*/  @P0 LDG.E.U16 R19, [R6.64] ;  /* 0x0000000606130981 */ /* 0x000ea2000c1e1500 */
[----:B------:R-:W-:-:S03]  /*172f0*/  ISETP.GT.AND P1, PT, R4, 0xf, PT ;  /* 0x0000000f0400780c */ /* 0x000fc60003f24270 */
[----:B--2---:R0:W-:Y:S04]  /*17300*/  STL [R1+0x11dc], R19 ;  /* 0x0011dc1301007387 */ /* 0x0041e80000100800 */
[----:B0-----:R-:W2:Y:S04]  /*17310*/  LDL.LU R19, [R1+0x3eac] ;  /* 0x003eac0001137983 */ /* 0x001ea80000300800 */
[----:B------:R-:W2:Y:S04]  /*17320*/  LDL R6, [R1+0x14b0] ;  /* 0x0014b00001067983 */ /* 0x000ea80000100800 */
[----:B------:R-:W2:Y:S01]  /*17330*/  LDL R7, [R1+0x14b4] ;  /* 0x0014b40001077983 */ /* 0x000ea20000100800 */
[----:B------:R-:W-:-:S02]  /*17340*/  PRMT R23, RZ, 0x7610, R23 ;  /* 0x00007610ff177816 */ /* 0x000fc40000000017 */
[----:B--2---:R-:W-:-:S04]  /*17350*/  @P1 LOP3.LUT R7, R7, R6, RZ, 0x3c, !PT ;  /* 0x0000000607071212 */ /* 0x004fc800078e3cff */
[----:B------:R-:W-:-:S04]  /*17360*/  @P1 LOP3.LUT R6, R7, R6, RZ, 0x3c, !PT ;  /* 0x0000000607061212 */ /* 0x000fc800078e3cff */
[----:B------:R-:W-:-:S05]  /*17370*/  @P1 LOP3.LUT R7, R7, R6, RZ, 0x3c, !PT ;  /* 0x0000000607071212 */ /* 0x000fca00078e3cff */
[----:B------:R-:W2:Y:S04]  /*17380*/  @P1 LDG.E.U16 R23, [R6.64] ;  /* 0x0000000606171981 */ /* 0x000ea8000c1e1500 */
        /* <DEDUP_REMOVED lines=36> */
[----:B------:R0:W2:Y:S04]  /*175d0*/  @P0 LDG.E.U16 R17, [R6.64] ;  /* 0x0000000606110981 */ /* 0x0000a8000c1e1500 */
[----:B0-----:R-:W4:Y:S04]  /*175e0*/  LDL R6, [R1+0x1488] ;  /* 0x0014880001067983 */ /* 0x001f280000100800 */
[----:B------:R-:W4:Y:S01]  /*175f0*/  LDL R7, [R1+0x148c] ;  /* 0x00148c0001077983 */ /* 0x000f220000100800 */
[----:B---3--:R-:W-:-:S03]  /*17600*/  PRMT R16, RZ, 0x7610, R16 ;  /* 0x00007610ff107816 */ /* 0x008fc60000000010 */
[----:B--2---:R-:W-:Y:S01]  /*17610*/  STL [R1+0x3de4], R17 ;  /* 0x003de41101007387 */ /* 0x004fe20000100800 */
[----:B----4-:R-:W-:-:S04]  /*17620*/  @P0 LOP3.LUT R7, R7, R6, RZ, 0x3c, !PT ;  /* 0x0000000607070212 */ /* 0x010fc800078e3cff */
[----:B------:R-:W-:-:S04]  /*17630*/  @P0 LOP3.LUT R6, R7, R6, RZ, 0x3c, !PT ;  /* 0x0000000607060212 */ /* 0x000fc800078e3cff */
[----:B------:R-:W-:-:S05]  /*17640*/  @P0 LOP3.LUT R7, R7, R6, RZ, 0x3c, !PT ;  /* 0x0000000607070212 */ /* 0x000fca00078e3cff */
[----:B------:R0:W2:Y:S04]  /*17650*/  @P0 LDG.E.U16 R16, [R6.64] ;  /* 0x0000000606100981 */ /* 0x0000a8000c1e1500 */
[----:B0-----:R-:W3:Y:S04]  /*17660*/  LDL R6, [R1+0x1480] ;  /* 0x0014800001067983 */ /* 0x001ee80000100800 */
[----:B------:R-:W3:Y:S01]  /*17670*/  LDL R7, [R1+0x1484] ;  /* 0x0014840001077983 */ /* 0x000ee20000100800 */
[----:B------:R-:W-:Y:S02]  /*17680*/  PRMT R18, RZ, 0x7610, R18 ;  /* 0x00007610ff127816 */ /* 0x000fe40000000012 */
[----:B---3--:R-:W-:-:S04]  /*17690*/  @P0 LOP3.LUT R7, R7, R6, RZ, 0x3c, !PT ;  /* 0x0000000607070212 */ /* 0x008fc800078e3cff */
[----:B------:R-:W-:-:S04]  /*176a0*/  @P0 LOP3.LUT R6, R7, R6, RZ, 0x3c, !PT ;  /* 0x0000000607060212 */ /* 0x000fc800078e3cff */
[----:B------:R-:W-:-:S05]  /*176b0*/  @P0 LOP3.LUT R7, R7, R6, RZ, 0x3c, !PT ;  /* 0x0000000607070212 */ /* 0x000fca00078e3cff */
[----:B------:R0:W3:Y:S04]  /*176c0*/  @P0 LDG.E.U16 R18, [R6.64] ;  /* 0x0000000606120981 */ /* 0x0000e8000c1e1500 */
[----:B0-----:R-:W4:Y:S04]  /*176d0*/  LDL R6, [R1+0x1478] ;  /* 0x0014780001067983 */ /* 0x001f280000100800 */
[----:B------:R-:W4:Y:S01]  /*176e0*/  LDL R7, [R1+0x147c] ;  /* 0x00147c0001077983 */ /* 0x000f220000100800 */
[----:B------:R-:W-:Y:S02]  /*176f0*/  PRMT R19, RZ, 0x7610, R19 ;  /* 0x00007610ff137816 */ /* 0x000fe40000000013 */
[----:B----4-:R-:W-:-:S04]  /*17700*/  @P0 LOP3.LUT R7, R7, R6, RZ, 0x3c, !PT ;  /* 0x0000000607070212 */ /* 0x010fc800078e3cff */
[----:B------:R-:W-:-:S04]  /*17710*/  @P0 LOP3.LUT R6, R7, R6, RZ, 0x3c, !PT ;  /* 0x0000000607060212 */ /* 0x000fc800078e3cff */
[----:B------:R-:W-:-:S05]  /*17720*/  @P0 LOP3.LUT R7, R7, R6, RZ, 0x3c, !PT ;  /* 0x0000000607070212 */ /* 0x000fca00078e3cff */
[----:B------:R0:W4:Y:S04]  /*17730*/  @P0 LDG.E.U16 R19, [R6.64] ;  /* 0x0000000606130981 */ /* 0x000128000c1e1500 */
[----:B0-----:R-:W2:Y:S04]  /*17740*/  LDL R6, [R1+0x1470] ;  /* 0x0014700001067983 */ /* 0x001ea80000100800 */
[----:B------:R-:W2:Y:S01]  /*17750*/  LDL R7, [R1+0x1474] ;  /* 0x0014740001077983 */ /* 0x000ea20000100800 */
[----:B------:R-:W-:Y:S02]  /*17760*/  ISETP.GT.AND P1, PT, R4, 0x11, PT ;  /* 0x000000110400780c */ /* 0x000fe40003f24270 */
[----:B------:R-:W-:-:S11]  /*17770*/  PRMT R23, RZ, 0x7610, R23 ;  /* 0x00007610ff177816 */ /* 0x000fd60000000017 */
[----:B--2---:R-:W-:-:S04]  /*17780*/  @P1 LOP3.LUT R7, R7, R6, RZ, 0x3c, !PT ;  /* 0x0000000607071212 */ /* 0x004fc800078e3cff */
[----:B------:R-:W-:-:S04]  /*17790*/  @P1 LOP3.LUT R6, R7, R6, RZ, 0x3c, !PT ;  /* 0x0000000607061212 */ /* 0x000fc800078e3cff */
[----:B------:R-:W-:-:S05]  /*177a0*/  @P1 LOP3.LUT R7, R7, R6, RZ, 0x3c, !PT ;  /* 0x0000000607071212 */ /* 0x000fca00078e3cff */
[----:B------:R0:W2:Y:S04]  /*177b0*/  @P1 LDG.E.U16 R23, [R6.64] ;  /* 0x0000000606171981 */ /* 0x0000a8000c1e1500 */
[----:B0-----:R-:W3:Y:S04]  /*177c0*/  LDL R6, [R1+0x1468] ;  /* 0x0014680001067983 */ /* 0x001ee80000100800 */
[----:B------:R-:W3:Y:S01]  /*177d0*/  LDL R7, [R1+0x146c] ;  /* 0x00146c0001077983 */ /* 0x000ee20000100800 */
[----:B------:R-:W-:-:S03]  /*177e0*/  PRMT R24, RZ, 0x7610, R24 ;  /* 0x00007610ff187816 */ /* 0x000fc60000000018 */
[----:B--2---:R-:W-:Y:S01]  /*177f0*/  STL [R1+0x3da8], R23 ;  /* 0x003da81701007387 */ /* 0x004fe20000100800 */
[----:B---3--:R-:W-:-:S04]  /*17800*/  @P1 LOP3.LUT R7, R7, R6, RZ, 0x3c, !PT ;  /* 0x0000000607071212 */ /* 0x008fc800078e3cff */
[----:B------:R-:W-:-:S04]  /*17810*/  @P1 LOP3.LUT R6, R7, R6, RZ, 0x3c, !PT ;  /* 0x0000000607061212 */ /* 0x000fc800078e3cff */
[----:B------:R-:W-:Y:S01]  /*17820*/  @P1 LOP3.LUT R7, R7, R6, RZ, 0x3c, !PT ;  /* 0x0000000607071212 */ /* 0x000fe200078e3cff */
[----:B------:R-:W-:Y:S04]  /*17830*/  STL [R1+0x3dac], R23 ;  /* 0x003dac1701007387 */ /* 0x000fe80000100800 */
[----:B------:R-:W-:Y:S04]  /*17840*/  STL [R1+0x3db0], R23 ;  /* 0x003db01701007387 */ /* 0x000fe80000100800 */
        /* <DEDUP_REMOVED lines=21> */
[----:B------:R-:W-:-:S02]  /*179a0*/  ISETP.GT.AND P0, PT, R4, 0x12, PT ;  /* 0x000000120400780c */ /* 0x000fc40003f04270 */
[----:B------:R-:W-:-:S11]  /*179b0*/  PRMT R11, RZ, 0x7610, R11 ;  /* 0x00007610ff0b7816 */ /* 0x000fd6000000000b */
[----:B---3--:R-:W-:-:S04]  /*179c0*/  @P0 LOP3.LUT R7, R7, R6, RZ, 0x3c, !PT ;  /* 0x0000000607070212 */ /* 0x008fc800078e3cff */
[----:B------:R-:W-:-:S04]  /*179d0*/  @P0 LOP3.LUT R6, R7, R6, RZ, 0x3c, !PT ;  /* 0x0000000607060212 */ /* 0x000fc800078e3cff */
[----:B------:R-:W-:-:S05]  /*179e0*/  @P0 LOP3.LUT R7, R7, R6, RZ, 0x3c, !PT ;  /* 0x0000000607070212 */ /* 0x000fca00078e3cff */
[----:B------:R-:W3:Y:S04]  /*179f0*/  @P0 LDG.E.U16 R11, [R6.64] ;  /* 0x00000006060b0981 */ /* 0x000ee8000c1e1500 */
[----:B--2---:R-:W-:Y:S04]  /*17a00*/  STL [R1+0x3dc4], R26 ;  /* 0x003dc41a01007387 */ /* 0x004fe80000100800 */
[----:B------:R-:W-:Y:S04]  /*17a10*/  STL [R1+0x3dcc], R26 ;  /* 0x003dcc1a01007387 */ /* 0x000fe80000100800 */
[----:B------:R-:W-:Y:S04]  /*17a20*/  STL [R1+0x3dd0], R26 ;  /* 0x003dd01a01007387 */ /* 0x000fe80000100800 */
[----:B---3--:R0:W-:Y:S04]  /*17a30*/  STL [R1+0x1150], R11 ;  /* 0x0011500b01007387 */ /* 0x0081e80000100800 */
        /* <DEDUP_REMOVED lines=221> */
[----:B0-----:R-:W2:Y:S04]  /*18810*/  LDL R6, [R1+0x1388] ;  /* 0x0013880001067983 */ /* 0x001ea80000100800 */
[----:B------:R-:W2:Y:S01]  /*18820*/  LDL R7, [R1+0x138c] ;  /* 0x00138c0001077983 */ /* 0x000ea20000100800 */
[----:B---3--:R-:W-:Y:S02]  /*18830*/  PRMT R10, RZ, 0x7610, R10 ;  /* 0x00007610ff0a7816 */ /* 0x008fe4000000000a */
[----:B--2---:R-:W-:-:S04]  /*18840*/  @P0 LOP3.LUT R7, R7, R6, RZ, 0x3c, !PT ;  /* 0x0000000607070212 */ /* 0x004fc800078e3cff */
        /* <DEDUP_REMOVED lines=10> */
[----:B0-----:R-:W2:Y:S04]  /*188f0*/  LDL R6, [R1+0x1378] ;  /* 0x0013780001067983 */ /* 0x001ea80000100800 */
[----:B------:R-:W2:Y:S01]  /*18900*/  LDL R7, [R1+0x137c] ;  /* 0x00137c0001077983 */ /* 0x000ea20000100800 */
[----:B------:R-:W-:Y:S02]  /*18910*/  PRMT R8, RZ, 0x7610, R8 ;  /* 0x00007610ff087816 */ /* 0x000fe40000000008 */
[----:B--2---:R-:W-:-:S04]  /*18920*/  @P0 LOP3.LUT R7, R7, R6, RZ, 0x3c, !PT ;  /* 0x0000000607070212 */ /* 0x004fc800078e3cff */
[----:B------:R-:W-:-:S04]  /*18930*/  @P0 LOP3.LUT R6, R7, R6, RZ, 0x3c, !PT ;  /* 0x0000000607060212 */ /* 0x000fc800078e3cff */
[----:B------:R-:W-:-:S05]  /*18940*/  @P0 LOP3.LUT R7, R7, R6, RZ, 0x3c, !PT ;  /* 0x0000000607070212 */ /* 0x000fca00078e3cff */
[----:B------:R0:W2:Y:S04]  /*18950*/  @P0 LDG.E.U16 R8, [R6.64] ;  /* 0x0000000606080981 */ /* 0x0000a8000c1e1500 */
        /* <DEDUP_REMOVED lines=202> */
[----:B------:R-:W3:Y:S04]  /*19600*/  @P0 LDG.E.U16 R2, [R6.64] ;  /* 0x0000000606020981 */ /* 0x000ee8000c1e1500 */
[----:B--2---:R0:W-:Y:S04]  /*19610*/  STL [R1+0x1118], R5 ;  /* 0x0011180501007387 */ /* 0x0041e80000100800 */
[----:B0-----:R-:W2:Y:S04]  /*19620*/  LDL R5, [R1+0x12a4] ;  /* 0x0012a40001057983 */ /* 0x001ea80000100800 */
        /* <DEDUP_REMOVED lines=11> */
[----:B------:R-:W-:Y:S02]  /*196e0*/  ISETP.GT.AND P1, PT, R4, 0x1f, PT ;  /* 0x0000001f0400780c */ /* 0x000fe40003f24270 */
[----:B---3--:R-:W-:-:S11]  /*196f0*/  PRMT R2, RZ, 0x7610, R2 ;  /* 0x00007610ff027816 */ /* 0x008fd60000000002 */
[----:B--2---:R-:W-:-:S04]  /*19700*/  @P1 LOP3.LUT R7, R7, R6, RZ, 0x3c, !PT ;  /* 0x0000000607071212 */ /* 0x004fc800078e3cff */
[----:B------:R-:W-:-:S04]  /*19710*/  @P1 LOP3.LUT R6, R7, R6, RZ, 0x3c, !PT ;  /* 0x0000000607061212 */ /* 0x000fc800078e3cff */
[----:B------:R-:W-:-:S05]  /*19720*/  @P1 LOP3.LUT R7, R7, R6, RZ, 0x3c, !PT ;  /* 0x0000000607071212 */ /* 0x000fca00078e3cff */
[----:B------:R-:W2:Y:S04]  /*19730*/  @P1 LDG.E.U16 R2, [R6.64] ;  /* 0x0000000606021981 */ /* 0x000ea8000c1e1500 */
[----:B------:R0:W-:Y:S04]  /*19740*/  STL [R1+0x1110], R3 ;  /* 0x0011100301007387 */ /* 0x0001e80000100800 */
[----:B0-----:R-:W3:Y:S04]  /*19750*/  LDL R3, [R1+0x1a58] ;  /* 0x001a580001037983 */ /* 0x001ee80000100800 */
[----:B--2---:R0:W-:Y:S04]  /*19760*/  STL [R1+0x110c], R2 ;  /* 0x00110c0201007387 */ /* 0x0041e80000100800 */
[----:B------:R-:W2:Y:S04]  /*19770*/  LDL R6, [R1+0x12a8] ;  /* 0x0012a80001067983 */ /* 0x000ea80000100800 */
[----:B------:R-:W2:Y:S01]  /*19780*/  LDL R7, [R1+0x12ac] ;  /* 0x0012ac0001077983 */ /* 0x000ea20000100800 */
[----:B------:R-:W-:-:S03]  /*19790*/  PRMT R29, RZ, 0x7610, R29 ;  /* 0x00007610ff1d7816 */ /* 0x000fc6000000001d */
[----:B0-----:R-:W0:Y:S01]  /*197a0*/  S2R R2, SR_TID.X ;  /* 0x0000000000027919 */ /* 0x001e220000002100 */
[----:B--2---:R-:W-:-:S04]  /*197b0*/  @P1 LOP3.LUT R7, R7, R6, RZ, 0x3c, !PT ;  /* 0x0000000607071212 */ /* 0x004fc800078e3cff */
[----:B------:R-:W-:-:S04]  /*197c0*/  @P1 LOP3.LUT R6, R7, R6, RZ, 0x3c, !PT ;  /* 0x0000000607061212 */ /* 0x000fc800078e3cff */
[----:B------:R-:W-:-:S05]  /*197d0*/  @P1 LOP3.LUT R7, R7, R6, RZ, 0x3c, !PT ;  /* 0x0000000607071212 */ /* 0x000fca00078e3cff */
[----:B------:R-:W2:Y:S01]  /*197e0*/  @P1 LDG.E.U16 R29, [R6.64] ;  /* 0x00000006061d1981 */ /* 0x000ea2000c1e1500 */
[----:B0-----:R-:W-:-:S04]  /*197f0*/  LOP3.LUT R2, R2, 0x1f, RZ, 0xc0, !PT ;  /* 0x0000001f02027812 */ /* 0x001fc800078ec0ff */
[----:B------:R-:W-:Y:S01]  /*19800*/  ISETP.GE.AND P0, PT, R2, R4, PT ;  /* 0x000000040200720c */ /* 0x000fe20003f06270 */
[----:B--2---:R0:W-:Y:S04]  /*19810*/  STL [R1+0x1108], R29 ;  /* 0x0011081d01007387 */ /* 0x0041e80000100800 */
[----:B0-----:R-:W2:Y:S04]  /*19820*/  LDL.LU R29, [R1+0x3e00] ;  /* 0x003e0000011d7983 */ /* 0x001ea80000300800 */
[----:B------:R-:W-:Y:S04]  /*19830*/  STL [R1+0x3d94], R7 ;  /* 0x003d940701007387 */ /* 0x000fe80000100800 */
[----:B------:R-:W2:Y:S04]  /*19840*/  LDL.LU R2, [R1+0x3dfc] ;  /* 0x003dfc0001027983 */ /* 0x000ea80000300800 */
[----:B------:R-:W2:Y:S02]  /*19850*/  LDL R4, [R1+0x12a0] ;  /* 0x0012a00001047983 */ /* 0x000ea40000100800 */
[----:B--2---:R-:W-:-:S04]  /*19860*/  @P1 LOP3.LUT R5, R5, R4, RZ, 0x3c, !PT ;  /* 0x0000000405051212 */ /* 0x004fc800078e3cff */
[C---:B------:R-:W-:Y:S02]  /*19870*/  @P1 LOP3.LUT R4, R5.reuse, R4, RZ, 0x3c, !PT ;  /* 0x0000000405041212 */ /* 0x040fe400078e3cff */
[----:B------:R-:W-:Y:S02]  /*19880*/  PRMT R2, RZ, 0x7610, R2 ;  /* 0x00007610ff027816 */ /* 0x000fe40000000002 */
        /* <DEDUP_REMOVED lines=11> */
[----:B0-----:R-:W4:Y:S01]  /*19940*/  LDL R5, [R1+0x1a54] ;  /* 0x001a540001057983 */ /* 0x001f220000100800 */
[----:B------:R-:W-:Y:S01]  /*19950*/  PRMT R0, RZ, 0x7610, R0 ;  /* 0x00007610ff007816 */ /* 0x000fe20000000000 */
[----:B---3--:R-:W-:Y:S02]  /*19960*/  @!P0 IMAD.MOV.U32 R4, RZ, RZ, R3 ;  /* 0x000000ffff048224 */ /* 0x008fe400078e0003 */
[----:B------:R-:W-:Y:S06]  /*19970*/  BAR.SYNC.DEFER_BLOCKING 0x0 ;  /* 0x0000000000007b1d */ /* 0x000fec0000010000 */
[----:B--2---:R0:W-:Y:S04]  /*19980*/  STL [R1+0x1100], R17 ;  /* 0x0011001101007387 */ /* 0x0041e80000100800 */
[----:B0-----:R-:W2:Y:S04]  /*19990*/  LDL.LU R17, [R1+0x1c] ;  /* 0x00001c0001117983 */ /* 0x001ea80000300800 */
[----:B----4-:R0:W3:Y:S01]  /*199a0*/  @!P0 LDG.E.U16 R0, [R4.64] ;  /* 0x0000000604008981 */ /* 0x0100e2000c1e1500 */
[----:B------:R-:W-:-:S03]  /*199b0*/  PRMT R29, RZ, 0x7610, R29 ;  /* 0x00007610ff1d7816 */ /* 0x000fc6000000001d */
[----:B------:R-:W4:Y:S04]  /*199c0*/  LDL R3, [R1+0x19d8] ;  /* 0x0019d80001037983 */ /* 0x000f280000100800 */
[----:B0-----:R-:W2:Y:S04]  /*199d0*/  LDL R4, [R1+0x166c] ;  /* 0x00166c0001047983 */ /* 0x001ea80000100800 */
[----:B------:R-:W2:Y:S04]  /*199e0*/  LDL R5, [R1+0x1a48] ;  /* 0x001a480001057983 */ /* 0x000ea80000100800 */
[----:B---3--:R0:W-:Y:S04]  /*199f0*/  STL [R1+0x10fc], R0 ;  /* 0x0010fc0001007387 */ /* 0x0081e80000100800 */
[----:B0-----:R-:W3:Y:S01]  /*19a00*/  LDL.LU R0, [R1+0x20] ;  /* 0x0000200001007983 */ /* 0x001ee20000300800 */
[----:B--2---:R-:W-:-:S04]  /*19a10*/  @!P0 LOP3.LUT R5, R5, R4, RZ, 0x3c, !PT ;  /* 0x0000000405058212 */ /* 0x004fc800078e3cff */
[----:B------:R-:W-:-:S04]  /*19a20*/  @!P0 LOP3.LUT R4, R5, R4, RZ, 0x3c, !PT ;  /* 0x0000000405048212 */ /* 0x000fc800078e3cff */
[----:B------:R-:W-:-:S05]  /*19a30*/  @!P0 LOP3.LUT R5, R5, R4, RZ, 0x3c, !PT ;  /* 0x0000000405058212 */ /* 0x000fca00078e3cff */
[----:B------:R0:W2:Y:S04]  /*19a40*/  @!P0 LDG.E.U16 R29, [R4.64] ;  /* 0x00000006041d8981 */ /* 0x0000a8000c1e1500 */
[----:B0-----:R-:W3:Y:S04]  /*19a50*/  LDL R4, [R1+0x1a34] ;  /* 0x001a340001047983 */ /* 0x001ee80000100800 */
[----:B------:R-:W3:Y:S01]  /*19a60*/  LDL R5, [R1+0x1a38] ;  /* 0x001a380001057983 */ /* 0x000ee20000100800 */
[----:B------:R-:W-:-:S03]  /*19a70*/  PRMT R27, RZ, 0x7610, R27 ;  /* 0x00007610ff1b7816 */ /* 0x000fc6000000001b */
[----:B--2---:R0:W-:Y:S04]  /*19a80*/  STL [R1+0x10f8], R29 ;  /* 0x0010f81d01007387 */ /* 0x0041e80000100800 */
[----:B0-----:R-:W2:Y:S01]  /*19a90*/  LDL.LU R29, [R1+0x24] ;  /* 0x00002400011d7983 */ /* 0x001ea20000300800 */
[----:B---3--:R-:W-:-:S04]  /*19aa0*/  @!P0 LOP3.LUT R5, R5, R4, RZ, 0x3c, !PT ;  /* 0x0000000405058212 */ /* 0x008fc800078e3cff */
[----:B------:R-:W-:-:S04]  /*19ab0*/  @!P0 LOP3.LUT R4, R5, R4, RZ, 0x3c, !PT ;  /* 0x0000000405048212 */ /* 0x000fc800078e3cff */
[----:B------:R-:W-:-:S05]  /*19ac0*/  @!P0 LOP3.LUT R5, R5, R4, RZ, 0x3c, !PT ;  /* 0x0000000405058212 */ /* 0x000fca00078e3cff */
[----:B------:R0:W3:Y:S04]  /*19ad0*/  @!P0 LDG.E.U16 R27, [R4.64] ;  /* 0x00000006041b8981 */ /* 0x0000e8000c1e1500 */
[----:B0-----:R-:W2:Y:S04]  /*19ae0*/  LDL R4, [R1+0x1a14] ;  /* 0x001a140001047983 */ /* 0x001ea80000100800 */
[----:B------:R-:W2:Y:S01]  /*19af0*/  LDL R5, [R1+0x1a18] ;  /* 0x001a180001057983 */ /* 0x000ea20000100800 */
[----:B------:R-:W-:Y:S02]  /*19b00*/  PRMT R2, RZ, 0x7610, R2 ;  /* 0x00007610ff027816 */ /* 0x000fe40000000002 */
[----:B--2---:R-:W-:-:S04]  /*19b10*/  @!P0 LOP3.LUT R5, R5, R4, RZ, 0x3c, !PT ;  /* 0x0000000405058212 */ /* 0x004fc800078e3cff */
[----:B------:R-:W-:-:S04]  /*19b20*/  @!P0 LOP3.LUT R4, R5, R4, RZ, 0x3c, !PT ;  /* 0x0000000405048212 */ /* 0x000fc800078e3cff */
[----:B------:R-:W-:-:S05]  /*19b30*/  @!P0 LOP3.LUT R5, R5, R4, RZ, 0x3c, !PT ;  /* 0x0000000405058212 */ /* 0x000fca00078e3cff */
[----:B------:R-:W2:Y:S04]  /*19b40*/  @!P0 LDG.E.U16 R2, [R4.64] ;  /* 0x0000000604028981 */ /* 0x000ea8000c1e1500 */
[----:B---3--:R0:W-:Y:S04]  /*19b50*/  STL [R1+0xbc], R27 ;  /* 0x0000bc1b01007387 */ /* 0x0081e80000100800 */
[----:B0-----:R-:W3:Y:S04]  /*19b60*/  LDL.LU R27, [R1+0x28] ;  /* 0x00002800011b7983 */ /* 0x001ee80000300800 */
[----:B--2---:R0:W-:Y:S04]  /*19b70*/  STL [R1+0xb4], R2 ;  /* 0x0000b40201007387 */ /* 0x0041e80000100800 */
[----:B0-----:R-:W2:Y:S04]  /*19b80*/  LDL.LU R2, [R1+0x3df4] ;  /* 0x003df40001027983 */ /* 0x001ea80000300800 */
[----:B------:R-:W3:Y:S04]  /*19b90*/  LDL R4, [R1+0x19f4] ;  /* 0x0019f40001047983 */ /* 0x000ee80000100800 */
[----:B------:R-:W3:Y:S01]  /*19ba0*/  LDL R5, [R1+0x19f8] ;  /* 0x0019f80001057983 */ /* 0x000ee20000100800 */
[----:B--2---:R-:W-:-:S02]  /*19bb0*/  PRMT R2, RZ, 0x7610, R2 ;  /* 0x00007610ff027816 */ /* 0x004fc40000000002 */
[----:B---3--:R-:W-:-:S04]  /*19bc0*/  @!P0 LOP3.LUT R5, R5, R4, RZ, 0x3c, !PT ;  /* 0x0000000405058212 */ /* 0x008fc800078e3cff */
[----:B------:R-:W-:-:S04]  /*19bd0*/  @!P0 LOP3.LUT R4, R5, R4, RZ, 0x3c, !PT ;  /* 0x0000000405048212 */ /* 0x000fc800078e3cff */
[----:B------:R-:W-:-:S05]  /*19be0*/  @!P0 LOP3.LUT R5, R5, R4, RZ, 0x3c, !PT ;  /* 0x0000000405058212 */ /* 0x000fca00078e3cff */
[----:B------:R-:W2:Y:S04]  /*19bf0*/  @!P0 LDG.E.U16 R2, [R4.64] ;  /* 0x0000000604028981 */ /* 0x000ea8000c1e1500 */
[----:B--2---:R0:W-:Y:S04]  /*19c00*/  STL [R1+0xb0], R2 ;  /* 0x0000b00201007387 */ /* 0x0041e80000100800 */
[----:B0-----:R-:W2:Y:S04]  /*19c10*/  LDL.LU R2, [R1+0x3df0] ;  /* 0x003df00001027983 */ /* 0x001ea80000300800 */
[----:B------:R-:W3:Y:S01]  /*19c20*/  LDL R5, [R1+0x19d4] ;  /* 0x0019d40001057983 */ /* 0x000ee20000100800 */
[----:B----4-:R-:W-:-:S03]  /*19c30*/  @!P0 IMAD.MOV.U32 R4, RZ, RZ, R3 ;  /* 0x000000ffff048224 */ /* 0x010fc600078e0003 */
[----:B------:R-:W4:Y:S01]  /*19c40*/  LDL.LU R3, [R1] ;  /* 0x0000000001037983 */ /* 0x000f220000300800 */
[----:B--2---:R-:W-:-:S06]  /*19c50*/  PRMT R2, RZ, 0x7610, R2 ;  /* 0x00007610ff027816 */ /* 0x004fcc0000000002 */
[----:B---3--:R-:W2:Y:S04]  /*19c60*/  @!P0 LDG.E.U16 R2, [R4.64] ;  /* 0x0000000604028981 */ /* 0x008ea8000c1e1500 */
        /* <DEDUP_REMOVED lines=19> */
[----:B------:R-:W2:Y:S04]  /*19da0*/  LDL R4, [R1+0x1974] ;  /* 0x0019740001047983 */ /* 0x000ea80000100800 */
[----:B------:R-:W2:Y:S04]  /*19db0*/  LDL R5, [R1+0x1978] ;  /* 0x0019780001057983 */ /* 0x000ea80000100800 */
[----:B0-----:R-:W0:Y:S02]  /*19dc0*/  S2R R2, SR_TID.X ;  /* 0x0000000000027919 */ /* 0x001e240000002100 */
[----:B0-----:R-:W-:-:S05]  /*19dd0*/  LOP3.LUT R2, R2, 0x3f, RZ, 0xc0, !PT ;  /* 0x0000003f02027812 */ /* 0x001fca00078ec0ff */
[----:B------:R-:W-:-:S05]  /*19de0*/  IMAD.SHL.U32 R2, R2, 0x2, RZ ;  /* 0x0000000202027824 */ /* 0x000fca00078e00ff */
[----:B------:R0:W-:Y:S02]  /*19df0*/  STS.U16 [R2], R17 ;  /* 0x0000001102007388 */ /* 0x0001e40000000400 */
[----:B0-----:R-:W-:Y:S02]  /*19e00*/  PRMT R2, RZ, 0x7610, R2 ;  /* 0x00007610ff027816 */ /* 0x001fe40000000002 */
[----:B------:R-:W3:Y:S01]  /*19e10*/  LDL.LU R17, [R1+0x3de4] ;  /* 0x003de40001117983 */ /* 0x000ee20000300800 */
[----:B--2---:R-:W-:-:S04]  /*19e20*/  @!P0 LOP3.LUT R5, R5, R4, RZ, 0x3c, !PT ;  /* 0x0000000405058212 */ /* 0x004fc800078e3cff */
        /* <DEDUP_REMOVED lines=9> */
[----:B------:R0:W-:Y:S02]  /*19ec0*/  STS.U16 [R2+0x80], R0 ;  /* 0x0000800002007388 */ /* 0x0001e40000000400 */
        /* <DEDUP_REMOVED lines=14> */
[----:B------:R-:W3:Y:S01]  /*19fb0*/  LDL R29, [R1+0x18b8] ;  /* 0x0018b800011d7983 */ /* 0x000ee20000100800 */
        /* <DEDUP_REMOVED lines=23> */
[----:B---3--:R0:W-:Y:S02]  /*1a130*/  STS.U16 [R2+0x1000], R27 ;  /* 0x0010001b02007388 */ /* 0x0081e40000000400 */
[----:B0-----:R-:W-:Y:S02]  /*1a140*/  PRMT R2, RZ, 0x7610, R2 ;  /* 0x00007610ff027816 */ /* 0x001fe40000000002 */
        /* <DEDUP_REMOVED lines=10> */
[----:B----4-:R0:W-:Y:S02]  /*1a1f0*/  STS.U16 [R2+0x1080], R3 ;  /* 0x0010800302007388 */ /* 0x0101e40000000400 */
[----:B0-----:R-:W-:Y:S02]  /*1a200*/  PRMT R2, RZ, 0x7610, R2 ;  /* 0x00007610ff027816 */ /* 0x001fe40000000002 */
[----:B------:R-:W3:Y:S01]  /*1a210*/  LDL.LU R3, [R1+0x3dd8] ;  /* 0x003dd80001037983 */ /* 0x000ee20000300800 */
[----:B--2---:R-:W-:-:S04]  /*1a220*/  @!P0 LOP3.LUT R5, R5, R4, RZ, 0x3c, !PT ;  /* 0x0000000405058212 */ /* 0x004fc800078e3cff */
[----:B------:R-:W-:-:S04]  /*1a230*/  @!P0 LOP3.LUT R4, R5, R4, RZ, 0x3c, !PT ;  /* 0x0000000405048212 */ /* 0x000fc800078e3cff */
[----:B------:R-:W-:-:S05]  /*1a240*/  @!P0 LOP3.LUT R5, R5, R4, RZ, 0x3c, !PT ;  /* 0x0000000405058212 */ /* 0x000fca00078e3cff */
[----:B------:R-:W2:Y:S04]  /*1a250*/  @!P0 LDG.E.U16 R2, [R4.64] ;  /* 0x0000000604028981 */ /* 0x000ea8000c1e1500 */
[----:B--2---:R0:W-:Y:S04]  /*1a260*/  STL [R1+0x8c], R2 ;  /* 0x00008c0201007387 */ /* 0x0041e80000100800 */
[----:B------:R-:W2:Y:S04]  /*1a270*/  LDL.LU R4, [R1+0x4] ;  /* 0x0000040001047983 */ /* 0x000ea80000300800 */
[----:B------:R-:W4:Y:S04]  /*1a280*/  LDL R5, [R1+0x18b4] ;  /* 0x0018b40001057983 */ /* 0x000f280000100800 */
[----:B0-----:R-:W0:Y:S02]  /*1a290*/  S2R R2, SR_TID.X ;  /* 0x0000000000027919 */ /* 0x001e240000002100 */
[----:B0-----:R-:W-:-:S05]  /*1a2a0*/  LOP3.LUT R2, R2, 0x3f, RZ, 0xc0, !PT ;  /* 0x0000003f02027812 */ /* 0x001fca00078ec0ff */
[----:B------:R-:W-:-:S05]  /*1a2b0*/  IMAD.SHL.U32 R2, R2, 0x2, RZ ;  /* 0x0000000202027824 */ /* 0x000fca00078e00ff */
[----:B--2---:R0:W-:Y:S02]  /*1a2c0*/  STS.U16 [R2+0x1100], R4 ;  /* 0x0011000402007388 */ /* 0x0041e40000000400 */
[----:B0-----:R-:W-:Y:S01]  /*1a2d0*/  PRMT R2, RZ, 0x7610, R2 ;  /* 0x00007610ff027816 */ /* 0x001fe20000000002 */
[----:B------:R-:W-:Y:S02]  /*1a2e0*/  @!P0 IMAD.MOV.U32 R4, RZ, RZ, R29 ;  /* 0x000000ffff048224 */ /* 0x000fe400078e001d */
[----:B------:R-:W2:Y:S04]  /*1a2f0*/  LDL R29, [R1+0x1838] ;  /* 0x00183800011d7983 */ /* 0x000ea80000100800 */
[----:B----4-:R-:W4:Y:S04]  /*1a300*/  @!P0 LDG.E.U16 R2, [R4.64] ;  /* 0x0000000604028981 */ /* 0x010f28000c1e1500 */
[----:B----4-:R0:W-:Y:S04]  /*1a310*/  STL [R1+0x88], R2 ;  /* 0x0000880201007387 */ /* 0x0101e80000100800 */
[----:B------:R-:W4:Y:S04]  /*1a320*/  LDL R4, [R1+0x1894] ;  /* 0x0018940001047983 */ /* 0x000f280000100800 */
[----:B------:R-:W4:Y:S04]  /*1a330*/  LDL R5, [R1+0x1898] ;  /* 0x0018980001057983 */ /* 0x000f280000100800 */
[----:B0-----:R-:W0:Y:S02]  /*1a340*/  S2R R2, SR_TID.X ;  /* 0x0000000000027919 */ /* 0x001e240000002100 */
[----:B0-----:R-:W-:-:S05]  /*1a350*/  LOP3.LUT R2, R2, 0x3f, RZ, 0xc0, !PT ;  /* 0x0000003f02027812 */ /* 0x001fca00078ec0ff */
[----:B------:R-:W-:-:S05]  /*1a360*/  IMAD.SHL.U32 R2, R2, 0x2, RZ ;  /* 0x0000000202027824 */ /* 0x000fca00078e00ff */
[----:B---3--:R0:W-:Y:S02]  /*1a370*/  STS.U16 [R2+0x1180], R3 ;  /* 0x0011800302007388 */ /* 0x0081e40000000400 */
[----:B0-----:R-:W-:Y:S02]  /*1a380*/  PRMT R2, RZ, 0x7610, R2 ;  /* 0x00007610ff027816 */ /* 0x001fe40000000002 */
[----:B------:R-:W3:Y:S01]  /*1a390*/  LDL.LU R3, [R1+0x3dd4] ;  /* 0x003dd40001037983 */ /* 0x000ee20000300800 */
[----:B----4-:R-:W-:-:S04]  /*1a3a0*/  @!P0 LOP3.LUT R5, R5, R4, RZ, 0x3c, !PT ;  /* 0x0000000405058212 */ /* 0x010fc800078e3cff */
[----:B------:R-:W-:-:S04]  /*1a3b0*/  @!P0 LOP3.LUT R4, R5, R4, RZ, 0x3c, !PT ;  /* 0x0000000405048212 */ /* 0x000fc800078e3cff */
[----:B------:R-:W-:-:S05]  /*1a3c0*/  @!P0 LOP3.LUT R5, R5, R4, RZ, 0x3c, !PT ;  /* 0x0000000405058212 */ /* 0x000fca00078e3cff */
[----:B------:R-:W4:Y:S04]  /*1a3d0*/  @!P0 LDG.E.U16 R2, [R4.64] ;  /* 0x0000000604028981 */ /* 0x000f28000c1e1500 */
[----:B----4-:R0:W-:Y:S04]  /*1a3e0*/  STL [R1+0x84], R2 ;  /* 0x0000840201007387 */ /* 0x0101e80000100800 */
[----:B------:R-:W4:Y:S04]  /*1a3f0*/  LDL R4, [R1+0x1874] ;  /* 0x0018740001047983 */ /* 0x000f280000100800 */
[----:B------:R-:W4:Y:S04]  /*1a400*/  LDL R5, [R1+0x1878] ;  /* 0x0018780001057983 */ /* 0x000f280000100800 */
[----:B0-----:R-:W0:Y:S02]  /*1a410*/  S2R R2, SR_TID.X ;  /* 0x0000000000027919 */ /* 0x001e240000002100 */
[----:B0-----:R-:W-:-:S05]  /*1a420*/  LOP3.LUT R2, R2, 0x3f, RZ, 0xc0, !PT ;  /* 0x0000003f02027812 */ /* 0x001fca00078ec0ff */
[----:B------:R-:W-:-:S05]  /*1a430*/  IMAD.SHL.U32 R2, R2, 0x2, RZ ;  /* 0x0000000202027824 */ /* 0x000fca00078e00ff */
[----:B------:R0:W-:Y:S02]  /*1a440*/  STS.U16 [R2+0x2000], R17 ;  /* 0x0020001102007388 */ /* 0x0001e40000000400 */
[----:B0-----:R-:W-:Y:S02]  /*1a450*/  PRMT R2, RZ, 0x7610, R2 ;  /* 0x00007610ff027816 */ /* 0x001fe40000000002 */
[----:B----4-:R-:W-:-:S04]  /*1a460*/  @!P0 LOP3.LUT R5, R5, R4, RZ, 0x3c, !PT ;  /* 0x0000000405058212 */ /* 0x010fc800078e3cff */
[----:B------:R-:W-:-:S04]  /*1a470*/  @!P0 LOP3.LUT R4, R5, R4, RZ, 0x3c, !PT ;  /* 0x0000000405048212 */ /* 0x000fc800078e3cff */
[----:B------:R-:W-:-:S05]  /*1a480*/  @!P0 LOP3.LUT R5, R5, R4, RZ, 0x3c, !PT ;  /* 0x0000000405058212 */ /* 0x000fca00078e3cff */
[----:B------:R-:W4:Y:S04]  /*1a490*/  @!P0 LDG.E.U16 R2, [R4.64] ;  /* 0x0000000604028981 */ /* 0x000f28000c1e1500 */
[----:B----4-:R0:W-:Y:S04]  /*1a4a0*/  STL [R1+0x80], R2 ;  /* 0x0000800201007387 */ /* 0x0101e80000100800 */
[----:B------:R-:W4:Y:S04]  /*1a4b0*/  LDL R4, [R1+0x1854] ;  /* 0x0018540001047983 */ /* 0x000f280000100800 */
[----:B------:R-:W4:Y:S01]  /*1a4c0*/  LDL R5, [R1+0x1858] ;  /* 0x0018580001057983 */ /* 0x000f220000100800 */
[----:B------:R-:W-:-:S02]  /*1a4d0*/  PRMT R0, RZ, 0x7610, R0 ;  /* 0x00007610ff007816 */ /* 0x000fc40000000000 */
[----:B----4-:R-:W-:-:S04]  /*1a4e0*/  @!P0 LOP3.LUT R5, R5, R4, RZ, 0x3c, !PT ;  /* 0x0000000405058212 */ /* 0x010fc800078e3cff */
[----:B------:R-:W-:-:S04]  /*1a4f0*/  @!P0 LOP3.LUT R4, R5, R4, RZ, 0x3c, !PT ;  /* 0x0000000405048212 */ /* 0x000fc800078e3cff */
[----:B------:R-:W-:-:S05]  /*1a500*/  @!P0 LOP3.LUT R5, R5, R4, RZ, 0x3c, !PT ;  /* 0x0000000405058212 */ /* 0x000fca00078e3cff */
[----:B------:R1:W4:Y:S04]  /*1a510*/  @!P0 LDG.E.U16 R0, [R4.64] ;  /* 0x0000000604008981 */ /* 0x000328000c1e1500 */
[----:B-1----:R-:W3:Y:S01]  /*1a520*/  LDL R5, [R1+0x1834] ;  /* 0x0018340001057983 */ /* 0x002ee20000100800 */
[----:B------:R-:W-:Y:S01]  /*1a530*/  PRMT R23, RZ, 0x7610, R23 ;  /* 0x00007610ff177816 */ /* 0x000fe20000000017 */
[----:B--2---:R-:W-:Y:S02]  /*1a540*/  @!P0 IMAD.MOV.U32 R4, RZ, RZ, R29 ;  /* 0x000000ffff048224 */ /* 0x004fe400078e001d */
[----:B0-----:R-:W0:Y:S04]  /*1a550*/  S2R R2, SR_TID.X ;  /* 0x0000000000027919 */ /* 0x001e280000002100 */
[----:B----4-:R1:W-:Y:S04]  /*1a560*/  STL [R1+0x7c], R0 ;  /* 0x00007c0001007387 */ /* 0x0103e80000100800 */
[----:B-1----:R-:W2:Y:S04]  /*1a570*/  LDL.LU R0, [R1+0x2c] ;  /* 0x00002c0001007983 */ /* 0x002ea80000300800 */
[----:B---3--:R1:W3:Y:S04]  /*1a580*/  @!P0 LDG.E.U16 R23, [R4.64] ;  /* 0x0000000604178981 */ /* 0x0082e8000c1e1500 */
[----:B-1----:R-:W4:Y:S04]  /*1a590*/  LDL R4, [R1+0x1814] ;  /* 0x0018140001047983 */ /* 0x002f280000100800 */
[----:B------:R-:W4:Y:S01]  /*1a5a0*/  LDL R5, [R1+0x1818] ;  /* 0x0018180001057983 */ /* 0x000f220000100800 */
[----:B0-----:R-:W-:-:S05]  /*1a5b0*/  LOP3.LUT R2, R2, 0x3f, RZ, 0xc0, !PT ;  /* 0x0000003f02027812 */ /* 0x001fca00078ec0ff */
[----:B------:R-:W-:-:S05]  /*1a5c0*/  IMAD.SHL.U32 R2, R2, 0x2, RZ ;  /* 0x0000000202027824 */ /* 0x000fca00078e00ff */
[----:B------:R-:W-:Y:S04]  /*1a5d0*/  STS.U16 [R2+0x2080], R16 ;  /* 0x0020801002007388 */ /* 0x000fe80000000400 */
[----:B------:R-:W-:Y:S04]  /*1a5e0*/  STS.U16 [R2+0x2100], R18 ;  /* 0x0021001202007388 */ /* 0x000fe80000000400 */
[----:B------:R0:W-:Y:S02]  /*1a5f0*/  STS.U16 [R2+0x2180], R19 ;  /* 0x0021801302007388 */ /* 0x0001e40000000400 */
[----:B0-----:R-:W-:-:S02]  /*1a600*/  PRMT R2, RZ, 0x7610, R2 ;  /* 0x00007610ff027816 */ /* 0x001fc40000000002 */
[----:B----4-:R-:W-:-:S04]  /*1a610*/  @!P0 LOP3.LUT R5, R5, R4, RZ, 0x3c, !PT ;  /* 0x0000000405058212 */ /* 0x010fc800078e3cff */
[----:B------:R-:W-:-:S04]  /*1a620*/  @!P0 LOP3.LUT R4, R5, R4, RZ, 0x3c, !PT ;  /* 0x0000000405048212 */ /* 0x000fc800078e3cff */
[----:B------:R-:W-:-:S05]  /*1a630*/  @!P0 LOP3.LUT R5, R5, R4, RZ, 0x3c, !PT ;  /* 0x0000000405058212 */ /* 0x000fca00078e3cff */
[----:B------:R-:W4:Y:S04]  /*1a640*/  @!P0 LDG.E.U16 R2, [R4.64] ;  /* 0x0000000604028981 */ /* 0x000f28000c1e1500 */
[----:B---3--:R0:W-:Y:S04]  /*1a650*/  STL [R1+0x78], R23 ;  /* 0x0000781701007387 */ /* 0x0081e80000100800 */
[----:B0-----:R-:W3:Y:S04]  /*1a660*/  LDL R23, [R1+0x17b8] ;  /* 0x0017b80001177983 */ /* 0x001ee80000100800 */
[----:B------:R-:W2:Y:S04]  /*1a670*/  LDL.LU R29, [R1+0x30] ;  /* 0x00003000011d7983 */ /* 0x000ea80000300800 */
[----:B----4-:R-:W-:Y:S04]  /*1a680*/  STL [R1+0x74], R2 ;  /* 0x0000740201007387 */ /* 0x010fe80000100800 */
[----:B------:R-:W4:Y:S04]  /*1a690*/  LDL R4, [R1+0x17f4] ;  /* 0x0017f40001047983 */ /* 0x000f280000100800 */
[----:B------:R-:W4:Y:S01]  /*1a6a0*/  LDL R5, [R1+0x17f8] ;  /* 0x0017f80001057983 */ /* 0x000f220000100800 */
[----:B------:R-:W-:-:S02]  /*1a6b0*/  PRMT R25, RZ, 0x7610, R25 ;  /* 0x00007610ff197816 */ /* 0x000fc40000000019 */
[----:B----4-:R-:W-:-:S04]  /*1a6c0*/  @!P0 LOP3.LUT R5, R5, R4, RZ, 0x3c, !PT ;  /* 0x0000000405058212 */ /* 0x010fc800078e3cff */
[----:B------:R-:W-:-:S04]  /*1a6d0*/  @!P0 LOP3.LUT R4, R5, R4, RZ, 0x3c, !PT ;  /* 0x0000000405048212 */ /* 0x000fc800078e3cff */
[----:B------:R-:W-:-:S05]  /*1a6e0*/  @!P0 LOP3.LUT R5, R5, R4, RZ, 0x3c, !PT ;  /* 0x0000000405058212 */ /* 0x000fca00078e3cff */
[----:B------:R0:W4:Y:S04]  /*1a6f0*/  @!P0 LDG.E.U16 R25, [R4.64] ;  /* 0x0000000604198981 */ /* 0x000128000c1e1500 */
[----:B0-----:R-:W2:Y:S04]  /*1a700*/  LDL R4, [R1+0x17d4] ;  /* 0x0017d40001047983 */ /* 0x001ea80000100800 */
[----:B------:R-:W2:Y:S01]  /*1a710*/  LDL R5, [R1+0x17d8] ;  /* 0x0017d80001057983 */ /* 0x000ea20000100800 */
[----:B------:R-:W-:-:S03]  /*1a720*/  PRMT R24, RZ, 0x7610, R24 ;  /* 0x00007610ff187816 */ /* 0x000fc60000000018 */
[----:B----4-:R0:W-:Y:S04]  /*1a730*/  STL [R1+0x70], R25 ;  /* 0x0000701901007387 */ /* 0x0101e80000100800 */
[----:B0-----:R-:W4:Y:S01]  /*1a740*/  LDL.LU R25, [R1+0x38] ;  /* 0x0000380001197983 */ /* 0x001f220000300800 */
[----:B--2---:R-:W-:-:S04]  /*1a750*/  @!P0 LOP3.LUT R5, R5, R4, RZ, 0x3c, !PT ;  /* 0x0000000405058212 */ /* 0x004fc800078e3cff */
[----:B------:R-:W-:-:S04]  /*1a760*/  @!P0 LOP3.LUT R4, R5, R4, RZ, 0x3c, !PT ;  /* 0x0000000405048212 */ /* 0x000fc800078e3cff */
[----:B------:R-:W-:-:S05]  /*1a770*/  @!P0 LOP3.LUT R5, R5, R4, RZ, 0x3c, !PT ;  /* 0x0000000405058212 */ /* 0x000fca00078e3cff */
[----:B------:R0:W2:Y:S04]  /*1a780*/  @!P0 LDG.E.U16 R24, [R4.64] ;  /* 0x0000000604188981 */ /* 0x0000a8000c1e1500 */
[----:B0-----:R-:W4:Y:S01]  /*1a790*/  LDL R5, [R1+0x17b4] ;  /* 0x0017b40001057983 */ /* 0x001f220000100800 */
[----:B------:R-:W-:Y:S01]  /*1a7a0*/  PRMT R3, RZ, 0x7610, R3 ;  /* 0x00007610ff037816 */ /* 0x000fe20000000003 */
[----:B---3--:R-:W-:Y:S02]  /*1a7b0*/  @!P0 IMAD.MOV.U32 R4, RZ, RZ, R23 ;  /* 0x000000ffff048224 */ /* 0x008fe400078e0017 */
[----:B--2---:R0:W-:Y:S04]  /*1a7c0*/  STL [R1+0x6c], R24 ;  /* 0x00006c1801007387 */ /* 0x0041e80000100800 */
[----:B0-----:R-:W2:Y:S04]  /*1a7d0*/  LDL.LU R24, [R1+0xc] ;  /* 0x00000c0001187983 */ /* 0x001ea80000300800 */
[----:B----4-:R0:W3:Y:S04]  /*1a7e0*/  @!P0 LDG.E.U16 R3, [R4.64] ;  /* 0x0000000604038981 */ /* 0x0100e8000c1e1500 */
[----:B0-----:R-:W4:Y:S04]  /*1a7f0*/  LDL R4, [R1+0x1794] ;  /* 0x0017940001047983 */ /* 0x001f280000100800 */
[----:B------:R-:W4:Y:S01]  /*1a800*/  LDL R5, [R1+0x1798] ;  /* 0x0017980001057983 */ /* 0x000f220000100800 */
[----:B------:R-:W-:-:S03]  /*1a810*/  PRMT R26, RZ, 0x7610, R26 ;  /* 0x00007610ff1a7816 */ /* 0x000fc6000000001a */
[----:B------:R-:W2:Y:S01]  /*1a820*/  LDL.LU R23, [R1+0x10] ;  /* 0x0000100001177983 */ /* 0x000ea20000300800 */
[----:B----4-:R-:W-:-:S04]  /*1a830*/  @!P0 LOP3.LUT R5, R5, R4, RZ, 0x3c, !PT ;  /* 0x0000000405058212 */ /* 0x010fc800078e3cff */
[----:B------:R-:W-:-:S04]  /*1a840*/  @!P0 LOP3.LUT R4, R5, R4, RZ, 0x3c, !PT ;  /* 0x0000000405048212 */ /* 0x000fc800078e3cff */
[----:B------:R-:W-:-:S05]  /*1a850*/  @!P0 LOP3.LUT R5, R5, R4, RZ, 0x3c, !PT ;  /* 0x0000000405058212 */ /* 0x000fca00078e3cff */
[----:B------:R-:W4:Y:S04]  /*1a860*/  @!P0 LDG.E.U16 R26, [R4.64] ;  /* 0x00000006041a8981 */ /* 0x000f28000c1e1500 */
[----:B---3--:R-:W-:Y:S04]  /*1a870*/  STL [R1+0x68], R3 ;  /* 0x0000680301007387 */ /* 0x008fe80000100800 */
[----:B----4-:R0:W-:Y:S04]  /*1a880*/  STL [R1+0x64], R26 ;  /* 0x0000641a01007387 */ /* 0x0101e80000100800 */
[----:B0-----:R-:W3:Y:S04]  /*1a890*/  LDL.LU R26, [R1+0x3dd0] ;  /* 0x003dd000011a7983 */ /* 0x001ee80000300800 */
[----:B------:R-:W4:Y:S04]  /*1a8a0*/  LDL R4, [R1+0x1774] ;  /* 0x0017740001047983 */ /* 0x000f280000100800 */
[----:B------:R-:W4:Y:S04]  /*1a8b0*/  LDL R5, [R1+0x1778] ;  /* 0x0017780001057983 */ /* 0x000f280000100800 */
[----:B------:R-:W0:Y:S01]  /*1a8c0*/  S2R R2, SR_TID.X ;  /* 0x0000000000027919 */ /* 0x000e220000002100 */
[----:B---3--:R-:W-:-:S02]  /*1a8d0*/  PRMT R26, RZ, 0x7610, R26 ;  /* 0x00007610ff1a7816 */ /* 0x008fc4000000001a */
[----:B----4-:R-:W-:-:S04]  /*1a8e0*/  @!P0 LOP3.LUT R5, R5, R4, RZ, 0x3c, !PT ;  /* 0x0000000405058212 */ /* 0x010fc800078e3cff */
[----:B------:R-:W-:-:S04]  /*1a8f0*/  @!P0 LOP3.LUT R4, R5, R4, RZ, 0x3c, !PT ;  /* 0x0000000405048212 */ /* 0x000fc800078e3cff */
[----:B------:R-:W-:-:S05]  /*1a900*/  @!P0 LOP3.LUT R5, R5, R4, RZ, 0x3c, !PT ;  /* 0x0000000405058212 */ /* 0x000fca00078e3cff */
[----:B------:R-:W3:Y:S01]  /*1a910*/  @!P0 LDG.E.U16 R26, [R4.64] ;  /* 0x00000006041a8981 */ /* 0x000ee2000c1e1500 */
[----:B0-----:R-:W-:-:S05]  /*1a920*/  LOP3.LUT R2, R2, 0x3f, RZ, 0xc0, !PT ;  /* 0x0000003f02027812 */ /* 0x001fca00078ec0ff */
[----:B------:R-:W-:-:S05]  /*1a930*/  IMAD.SHL.U32 R2, R2, 0x2, RZ ;  /* 0x0000000202027824 */ /* 0x000fca00078e00ff */
[----:B------:R-:W-:Y:S01]  /*1a940*/  LOP3.LUT R3, R2, 0x10, RZ, 0x3c, !PT ;  /* 0x0000001002037812 */ /* 0x000fe200078e3cff */
[----:B------:R-:W-:Y:S04]  /*1a950*/  STS.U16 [R2+0x3000], R11 ;  /* 0x0030000b02007388 */ /* 0x000fe80000000400 */
[----:B------:R-:W-:Y:S04]  /*1a960*/  STS.U16 [R2+0x3080], R10 ;  /* 0x0030800a02007388 */ /* 0x000fe80000000400 */
[----:B------:R-:W-:Y:S04]  /*1a970*/  STS.U16 [R2+0x3100], R9 ;  /* 0x0031000902007388 */ /* 0x000fe80000000400 */
[----:B------:R-:W-:Y:S04]  /*1a980*/  STS.U16 [R2+0x3180], R8 ;  /* 0x0031800802007388 */ /* 0x000fe80000000400 */
[----:B------:R0:W-:Y:S04]  /*1a990*/  STS.U16 [R3+0x200], R0 ;  /* 0x0002000003007388 */ /* 0x0001e80000000400 */
[----:B0-----:R-:W4:Y:S04]  /*1a9a0*/  LDL.LU R0, [R1+0x18] ;  /* 0x0000180001007983 */ /* 0x001f280000300800 */
[----:B---3--:R0:W-:Y:S04]  /*1a9b0*/  STL [R1+0x60], R26 ;  /* 0x0000601a01007387 */ /* 0x0081e80000100800 */
[----:B0-----:R-:W3:Y:S04]  /*1a9c0*/  LDL.LU R26, [R1+0x3dcc] ;  /* 0x003dcc00011a7983 */ /* 0x001ee80000300800 */
[----:B------:R-:W2:Y:S04]  /*1a9d0*/  LDL R4, [R1+0x1754] ;  /* 0x0017540001047983 */ /* 0x000ea80000100800 */
[----:B------:R-:W2:Y:S01]  /*1a9e0*/  LDL R5, [R1+0x1758] ;  /* 0x0017580001057983 */ /* 0x000ea20000100800 */
[----:B------:R-:W-:-:S03]  /*1a9f0*/  PRMT R28, RZ, 0x7610, R28 ;  /* 0x00007610ff1c7816 */ /* 0x000fc6000000001c */
[----:B------:R0:W-:Y:S04]  /*1aa00*/  STS.U16 [R3+0x280], R29 ;  /* 0x0002801d03007388 */ /* 0x0001e80000000400 */
[----:B0-----:R-:W3:Y:S01]  /*1aa10*/  LDL.LU R29, [R1+0x3dc8] ;  /* 0x003dc800011d7983 */ /* 0x001ee20000300800 */
[----:B--2---:R-:W-:-:S04]  /*1aa20*/  @!P0 LOP3.LUT R5, R5, R4, RZ, 0x3c, !PT ;  /* 0x0000000405058212 */ /* 0x004fc800078e3cff */
[----:B------:R-:W-:-:S04]  /*1aa30*/  @!P0 LOP3.LUT R4, R5, R4, RZ, 0x3c, !PT ;  /* 0x0000000405048212 */ /* 0x000fc800078e3cff */
[----:B------:R-:W-:-:S05]  /*1aa40*/  @!P0 LOP3.LUT R5, R5, R4, RZ, 0x3c, !PT ;  /* 0x0000000405058212 */ /* 0x000fca00078e3cff */
[----:B------:R0:W2:Y:S04]  /*1aa50*/  @!P0 LDG.E.U16 R28, [R4.64] ;  /* 0x00000006041c8981 */ /* 0x0000a8000c1e1500 */
[----:B0-----:R-:W2:Y:S04]  /*1aa60*/  LDL R4, [R1+0x1734] ;  /* 0x0017340001047983 */ /* 0x001ea80000100800 */
[----:B------:R-:W2:Y:S01]  /*1aa70*/  LDL R5, [R1+0x1738] ;  /* 0x0017380001057983 */ /* 0x000ea20000100800 */
[----:B---3--:R-:W-:Y:S02]  /*1aa80*/  PRMT R26, RZ, 0x7610, R26 ;  /* 0x00007610ff1a7816 */ /* 0x008fe4000000001a */
[----:B--2---:R-:W-:-:S04]  /*1aa90*/  @!P0 LOP3.LUT R5, R5, R4, RZ, 0x3c, !PT ;  /* 0x0000000405058212 */ /* 0x004fc800078e3cff */
[----:B------:R-:W-:-:S04]  /*1aaa0*/  @!P0 LOP3.LUT R4, R5, R4, RZ, 0x3c, !PT ;  /* 0x0000000405048212 */ /* 0x000fc800078e3cff */
[----:B------:R-:W-:-:S05]  /*1aab0*/  @!P0 LOP3.LUT R5, R5, R4, RZ, 0x3c, !PT ;  /* 0x0000000405058212 */ /* 0x000fca00078e3cff */
[----:B------:R-:W2:Y:S04]  /*1aac0*/  @!P0 LDG.E.U16 R26, [R4.64] ;  /* 0x00000006041a8981 */ /* 0x000ea8000c1e1500 */
[----:B------:R0:W-:Y:S04]  /*1aad0*/  STS.U16 [R3+0x300], R29 ;  /* 0x0003001d03007388 */ /* 0x0001e80000000400 */
[----:B0-----:R-:W3:Y:S04]  /*1aae0*/  LDL R29, [R1+0x16b4] ;  /* 0x0016b400011d7983 */ /* 0x001ee80000100800 */
[----:B------:R0:W-:Y:S04]  /*1aaf0*/  STL [R1+0x5c], R28 ;  /* 0x00005c1c01007387 */ /* 0x0001e80000100800 */
[----:B0-----:R-:W3:Y:S04]  /*1ab00*/  LDL R28, [R1+0x16b8] ;  /* 0x0016b800011c7983 */ /* 0x001ee80000100800 */
[----:B------:R-:W-:Y:S04]  /*1ab10*/  STS.U16 [R3+0x380], R25 ;  /* 0x0003801903007388 */ /* 0x000fe80000000400 */
[----:B--2---:R0:W-:Y:S04]  /*1ab20*/  STL [R1+0x58], R26 ;  /* 0x0000581a01007387 */ /* 0x0041e80000100800 */
[----:B0-----:R-:W2:Y:S04]  /*1ab30*/  LDL.LU R26, [R1+0x3dc4] ;  /* 0x003dc400011a7983 */ /* 0x001ea80000300800 */
[----:B------:R-:W2:Y:S04]  /*1ab40*/  LDL R4, [R1+0x1714] ;  /* 0x0017140001047983 */ /* 0x000ea80000100800 */
[----:B------:R-:W2:Y:S04]  /*1ab50*/  LDL R5, [R1+0x1718] ;  /* 0x0017180001057983 */ /* 0x000ea80000100800 */
[----:B------:R-:W3:Y:S01]  /*1ab60*/  LDL.LU R25, [R1+0x3dc0] ;  /* 0x003dc00001197983 */ /* 0x000ee20000300800 */
[----:B--2---:R-:W-:-:S04]  /*1ab70*/  @!P0 LOP3.LUT R5, R5, R4, RZ, 0x3c, !PT ;  /* 0x0000000405058212 */ /* 0x004fc800078e3cff */
[C---:B------:R-:W-:Y:S02]  /*1ab80*/  @!P0 LOP3.LUT R4, R5.reuse, R4, RZ, 0x3c, !PT ;  /* 0x0000000405048212 */ /* 0x040fe400078e3cff */
[----:B---3--:R-:W-:Y:S02]  /*1ab90*/  PRMT R25, RZ, 0x7610, R25 ;  /* 0x00007610ff197816 */ /* 0x008fe40000000019 */
[----:B------:R-:W-:-:S05]  /*1aba0*/  @!P0 LOP3.LUT R5, R5, R4, RZ, 0x3c, !PT ;  /* 0x0000000405058212 */ /* 0x000fca00078e3cff */
[----:B------:R-:W2:Y:S04]  /*1abb0*/  @!P0 LDG.E.U16 R25, [R4.64] ;  /* 0x0000000604198981 */ /* 0x000ea8000c1e1500 */
[----:B------:R-:W-:Y:S04]  /*1abc0*/  STS.U16 [R3+0x1200], R24 ;  /* 0x0012001803007388 */ /* 0x000fe80000000400 */
[----:B--2---:R0:W-:Y:S04]  /*1abd0*/  STL [R1+0x54], R25 ;  /* 0x0000541901007387 */ /* 0x0041e80000100800 */
[----:B0-----:R-:W2:Y:S04]  /*1abe0*/  LDL.LU R25, [R1+0x3dbc] ;  /* 0x003dbc0001197983 */ /* 0x001ea80000300800 */
[----:B------:R-:W3:Y:S04]  /*1abf0*/  LDL R4, [R1+0x16f4] ;  /* 0x0016f40001047983 */ /* 0x000ee80000100800 */
[----:B------:R-:W3:Y:S04]  /*1ac00*/  LDL R5, [R1+0x16f8] ;  /* 0x0016f80001057983 */ /* 0x000ee80000100800 */
[----:B------:R-:W2:Y:S01]  /*1ac10*/  LDL.LU R24, [R1+0x3db8] ;  /* 0x003db80001187983 */ /* 0x000ea20000300800 */
[----:B---3--:R-:W-:-:S04]  /*1ac20*/  @!P0 LOP3.LUT R5, R5, R4, RZ, 0x3c, !PT ;  /* 0x0000000405058212 */ /* 0x008fc800078e3cff */
[C---:B------:R-:W-:Y:S02]  /*1ac30*/  @!P0 LOP3.LUT R4, R5.reuse, R4, RZ, 0x3c, !PT ;  /* 0x0000000405048212 */ /* 0x040fe400078e3cff */
[----:B--2---:R-:W-:Y:S02]  /*1ac40*/  PRMT R24, RZ, 0x7610, R24 ;  /* 0x00007610ff187816 */ /* 0x004fe40000000018 */
        /* <DEDUP_REMOVED lines=13> */
[----:B--2---:R0:W-:Y:S04]  /*1ad20*/  STL [R1+0x4c], R23 ;  /* 0x00004c1701007387 */ /* 0x0041e80000100800 */
[----:B0-----:R-:W2:Y:S04]  /*1ad30*/  LDL.LU R23, [R1+0x3dac] ;  /* 0x003dac0001177983 */ /* 0x001ea80000300800 */
[----:B------:R-:W3:Y:S01]  /*1ad40*/  LDL.LU R5, [R1+0x14] ;  /* 0x0000140001057983 */ /* 0x000ee20000300800 */
[----:B------:R-:W-:-:S03]  /*1ad50*/  @!P0 IMAD.MOV.U32 R4, RZ, RZ, R28 ;  /* 0x000000ffff048224 */ /* 0x000fc600078e001c */
[----:B------:R-:W4:Y:S01]  /*1ad60*/  LDL R28, [R1+0x1a30] ;  /* 0x001a3000011c7983 */ /* 0x000f220000100800 */
[----:B--2---:R-:W-:-:S03]  /*1ad70*/  PRMT R23, RZ, 0x7610, R23 ;  /* 0x00007610ff177816 */ /* 0x004fc60000000017 */
[----:B---3--:R0:W-:Y:S02]  /*1ad80*/  STS.U16 [R3+0x1300], R5 ;  /* 0x0013000503007388 */ /* 0x0081e40000000400 */
[----:B0-----:R-:W-:Y:S02]  /*1ad90*/  @!P0 IMAD.MOV.U32 R5, RZ, RZ, R29 ;  /* 0x000000ffff058224 */ /* 0x001fe400078e001d */
[----:B------:R-:W2:Y:S04]  /*1ada0*/  LDL R29, [R1+0x1a2c] ;  /* 0x001a2c00011d7983 */ /* 0x000ea80000100800 */
[----:B------:R-:W3:Y:S04]  /*1adb0*/  @!P0 LDG.E.U16 R23, [R4.64] ;  /* 0x0000000604178981 */ /* 0x000ee8000c1e1500 */
[----:B---3--:R0:W-:Y:S04]  /*1adc0*/  STL [R1+0x48], R23 ;  /* 0x0000481701007387 */ /* 0x0081e80000100800 */
[----:B0-----:R-:W3:Y:S04]  /*1add0*/  LDL.LU R23, [R1+0x3da8] ;  /* 0x003da80001177983 */ /* 0x001ee80000300800 */
[----:B------:R-:W2:Y:S04]  /*1ade0*/  LDL R4, [R1+0x1694] ;  /* 0x0016940001047983 */ /* 0x000ea80000100800 */
[----:B------:R-:W2:Y:S01]  /*1adf0*/  LDL R5, [R1+0x1698] ;  /* 0x0016980001057983 */ /* 0x000ea20000100800 */
[----:B------:R-:W-:-:S03]  /*1ae00*/  PRMT R22, RZ, 0x7610, R22 ;  /* 0x00007610ff167816 */ /* 0x000fc60000000016 */
[----:B----4-:R0:W-:Y:S04]  /*1ae10*/  STS.U16 [R3+0x1380], R0 ;  /* 0x0013800003007388 */ /* 0x0101e80000000400 */
[----:B0-----:R-:W4:Y:S01]  /*1ae20*/  LDL.LU R0, [R1+0x3da4] ;  /* 0x003da40001007983 */ /* 0x001f220000300800 */
[----:B--2---:R-:W-:-:S04]  /*1ae30*/  @!P0 LOP3.LUT R5, R5, R4, RZ, 0x3c, !PT ;  /* 0x0000000405058212 */ /* 0x004fc800078e3cff */
[----:B------:R-:W-:-:S04]  /*1ae40*/  @!P0 LOP3.LUT R4, R5, R4, RZ, 0x3c, !PT ;  /* 0x0000000405048212 */ /* 0x000fc800078e3cff */
[----:B------:R-:W-:-:S05]  /*1ae50*/  @!P0 LOP3.LUT R5, R5, R4, RZ, 0x3c, !PT ;  /* 0x0000000405058212 */ /* 0x000fca00078e3cff */
[----:B------:R0:W2:Y:S04]  /*1ae60*/  @!P0 LDG.E.U16 R22, [R4.64] ;  /* 0x0000000604168981 */ /* 0x0000a8000c1e1500 */
[----:B0-----:R-:W2:Y:S04]  /*1ae70*/  LDL R4, [R1+0x127c] ;  /* 0x00127c0001047983 */ /* 0x001ea80000100800 */
[----:B------:R-:W2:Y:S01]  /*1ae80*/  LDL R5, [R1+0x1678] ;  /* 0x0016780001057983 */ /* 0x000ea20000100800 */
[----:B----4-:R-:W-:Y:S02]  /*1ae90*/  PRMT R0, RZ, 0x7610, R0 ;  /* 0x00007610ff007816 */ /* 0x010fe40000000000 */
[----:B--2---:R-:W-:-:S04]  /*1aea0*/  @!P0 LOP3.LUT R5, R5, R4, RZ, 0x3c, !PT ;  /* 0x0000000405058212 */ /* 0x004fc800078e3cff */
[----:B------:R-:W-:-:S04]  /*1aeb0*/  @!P0 LOP3.LUT R4, R5, R4, RZ, 0x3c, !PT ;  /* 0x0000000405048212 */ /* 0x000fc800078e3cff */
[----:B------:R-:W-:-:S05]  /*1aec0*/  @!P0 LOP3.LUT R5, R5, R4, RZ, 0x3c, !PT ;  /* 0x0000000405058212 */ /* 0x000fca00078e3cff */
[----:B------:R-:W2:Y:S04]  /*1aed0*/  @!P0 LDG.E.U16 R0, [R4.64] ;  /* 0x0000000604008981 */ /* 0x000ea8000c1e1500 */
[----:B------:R0:W-:Y:S04]  /*1aee0*/  STL [R1+0x44], R22 ;  /* 0x0000441601007387 */ /* 0x0001e80000100800 */
[----:B0-----:R-:W4:Y:S04]  /*1aef0*/  LDL R22, [R1+0x1a10] ;  /* 0x001a100001167983 */ /* 0x001f280000100800 */
        /* <DEDUP_REMOVED lines=8> */
[----:B------:R0:W2:Y:S01]  /*1af80*/  @!P0 LDG.E.U16 R0, [R4.64] ;  /* 0x0000000604008981 */ /* 0x0000a2000c1e1500 */
[----:B------:R-:W-:Y:S01]  /*1af90*/  PRMT R20, RZ, 0x7610, R20 ;  /* 0x00007610ff147816 */ /* 0x000fe20000000014 */
[----:B0-----:R-:W-:Y:S02]  /*1afa0*/  @!P0 IMAD.MOV.U32 R4, RZ, RZ, R28 ;  /* 0x000000ffff048224 */ /* 0x001fe400078e001c */
[----:B------:R-:W-:-:S05]  /*1afb0*/  @!P0 IMAD.MOV.U32 R5, RZ, RZ, R29 ;  /* 0x000000ffff058224 */ /* 0x000fca00078e001d */
[----:B------:R0:W3:Y:S04]  /*1afc0*/  @!P0 LDG.E.U16 R20, [R4.64] ;  /* 0x0000000604148981 */ /* 0x0000e8000c1e1500 */
[----:B--2---:R1:W-:Y:S04]  /*1afd0*/  STL [R1+0x3c], R0 ;  /* 0x00003c0001007387 */ /* 0x0043e80000100800 */
[----:B-1----:R-:W2:Y:S04]  /*1afe0*/  LDL.LU R0, [R1+0x3d9c] ;  /* 0x003d9c0001007983 */ /* 0x002ea80000300800 */
[----:B0-----:R-:W3:Y:S01]  /*1aff0*/  LDL R5, [R1+0x1a0c] ;  /* 0x001a0c0001057983 */ /* 0x001ee20000100800 */
[----:B----4-:R-:W-:-:S03]  /*1b000*/  @!P0 IMAD.MOV.U32 R4, RZ, RZ, R22 ;  /* 0x000000ffff048224 */ /* 0x010fc600078e0016 */
[----:B------:R-:W4:Y:S01]  /*1b010*/  LDL R29, [R1+0x19ac] ;  /* 0x0019ac00011d7983 */ /* 0x000f220000100800 */
[----:B--2---:R-:W-:-:S06]  /*1b020*/  PRMT R0, RZ, 0x7610, R0 ;  /* 0x00007610ff007816 */ /* 0x004fcc0000000000 */
[----:B---3--:R-:W2:Y:S04]  /*1b030*/  @!P0 LDG.E.U16 R0, [R4.64] ;  /* 0x0000000604008981 */ /* 0x008ea8000c1e1500 */
[----:B------:R0:W-:Y:S04]  /*1b040*/  STL [R1+0x38], R20 ;  /* 0x0000381401007387 */ /* 0x0001e80000100800 */
[----:B0-----:R-:W3:Y:S04]  /*1b050*/  LDL R20, [R1+0x19b0] ;  /* 0x0019b00001147983 */ /* 0x001ee80000100800 */
[----:B------:R-:W3:Y:S04]  /*1b060*/  LDL.LU R28, [R1+0x11f8] ;  /* 0x0011f800011c7983 */ /* 0x000ee80000300800 */
[----:B------:R-:W3:Y:S04]  /*1b070*/  LDL.LU R22, [R1+0x1200] ;  /* 0x0012000001167983 */ /* 0x000ee80000300800 */
[----:B--2---:R0:W-:Y:S04]  /*1b080*/  STL [R1+0x34], R0 ;  /* 0x0000340001007387 */ /* 0x0041e80000100800 */
[----:B0-----:R-:W2:Y:S04]  /*1b090*/  LDL.LU R0, [R1+0x3d98] ;  /* 0x003d980001007983 */ /* 0x001ea80000300800 */
[----:B------:R-:W2:Y:S04]  /*1b0a0*/  LDL R4, [R1+0x19ec] ;  /* 0x0019ec0001047983 */ /* 0x000ea80000100800 */
[----:B------:R-:W2:Y:S01]  /*1b0b0*/  LDL R5, [R1+0x19f0] ;  /* 0x0019f00001057983 */ /* 0x000ea20000100800 */
[----:B------:R-:W-:-:S02]  /*1b0c0*/  PRMT R21, RZ, 0x7610, R21 ;  /* 0x00007610ff157816 */ /* 0x000fc40000000015 */
[----:B--2---:R-:W-:-:S04]  /*1b0d0*/  @!P0 LOP3.LUT R5, R5, R4, RZ, 0x3c, !PT ;  /* 0x0000000405058212 */ /* 0x004fc800078e3cff */
[----:B------:R-:W-:-:S04]  /*1b0e0*/  @!P0 LOP3.LUT R4, R5, R4, RZ, 0x3c, !PT ;  /* 0x0000000405048212 */ /* 0x000fc800078e3cff */
[----:B------:R-:W-:-:S05]  /*1b0f0*/  @!P0 LOP3.LUT R5, R5, R4, RZ, 0x3c, !PT ;  /* 0x0000000405058212 */ /* 0x000fca00078e3cff */
[----:B------:R0:W2:Y:S04]  /*1b100*/  @!P0 LDG.E.U16 R21, [R4.64] ;  /* 0x0000000604158981 */ /* 0x0000a8000c1e1500 */
[----:B0-----:R-:W2:Y:S04]  /*1b110*/  LDL R4, [R1+0x19cc] ;  /* 0x0019cc0001047983 */ /* 0x001ea80000100800 */
[----:B------:R-:W2:Y:S01]  /*1b120*/  LDL R5, [R1+0x19d0] ;  /* 0x0019d00001057983 */ /* 0x000ea20000100800 */
[----:B------:R-:W-:Y:S02]  /*1b130*/  PRMT R2, RZ, 0x7610, R2 ;  /* 0x00007610ff027816 */ /* 0x000fe40000000002 */
[----:B--2---:R-:W-:-:S04]  /*1b140*/  @!P0 LOP3.LUT R5, R5, R4, RZ, 0x3c, !PT ;  /* 0x0000000405058212 */ /* 0x004fc800078e3cff */
[----:B------:R-:W-:-:S04]  /*1b150*/  @!P0 LOP3.LUT R4, R5, R4, RZ, 0x3c, !PT ;  /* 0x0000000405048212 */ /* 0x000fc800078e3cff */
[----:B------:R-:W-:-:S05]  /*1b160*/  @!P0 LOP3.LUT R5, R5, R4, RZ, 0x3c, !PT ;  /* 0x0000000405058212 */ /* 0x000fca00078e3cff */
[----:B------:R3:W2:Y:S01]  /*1b170*/  @!P0 LDG.E.U16 R2, [R4.64] ;  /* 0x0000000604028981 */ /* 0x0006a2000c1e1500 */
[----:B------:R-:W-:-:S03]  /*1b180*/  PRMT R0, RZ, 0x7610, R0 ;  /* 0x00007610ff007816 */ /* 0x000fc60000000000 */
[----:B------:R0:W-:Y:S01]  /*1b190*/  STL [R1+0x30], R21 ;  /* 0x0000301501007387 */ /* 0x0001e20000100800 */
[----:B---3--:R-:W-:Y:S02]  /*1b1a0*/  @!P0 IMAD.MOV.U32 R4, RZ, RZ, R20 ;  /* 0x000000ffff048224 */ /* 0x008fe400078e0014 */
[----:B----4-:R-:W-:Y:S01]  /*1b1b0*/  @!P0 IMAD.MOV.U32 R5, RZ, RZ, R29 ;  /* 0x000000ffff058224 */ /* 0x010fe200078e001d */
[----:B0-----:R-:W3:Y:S04]  /*1b1c0*/  LDL.LU R21, [R1+0x120c] ;  /* 0x00120c0001157983 */ /* 0x001ee80000300800 */
[----:B------:R0:W4:Y:S04]  /*1b1d0*/  @!P0 LDG.E.U16 R0, [R4.64] ;  /* 0x0000000604008981 */ /* 0x000128000c1e1500 */
[----:B--2---:R1:W-:Y:S04]  /*1b1e0*/  STL [R1+0x2c], R2 ;  /* 0x00002c0201007387 */ /* 0x0043e80000100800 */
[----:B0-----:R-:W2:Y:S04]  /*1b1f0*/  LDL R4, [R1+0x198c] ;  /* 0x00198c0001047983 */ /* 0x001ea80000100800 */
[----:B------:R-:W2:Y:S01]  /*1b200*/  LDL R5, [R1+0x1990] ;  /* 0x0019900001057983 */ /* 0x000ea20000100800 */
[----:B------:R-:W-:-:S03]  /*1b210*/  PRMT R7, RZ, 0x7610, R7 ;  /* 0x00007610ff077816 */ /* 0x000fc60000000007 */
[----:B-1----:R-:W0:Y:S04]  /*1b220*/  S2R R2, SR_TID.X ;  /* 0x0000000000027919 */ /* 0x002e280000002100 */
[----:B------:R-:W-:Y:S01]  /*1b230*/  STS.U16 [R3+0x2200], R23 ;  /* 0x0022001703007388 */ /* 0x000fe20000000400 */
[----:B--2---:R-:W-:-:S03]  /*1b240*/  @!P0 LOP3.LUT R5, R5, R4, RZ, 0x3c, !PT ;  /* 0x0000000405058212 */ /* 0x004fc600078e3cff */
[----:B------:R-:W2:Y:S01]  /*1b250*/  LDL.LU R20, [R1+0x11b4] ;  /* 0x0011b40001147983 */ /* 0x000ea20000300800 */
[----:B------:R-:W-:-:S04]  /*1b260*/  @!P0 LOP3.LUT R4, R5, R4, RZ, 0x3c, !PT ;  /* 0x0000000405048212 */ /* 0x000fc800078e3cff */
[----:B------:R-:W-:-:S05]  /*1b270*/  @!P0 LOP3.LUT R5, R5, R4, RZ, 0x3c, !PT ;  /* 0x0000000405058212 */ /* 0x000fca00078e3cff */
[----:B------:R-:W2:Y:S01]  /*1b280*/  @!P0 LDG.E.U16 R7, [R4.64] ;  /* 0x0000000604078981 */ /* 0x000ea2000c1e1500 */
[----:B0-----:R-:W-:-:S03]  /*1b290*/  LOP3.LUT R2, R2, 0x3f, RZ, 0xc0, !PT ;  /* 0x0000003f02027812 */ /* 0x001fc600078ec0ff */
[----:B------:R-:W-:Y:S02]  /*1b2a0*/  STS.U16 [R3+0x2280], R24 ;  /* 0x0022801803007388 */ /* 0x000fe40000000400 */
[----:B------:R-:W-:Y:S02]  /*1b2b0*/  IMAD.SHL.U32 R2, R2, 0x2, RZ ;  /* 0x0000000202027824 */ /* 0x000fe400078e00ff */
[----:B------:R-:W-:Y:S04]  /*1b2c0*/  STS.U16 [R3+0x2300], R25 ;  /* 0x0023001903007388 */ /* 0x000fe80000000400 */
[----:B------:R-:W-:Y:S04]  /*1b2d0*/  STS.U16 [R3+0x2380], R26 ;  /* 0x0023801a03007388 */ /* 0x000fe80000000400 */
[----:B------:R-:W-:Y:S01]  /*1b2e0*/  STS.U16 [R3+0x3200], R12 ;  /* 0x0032000c03007388 */ /* 0x000fe20000000400 */
[----:B------:R-:W-:-:S03]  /*1b2f0*/  LOP3.LUT R29, R2, 0x20, RZ, 0x3c, !PT ;  /* 0x00000020021d7812 */ /* 0x000fc600078e3cff */
[----:B------:R-:W-:Y:S04]  /*1b300*/  STS.U16 [R3+0x3280], R13 ;  /* 0x0032800d03007388 */ /* 0x000fe80000000400 */
[----:B----4-:R0:W-:Y:S04]  /*1b310*/  STL [R1+0x28], R0 ;  /* 0x0000280001007387 */ /* 0x0101e80000100800 */
[----:B------:R-:W-:Y:S04]  /*1b320*/  STS.U16 [R3+0x3300], R14 ;  /* 0x0033000e03007388 */ /* 0x000fe80000000400 */
[----:B------:R-:W-:Y:S04]  /*1b330*/  STS.U16 [R3+0x3380], R15 ;  /* 0x0033800f03007388 */ /* 0x000fe80000000400 */
[----:B0-----:R-:W4:Y:S04]  /*1b340*/  LDL.LU R0, [R1+0x11b8] ;  /* 0x0011b80001007983 */ /* 0x001f280000300800 */
[----:B------:R0:W-:Y:S04]  /*1b350*/  STL [R1+0x3d10], R3 ;  /* 0x003d100301007387 */ /* 0x0001e80000100800 */
[----:B0-----:R-:W3:Y:S04]  /*1b360*/  LDL.LU R3, [R1+0x11ac] ;  /* 0x0011ac0001037983 */ /* 0x001ee80000300800 */
[----:B------:R-:W3:Y:S04]  /*1b370*/  LDL R2, [R1+0x1930] ;  /* 0x0019300001027983 */ /* 0x000ee80000100800 */
        /* <DEDUP_REMOVED lines=24> */
[----:B------:R-:W3:Y:S04]  /*1b500*/  LDL.LU R4, [R1+0x1204] ;  /* 0x0012040001047983 */ /* 0x000ee80000300800 */
[----:B------:R-:W4:Y:S01]  /*1b510*/  LDL R5, [R1+0x192c] ;  /* 0x00192c0001057983 */ /* 0x000f220000100800 */
[----:B--2---:R-:W-:-:S03]  /*1b520*/  PRMT R22, RZ, 0x7610, R22 ;  /* 0x00007610ff167816 */ /* 0x004fc60000000016 */
[----:B---3--:R0:W-:Y:S02]  /*1b530*/  STS.U16 [R29+0x500], R4 ;  /* 0x000500041d007388 */ /* 0x0081e40000000400 */
[----:B0-----:R-:W-:Y:S02]  /*1b540*/  @!P0 IMAD.MOV.U32 R4, RZ, RZ, R2 ;  /* 0x000000ffff048224 */ /* 0x001fe400078e0002 */
[----:B------:R-:W2:Y:S04]  /*1b550*/  LDL.LU R2, [R1+0x1154] ;  /* 0x0011540001027983 */ /* 0x000ea80000300800 */
[----:B----4-:R-:W3:Y:S04]  /*1b560*/  @!P0 LDG.E.U16 R22, [R4.64] ;  /* 0x0000000604168981 */ /* 0x010ee8000c1e1500 */
[----:B------:R-:W-:Y:S04]  /*1b570*/  STS.U16 [R29+0x580], R21 ;  /* 0x000580151d007388 */ /* 0x000fe80000000400 */
[----:B---3--:R0:W-:Y:S04]  /*1b580*/  STL [R1+0x18], R22 ;  /* 0x0000181601007387 */ /* 0x0081e80000100800 */
[----:B0-----:R-:W3:Y:S04]  /*1b590*/  LDL.LU R22, [R1+0x3d80] ;  /* 0x003d800001167983 */ /* 0x001ee80000300800 */
[----:B------:R-:W4:Y:S04]  /*1b5a0*/  LDL R4, [R1+0x190c] ;  /* 0x00190c0001047983 */ /* 0x000f280000100800 */
[----:B------:R-:W4:Y:S04]  /*1b5b0*/  LDL R5, [R1+0x1910] ;  /* 0x0019100001057983 */ /* 0x000f280000100800 */
[----:B------:R-:W2:Y:S01]  /*1b5c0*/  LDL.LU R21, [R1+0x3d7c] ;  /* 0x003d7c0001157983 */ /* 0x000ea20000300800 */
[----:B----4-:R-:W-:-:S04]  /*1b5d0*/  @!P0 LOP3.LUT R5, R5, R4, RZ, 0x3c, !PT ;  /* 0x0000000405058212 */ /* 0x010fc800078e3cff */
[C---:B------:R-:W-:Y:S02]  /*1b5e0*/  @!P0 LOP3.LUT R4, R5.reuse, R4, RZ, 0x3c, !PT ;  /* 0x0000000405048212 */ /* 0x040fe400078e3cff */
[----:B--2---:R-:W-:Y:S02]  /*1b5f0*/  PRMT R21, RZ, 0x7610, R21 ;  /* 0x00007610ff157816 */ /* 0x004fe40000000015 */
[----:B------:R-:W-:-:S05]  /*1b600*/  @!P0 LOP3.LUT R5, R5, R4, RZ, 0x3c, !PT ;  /* 0x0000000405058212 */ /* 0x000fca00078e3cff */
[----:B------:R-:W2:Y:S04]  /*1b610*/  @!P0 LDG.E.U16 R21, [R4.64] ;  /* 0x0000000604158981 */ /* 0x000ea8000c1e1500 */
[----:B--2---:R0:W-:Y:S04]  /*1b620*/  STL [R1+0x14], R21 ;  /* 0x0000141501007387 */ /* 0x0041e80000100800 */
[----:B0-----:R-:W2:Y:S04]  /*1b630*/  LDL.LU R21, [R1+0x3d78] ;  /* 0x003d780001157983 */ /* 0x001ea80000300800 */
[----:B------:R-:W4:Y:S04]  /*1b640*/  LDL R4, [R1+0x18ec] ;  /* 0x0018ec0001047983 */ /* 0x000f280000100800 */
[----:B------:R-:W4:Y:S01]  /*1b650*/  LDL R5, [R1+0x18f0] ;  /* 0x0018f00001057983 */ /* 0x000f220000100800 */
[----:B--2---:R-:W-:-:S02]  /*1b660*/  PRMT R21, RZ, 0x7610, R21 ;  /* 0x00007610ff157816 */ /* 0x004fc40000000015 */
[----:B----4-:R-:W-:-:S04]  /*1b670*/  @!P0 LOP3.LUT R5, R5, R4, RZ, 0x3c, !PT ;  /* 0x0000000405058212 */ /* 0x010fc800078e3cff */
[----:B------:R-:W-:-:S04]  /*1b680*/  @!P0 LOP3.LUT R4, R5, R4, RZ, 0x3c, !PT ;  /* 0x0000000405048212 */ /* 0x000fc800078e3cff */
[----:B------:R-:W-:-:S05]  /*1b690*/  @!P0 LOP3.LUT R5, R5, R4, RZ, 0x3c, !PT ;  /* 0x0000000405058212 */ /* 0x000fca00078e3cff */
[----:B------:R-:W2:Y:S04]  /*1b6a0*/  @!P0 LDG.E.U16 R21, [R4.64] ;  /* 0x0000000604158981 */ /* 0x000ea8000c1e1500 */
[----:B------:R0:W-:Y:S04]  /*1b6b0*/  STS.U16 [R29+0x1400], R3 ;  /* 0x001400031d007388 */ /* 0x0001e80000000400 */
[----:B0-----:R-:W4:Y:S04]  /*1b6c0*/  LDL R3, [R1+0x1870] ;  /* 0x0018700001037983 */ /* 0x001f280000100800 */
        /* <DEDUP_REMOVED lines=24> */
[----:B------:R-:W3:Y:S04]  /*1b850*/  LDL R4, [R1+0x188c] ;  /* 0x00188c0001047983 */ /* 0x000ee80000100800 */
[----:B------:R-:W3:Y:S04]  /*1b860*/  LDL R5, [R1+0x1890] ;  /* 0x0018900001057983 */ /* 0x000ee80000100800 */
[----:B--2---:R0:W-:Y:S04]  /*1b870*/  STS.U16 [R29+0x1580], R0 ;  /* 0x001580001d007388 */ /* 0x0041e80000000400 */
[----:B0-----:R-:W2:Y:S01]  /*1b880*/  LDL.LU R0, [R1+0x3d60] ;  /* 0x003d600001007983 */ /* 0x001ea20000300800 */
[----:B---3--:R-:W-:-:S04]  /*1b890*/  @!P0 LOP3.LUT R5, R5, R4, RZ, 0x3c, !PT ;  /* 0x0000000405058212 */ /* 0x008fc800078e3cff */
[----:B------:R-:W-:-:S04]  /*1b8a0*/  @!P0 LOP3.LUT R4, R5, R4, RZ, 0x3c, !PT ;  /* 0x0000000405048212 */ /* 0x000fc800078e3cff */
[----:B------:R-:W-:Y:S02]  /*1b8b0*/  @!P0 LOP3.LUT R5, R5, R4, RZ, 0x3c, !PT ;  /* 0x0000000405058212 */ /* 0x000fe400078e3cff */
[----:B--2---:R-:W-:-:S06]  /*1b8c0*/  PRMT R0, RZ, 0x7610, R0 ;  /* 0x00007610ff007816 */ /* 0x004fcc0000000000 */
[----:B------:R-:W2:Y:S04]  /*1b8d0*/  @!P0 LDG.E.U16 R0, [R4.64] ;  /* 0x0000000604008981 */ /* 0x000ea8000c1e1500 */
[----:B--2---:R0:W-:Y:S04]  /*1b8e0*/  STL [R1+0x4], R0 ;  /* 0x0000040001007387 */ /* 0x0041e80000100800 */
[----:B0-----:R-:W2:Y:S04]  /*1b8f0*/  LDL.LU R0, [R1+0x3d5c] ;  /* 0x003d5c0001007983 */ /* 0x001ea80000300800 */
[----:B------:R-:W3:Y:S04]  /*1b900*/  LDL.LU R4, [R1+0x1150] ;  /* 0x0011500001047983 */ /* 0x000ee80000300800 */
[----:B------:R-:W4:Y:S01]  /*1b910*/  LDL R5, [R1+0x186c] ;  /* 0x00186c0001057983 */ /* 0x000f220000100800 */
[----:B--2---:R-:W-:-:S03]  /*1b920*/  PRMT R0, RZ, 0x7610, R0 ;  /* 0x00007610ff007816 */ /* 0x004fc60000000000 */
[----:B---3--:R4:W-:Y:S02]  /*1b930*/  STS.U16 [R29+0x2400], R4 ;  /* 0x002400041d007388 */ /* 0x0089e40000000400 */
[----:B----4-:R-:W-:Y:S01]  /*1b940*/  @!P0 IMAD.MOV.U32 R4, RZ, RZ, R3 ;  /* 0x000000ffff048224 */ /* 0x010fe200078e0003 */
[----:B------:R-:W-:Y:S01]  /*1b950*/  PRMT R27, RZ, 0x7610, R27 ;  /* 0x00007610ff1b7816 */ /* 0x000fe2000000001b */
[----:B------:R-:W2:Y:S04]  /*1b960*/  LDL R3, [R1+0x1810] ;  /* 0x0018100001037983 */ /* 0x000ea80000100800 */
[----:B------:R0:W3:Y:S04]  /*1b970*/  @!P0 LDG.E.U16 R0, [R4.64] ;  /* 0x0000000604008981 */ /* 0x0000e8000c1e1500 */
[----:B0-----:R-:W4:Y:S04]  /*1b980*/  LDL R4, [R1+0x184c] ;  /* 0x00184c0001047983 */ /* 0x001f280000100800 */
[----:B------:R-:W4:Y:S02]  /*1b990*/  LDL R5, [R1+0x1850] ;  /* 0x0018500001057983 */ /* 0x000f240000100800 */
[----:B----4-:R-:W-:-:S04]  /*1b9a0*/  @!P0 LOP3.LUT R5, R5, R4, RZ, 0x3c, !PT ;  /* 0x0000000405058212 */ /* 0x010fc800078e3cff */
[----:B------:R-:W-:-:S04]  /*1b9b0*/  @!P0 LOP3.LUT R4, R5, R4, RZ, 0x3c, !PT ;  /* 0x0000000405048212 */ /* 0x000fc800078e3cff */
[----:B------:R-:W-:-:S05]  /*1b9c0*/  @!P0 LOP3.LUT R5, R5, R4, RZ, 0x3c, !PT ;  /* 0x0000000405058212 */ /* 0x000fca00078e3cff */
[----:B------:R0:W4:Y:S04]  /*1b9d0*/  @!P0 LDG.E.U16 R27, [R4.64] ;  /* 0x00000006041b8981 */ /* 0x000128000c1e1500 */
[----:B---3--:R1:W-:Y:S04]  /*1b9e0*/  STL [R1+0x3ce0], R0 ;  /* 0x003ce00001007387 */ /* 0x0083e80000100800 */
[----:B0-----:R-:W3:Y:S04]  /*1b9f0*/  LDL R4, [R1+0x182c] ;  /* 0x00182c0001047983 */ /* 0x001ee80000100800 */
[----:B------:R-:W3:Y:S04]  /*1ba00*/  LDL R5, [R1+0x1830] ;  /* 0x0018300001057983 */ /* 0x000ee80000100800 */
[----:B-1----:R-:W2:Y:S04]  /*1ba10*/  LDL R0, [R1+0x180c] ;  /* 0x00180c0001007983 */ /* 0x002ea80000100800 */
[----:B----4-:R0:W-:Y:S04]  /*1ba20*/  STL [R1+0x3ce4], R27 ;  /* 0x003ce41b01007387 */ /* 0x0101e80000100800 */
[----:B0-----:R-:W4:Y:S01]  /*1ba30*/  LDL.LU R27, [R1+0x1158] ;  /* 0x00115800011b7983 */ /* 0x001f220000300800 */
[----:B---3--:R-:W-:-:S04]  /*1ba40*/  @!P0 LOP3.LUT R5, R5, R4, RZ, 0x3c, !PT ;  /* 0x0000000405058212 */ /* 0x008fc800078e3cff */
[C---:B------:R-:W-:Y:S02]  /*1ba50*/  @!P0 LOP3.LUT R4, R5.reuse, R4, RZ, 0x3c, !PT ;  /* 0x0000000405048212 */ /* 0x040fe400078e3cff */
[----:B------:R-:W-:Y:S02]  /*1ba60*/  PRMT R26, RZ, 0x7610, R26 ;  /* 0x00007610ff1a7816 */ /* 0x000fe4000000001a */
[----:B------:R-:W-:Y:S01]  /*1ba70*/  @!P0 LOP3.LUT R5, R5, R4, RZ, 0x3c, !PT ;  /* 0x0000000405058212 */ /* 0x000fe200078e3cff */
[----:B------:R-:W-:Y:S04]  /*1ba80*/  STS.U16 [R29+0x2480], R2 ;  /* 0x002480021d007388 */ /* 0x000fe80000000400 */
[----:B------:R0:W3:Y:S04]  /*1ba90*/  @!P0 LDG.E.U16 R26, [R4.64] ;  /* 0x00000006041a8981 */ /* 0x0000e8000c1e1500 */
[----:B----4-:R1:W-:Y:S04]  /*1baa0*/  STS.U16 [R29+0x2500], R27 ;  /* 0x0025001b1d007388 */ /* 0x0103e80000000400 */
[----:B-1----:R-:W4:Y:S01]  /*1bab0*/  LDL R27, [R1+0x17d0] ;  /* 0x0017d000011b7983 */ /* 0x002f220000100800 */
[----:B0-----:R-:W4:Y:S01]  /*1bac0*/  LDL.LU R5, [R1+0x115c] ;  /* 0x00115c0001057983 */ /* 0x001f220000300800 */
[----:B------:R-:W-:Y:S01]  /*1bad0*/  PRMT R25, RZ, 0x7610, R25 ;  /* 0x00007610ff197816 */ /* 0x000fe20000000019 */
[----:B--2---:R-:W-:Y:S01]  /*1bae0*/  @!P0 IMAD.MOV.U32 R4, RZ, RZ, R3 ;  /* 0x000000ffff048224 */ /* 0x004fe200078e0003 */
[----:B---3--:R0:W-:Y:S01]  /*1baf0*/  STL [R1+0x3ce8], R26 ;  /* 0x003ce81a01007387 */ /* 0x0081e20000100800 */
[----:B------:R-:W-:Y:S01]  /*1bb00*/  PRMT R24, RZ, 0x7610, R24 ;  /* 0x00007610ff187816 */ /* 0x000fe20000000018 */
[----:B------:R-:W2:Y:S02]  /*1bb10*/  LDL R3, [R1+0x17ac] ;  /* 0x0017ac0001037983 */ /* 0x000ea40000100800 */
[----:B0-----:R-:W3:Y:S04]  /*1bb20*/  LDL R26, [R1+0x17f0] ;  /* 0x0017f000011a7983 */ /* 0x001ee80000100800 */
[----:B----4-:R0:W-:Y:S02]  /*1bb30*/  STS.U16 [R29+0x2580], R5 ;  /* 0x002580051d007388 */ /* 0x0101e40000000400 */
[----:B0-----:R-:W-:-:S02]  /*1bb40*/  @!P0 IMAD.MOV.U32 R5, RZ, RZ, R0 ;  /* 0x000000ffff058224 */ /* 0x001fc400078e0000 */
[----:B------:R-:W4:Y:S04]  /*1bb50*/  LDL R0, [R1+0x17b0] ;  /* 0x0017b00001007983 */ /* 0x000f280000100800 */
[----:B------:R0:W2:Y:S04]  /*1bb60*/  @!P0 LDG.E.U16 R25, [R4.64] ;  /* 0x0000000604198981 */ /* 0x0000a8000c1e1500 */
[----:B0-----:R-:W4:Y:S01]  /*1bb70*/  LDL R5, [R1+0x17ec] ;  /* 0x0017ec0001057983 */ /* 0x001f220000100800 */
[----:B---3--:R-:W-:-:S03]  /*1bb80*/  @!P0 IMAD.MOV.U32 R4, RZ, RZ, R26 ;  /* 0x000000ffff048224 */ /* 0x008fc600078e001a */
[----:B--2---:R0:W-:Y:S04]  /*1bb90*/  STL [R1+0x3cec], R25 ;  /* 0x003cec1901007387 */ /* 0x0041e80000100800 */
[----:B0-----:R-:W2:Y:S01]  /*1bba0*/  LDL.LU R25, [R1+0x1220] ;  /* 0x0012200001197983 */ /* 0x001ea20000300800 */
[----:B------:R-:W3:Y:S03]  /*1bbb0*/  LDL.LU R26, [R1+0x1224] ;  /* 0x00122400011a7983 */ /* 0x000ee60000300800 */
[----:B----4-:R0:W4:Y:S04]  /*1bbc0*/  @!P0 LDG.E.U16 R24, [R4.64] ;  /* 0x0000000604188981 */ /* 0x010128000c1e1500 */
[----:B0-----:R-:W2:Y:S01]  /*1bbd0*/  LDL R5, [R1+0x17cc] ;  /* 0x0017cc0001057983 */ /* 0x001ea20000100800 */
[----:B------:R-:W-:Y:S01]  /*1bbe0*/  PRMT R23, RZ, 0x7610, R23 ;  /* 0x00007610ff177816 */ /* 0x000fe20000000017 */
[----:B------:R-:W-:-:S02]  /*1bbf0*/  @!P0 IMAD.MOV.U32 R4, RZ, RZ, R27 ;  /* 0x000000ffff048224 */ /* 0x000fc400078e001b */
[----:B------:R-:W-:Y:S01]  /*1bc00*/  STS.U16 [R29+0x3400], R20 ;  /* 0x003400141d007388 */ /* 0x000fe20000000400 */
[----:B------:R-:W-:Y:S02]  /*1bc10*/  STS.U16 [R29+0x3480], R21 ;  /* 0x003480151d007388 */ /* 0x000fe40000000400 */
[----:B------:R0:W-:Y:S01]  /*1bc20*/  STS.U16 [R29+0x3500], R22 ;  /* 0x003500161d007388 */ /* 0x0001e20000000400 */
[----:B--2---:R1:W2:Y:S01]  /*1bc30*/  @!P0 LDG.E.U16 R23, [R4.64] ;  /* 0x0000000604178981 */ /* 0x0042a2000c1e1500 */
[----:B0-----:R-:W-:Y:S01]  /*1bc40*/  PRMT R22, RZ, 0x7610, R22 ;  /* 0x00007610ff167816 */ /* 0x001fe20000000016 */
[----:B-1----:R-:W-:Y:S02]  /*1bc50*/  @!P0 IMAD.MOV.U32 R4, RZ, RZ, R0 ;  /* 0x000000ffff048224 */ /* 0x002fe400078e0000 */
[----:B------:R-:W-:-:S05]  /*1bc60*/  @!P0 IMAD.MOV.U32 R5, RZ, RZ, R3 ;  /* 0x000000ffff058224 */ /* 0x000fca00078e0003 */
[----:B------:R0:W3:Y:S04]  /*1bc70*/  @!P0 LDG.E.U16 R22, [R4.64] ;  /* 0x0000000604168981 */ /* 0x0000e8000c1e1500 */
[----:B----4-:R1:W-:Y:S04]  /*1bc80*/  STL [R1+0x3cf0], R24 ;  /* 0x003cf01801007387 */ /* 0x0103e80000100800 */
[----:B-1----:R-:W4:Y:S04]  /*1bc90*/  LDL.LU R24, [R1+0x1228] ;  /* 0x0012280001187983 */ /* 0x002f280000300800 */
[----:B--2---:R1:W-:Y:S01]  /*1bca0*/  STL [R1+0x3cf4], R23 ;  /* 0x003cf41701007387 */ /* 0x0043e20000100800 */
[----:B0-----:R-:W2:Y:S02]  /*1bcb0*/  LDL R5, [R1+0x178c] ;  /* 0x00178c0001057983 */ /* 0x001ea40000100800 */
[----:B------:R-:W2:Y:S01]  /*1bcc0*/  LDL R27, [R1+0x1770] ;  /* 0x00177000011b7983 */ /* 0x000ea20000100800 */
[----:B-1----:R-:W2:Y:S04]  /*1bcd0*/  LDL R23, [R1+0x1790] ;  /* 0x0017900001177983 */ /* 0x002ea80000100800 */
[----:B------:R0:W-:Y:S04]  /*1bce0*/  STS.U16 [R29+0x3580], R28 ;  /* 0x0035801c1d007388 */ /* 0x0001e80000000400 */
[----:B---3--:R-:W-:Y:S04]  /*1bcf0*/  STL [R1+0x3cf8], R22 ;  /* 0x003cf81601007387 */ /* 0x008fe80000100800 */
[----:B0-----:R-:W3:Y:S01]  /*1bd00*/  LDL.LU R28, [R1+0x3d58] ;  /* 0x003d5800011c7983 */ /* 0x001ee20000300800 */
[----:B------:R-:W3:Y:S02]  /*1bd10*/  LDL R3, [R1+0x174c] ;  /* 0x00174c0001037983 */ /* 0x000ee40000100800 */
[----:B------:R-:W3:Y:S02]  /*1bd20*/  LDL R0, [R1+0x1750] ;  /* 0x0017500001007983 */ /* 0x000ee40000100800 */
[----:B------:R0:W-:Y:S01]  /*1bd30*/  STL [R1+0x3cfc], R29 ;  /* 0x003cfc1d01007387 */ /* 0x0001e20000100800 */
[----:B------:R-:W-:Y:S01]  /*1bd40*/  PRMT R21, RZ, 0x7610, R21 ;  /* 0x00007610ff157816 */ /* 0x000fe20000000015 */
[----:B0-----:R-:W3:Y:S01]  /*1bd50*/  LDL R29, [R1+0x176c] ;  /* 0x00176c00011d7983 */ /* 0x001ee20000100800 */
[----:B--2---:R-:W-:-:S05]  /*1bd60*/  @!P0 IMAD.MOV.U32 R4, RZ, RZ, R23 ;  /* 0x000000ffff048224 */ /* 0x004fca00078e0017 */
[----:B------:R0:W2:Y:S01]  /*1bd70*/  @!P0 LDG.E.U16 R21, [R4.64] ;  /* 0x0000000604158981 */ /* 0x0000a2000c1e1500 */
[----:B------:R-:W-:Y:S02]  /*1bd80*/  PRMT R20, RZ, 0x7610, R20 ;  /* 0x00007610ff147816 */ /* 0x000fe40000000014 */
[----:B------:R-:W-:Y:S01]  /*1bd90*/  PRMT R19, RZ, 0x7610, R19 ;  /* 0x00007610ff137816 */ /* 0x000fe20000000013 */
[----:B0-----:R-:W-:Y:S02]  /*1bda0*/  @!P0 IMAD.MOV.U32 R4, RZ, RZ, R27 ;  /* 0x000000ffff048224 */ /* 0x001fe400078e001b */
[----:B---3--:R-:W-:-:S05]  /*1bdb0*/  @!P0 IMAD.MOV.U32 R5, RZ, RZ, R29 ;  /* 0x000000ffff058224 */ /* 0x008fca00078e001d */
[----:B------:R0:W3:Y:S02]  /*1bdc0*/  @!P0 LDG.E.U16 R20, [R4.64] ;  /* 0x0000000604148981 */ /* 0x0000e4000c1e1500 */
[----:B0-----:R-:W-:Y:S02]  /*1bdd0*/  @!P0 IMAD.MOV.U32 R4, RZ, RZ, R0 ;  /* 0x000000ffff048224 */ /* 0x001fe400078e0000 */
[----:B------:R-:W-:-:S05]  /*1bde0*/  @!P0 IMAD.MOV.U32 R5, RZ, RZ, R3 ;  /* 0x000000ffff058224 */ /* 0x000fca00078e0003 */
[----:B------:R-:W4:Y:S04]  /*1bdf0*/  @!P0 LDG.E.U16 R19, [R4.64] ;  /* 0x0000000604138981 */ /* 0x000f28000c1e1500 */
[----:B------:R-:W0:Y:S04]  /*1be00*/  S2R R2, SR_TID.X ;  /* 0x0000000000027919 */ /* 0x000e280000002100 */
[----:B--2---:R1:W-:Y:S01]  /*1be10*/  STL [R1+0x3d00], R21 ;  /* 0x003d001501007387 */ /* 0x0043e20000100800 */
[----:B------:R-:W2:Y:S03]  /*1be20*/  LDL R23, [R1+0x172c] ;  /* 0x00172c0001177983 */ /* 0x000ea60000100800 */
[----:B-1----:R-:W2:Y:S01]  /*1be30*/  LDL R21, [R1+0x1730] ;  /* 0x0017300001157983 */ /* 0x002ea20000100800 */
[----:B0-----:R-:W-:-:S05]  /*1be40*/  LOP3.LUT R2, R2, 0x3f, RZ, 0xc0, !PT ;  /* 0x0000003f02027812 */ /* 0x001fca00078ec0ff */
[----:B------:R-:W-:-:S05]  /*1be50*/  IMAD.SHL.U32 R2, R2, 0x2, RZ ;  /* 0x0000000202027824 */ /* 0x000fca00078e00ff */
[----:B------:R-:W-:-:S05]  /*1be60*/  LOP3.LUT R22, R2, 0x30, RZ, 0x3c, !PT ;  /* 0x0000003002167812 */ /* 0x000fca00078e3cff */
[----:B------:R0:W-:Y:S01]  /*1be70*/  STS.U16 [R22+0x600], R25 ;  /* 0x0006001916007388 */ /* 0x0001e20000000400 */
[----:B------:R1:W-:Y:S03]  /*1be80*/  STS.U16 [R22+0x680], R26 ;  /* 0x0006801a16007388 */ /* 0x0003e60000000400 */
[----:B0-----:R-:W2:Y:S01]  /*1be90*/  LDL.LU R25, [R1+0x11cc] ;  /* 0x0011cc0001197983 */ /* 0x001ea20000300800 */
[----:B------:R-:W2:Y:S02]  /*1bea0*/  LDL.LU R27, [R1+0x11d4] ;  /* 0x0011d400011b7983 */ /* 0x000ea40000300800 */
[----:B---3--:R0:W-:Y:S02]  /*1beb0*/  STL [R1+0x3d04], R20 ;  /* 0x003d041401007387 */ /* 0x0081e40000100800 */
[----:B------:R-:W3:Y:S01]  /*1bec0*/  LDL R3, [R1+0x170c] ;  /* 0x00170c0001037983 */ /* 0x000ee20000100800 */
[----:B------:R-:W3:Y:S01]  /*1bed0*/  LDL R0, [R1+0x1710] ;  /* 0x0017100001007983 */ /* 0x000ee20000100800 */
[----:B-1----:R-:W3:Y:S02]  /*1bee0*/  LDL.LU R26, [R1+0x11d8] ;  /* 0x0011d800011a7983 */ /* 0x002ee40000300800 */
[----:B----4-:R1:W-:Y:S01]  /*1bef0*/  STL [R1+0x3d08], R19 ;  /* 0x003d081301007387 */ /* 0x0103e20000100800 */
[----:B0-----:R-:W4:Y:S01]  /*1bf00*/  LDL R20, [R1+0x16f0] ;  /* 0x0016f00001147983 */ /* 0x001f220000100800 */
[----:B------:R-:W-:Y:S01]  /*1bf10*/  PRMT R18, RZ, 0x7610, R18 ;  /* 0x00007610ff127816 */ /* 0x000fe20000000012 */
[----:B--2---:R-:W-:-:S02]  /*1bf20*/  @!P0 IMAD.MOV.U32 R5, RZ, RZ, R23 ;  /* 0x000000ffff058224 */ /* 0x004fc400078e0017 */
[----:B------:R-:W-:Y:S02]  /*1bf30*/  @!P0 IMAD.MOV.U32 R4, RZ, RZ, R21 ;  /* 0x000000ffff048224 */ /* 0x000fe400078e0015 */
[----:B------:R-:W2:Y:S04]  /*1bf40*/  LDL R21, [R1+0x16ec] ;  /* 0x0016ec0001157983 */ /* 0x000ea80000100800 */
[----:B------:R3:W2:Y:S01]  /*1bf50*/  @!P0 LDG.E.U16 R18, [R4.64] ;  /* 0x0000000604128981 */ /* 0x0006a2000c1e1500 */
[----:B------:R-:W-:Y:S02]  /*1bf60*/  PRMT R17, RZ, 0x7610, R17 ;  /* 0x00007610ff117816 */ /* 0x000fe40000000011 */
[----:B------:R-:W-:Y:S01]  /*1bf70*/  PRMT R16, RZ, 0x7610, R16 ;  /* 0x00007610ff107816 */ /* 0x000fe20000000010 */
[----:B---3--:R-:W-:-:S02]  /*1bf80*/  @!P0 IMAD.MOV.U32 R5, RZ, RZ, R3 ;  /* 0x000000ffff058224 */ /* 0x008fc400078e0003 */
[----:B------:R-:W-:-:S05]  /*1bf90*/  @!P0 IMAD.MOV.U32 R4, RZ, RZ, R0 ;  /* 0x000000ffff048224 */ /* 0x000fca00078e0000 */
[----:B------:R4:W3:Y:S02]  /*1bfa0*/  @!P0 LDG.E.U16 R17, [R4.64] ;  /* 0x0000000604118981 */ /* 0x0008e4000c1e1500 */
[----:B----4-:R-:W-:Y:S02]  /*1bfb0*/  @!P0 IMAD.MOV.U32 R4, RZ, RZ, R20 ;  /* 0x000000ffff048224 */ /* 0x010fe400078e0014 */
[----:B--2---:R-:W-:-:S05]  /*1bfc0*/  @!P0 IMAD.MOV.U32 R5, RZ, RZ, R21 ;  /* 0x000000ffff058224 */ /* 0x004fca00078e0015 */
[----:B------:R-:W2:Y:S04]  /*1bfd0*/  @!P0 LDG.E.U16 R16, [R4.64] ;  /* 0x0000000604108981 */ /* 0x000ea8000c1e1500 */
[----:B------:R0:W-:Y:S01]  /*1bfe0*/  STL [R1+0x3d0c], R18 ;  /* 0x003d0c1201007387 */ /* 0x0001e20000100800 */
[----:B-1----:R-:W4:Y:S03]  /*1bff0*/  LDL R19, [R1+0x16cc] ;  /* 0x0016cc0001137983 */ /* 0x002f260000100800 */
[----:B0-----:R-:W4:Y:S04]  /*1c000*/  LDL R18, [R1+0x16d0] ;  /* 0x0016d00001127983 */ /* 0x001f280000100800 */
[----:B------:R-:W-:Y:S01]  /*1c010*/  STS.U16 [R22+0x700], R24 ;  /* 0x0007001816007388 */ /* 0x000fe20000000400 */
[----:B------:R0:W-:Y:S02]  /*1c020*/  STS.U16 [R22+0x780], R28 ;  /* 0x0007801c16007388 */ /* 0x0001e40000000400 */
[----:B------:R-:W4:Y:S01]  /*1c030*/  LDL.LU R29, [R1+0x11e0] ;  /* 0x0011e000011d7983 */ /* 0x000f220000300800 */
[----:B0-----:R-:W4:Y:S01]  /*1c040*/  LDL.LU R28, [R1+0x168c] ;  /* 0x00168c00011c7983 */ /* 0x001f220000300800 */
[----:B------:R-:W4:Y:S02]  /*1c050*/  LDL R3, [R1+0x16ac] ;  /* 0x0016ac0001037983 */ /* 0x000f240000100800 */
[----:B------:R-:W4:Y:S02]  /*1c060*/  LDL R0, [R1+0x16b0] ;  /* 0x0016b00001007983 */ /* 0x000f240000100800 */
[----:B------:R-:W4:Y:S01]  /*1c070*/  LDL.LU R23, [R1+0x1184] ;  /* 0x0011840001177983 */ /* 0x000f220000300800 */
[----:B---3--:R-:W-:Y:S01]  /*1c080*/  STL [R1+0x3d14], R17 ;  /* 0x003d141101007387 */ /* 0x008fe20000100800 */
[----:B------:R-:W-:-:S03]  /*1c090*/  PRMT R15, RZ, 0x7610, R15 ;  /* 0x00007610ff0f7816 */ /* 0x000fc6000000000f */
[----:B--2---:R0:W-:Y:S01]  /*1c0a0*/  STL [R1+0x3d18], R16 ;  /* 0x003d181001007387 */ /* 0x0041e20000100800 */
[----:B------:R-:W2:Y:S02]  /*1c0b0*/  LDL.LU R24, [R1+0x118c] ;  /* 0x00118c0001187983 */ /* 0x000ea40000300800 */
[----:B----4-:R-:W-:Y:S01]  /*1c0c0*/  @!P0 IMAD.MOV.U32 R5, RZ, RZ, R19 ;  /* 0x000000ffff058224 */ /* 0x010fe200078e0013 */
[----:B0-----:R-:W3:Y:S01]  /*1c0d0*/  LDL R16, [R1+0x1690] ;  /* 0x0016900001107983 */ /* 0x001ee20000100800 */
[----:B------:R-:W-:-:S05]  /*1c0e0*/  @!P0 IMAD.MOV.U32 R4, RZ, RZ, R18 ;  /* 0x000000ffff048224 */ /* 0x000fca00078e0012 */
[----:B------:R0:W4:Y:S01]  /*1c0f0*/  @!P0 LDG.E.U16 R15, [R4.64] ;  /* 0x00000006040f8981 */ /* 0x000122000c1e1500 */
[----:B------:R-:W-:Y:S02]  /*1c100*/  PRMT R14, RZ, 0x7610, R14 ;  /* 0x00007610ff0e7816 */ /* 0x000fe4000000000e */
[----:B------:R-:W-:Y:S01]  /*1c110*/  PRMT R13, RZ, 0x7610, R13 ;  /* 0x00007610ff0d7816 */ /* 0x000fe2000000000d */
[----:B0-----:R-:W-:Y:S02]  /*1c120*/  @!P0 IMAD.MOV.U32 R4, RZ, RZ, R0 ;  /* 0x000000ffff048224 */ /* 0x001fe400078e0000 */
[----:B------:R-:W-:-:S05]  /*1c130*/  @!P0 IMAD.MOV.U32 R5, RZ, RZ, R3 ;  /* 0x000000ffff058224 */ /* 0x000fca00078e0003 */
[----:B------:R0:W2:Y:S04]  /*1c140*/  @!P0 LDG.E.U16 R14, [R4.64] ;  /* 0x00000006040e8981 */ /* 0x0000a8000c1e1500 */
[----:B------:R-:W-:Y:S01]  /*1c150*/  STS.U16 [R22+0x1600], R25 ;  /* 0x0016001916007388 */ /* 0x000fe20000000400 */
[----:B0-----:R-:W-:-:S03]  /*1c160*/  @!P0 IMAD.MOV.U32 R5, RZ, RZ, R28 ;  /* 0x000000ffff058224 */ /* 0x001fc600078e001c */
[----:B------:R0:W-:Y:S04]  /*1c170*/  STS.U16 [R22+0x1680], R27 ;  /* 0x0016801b16007388 */ /* 0x0001e80000000400 */
[----:B0-----:R-:W2:Y:S01]  /*1c180*/  LDL.LU R27, [R1+0x1190] ;  /* 0x00119000011b7983 */ /* 0x001ea20000300800 */
[----:B---3--:R-:W-:-:S05]  /*1c190*/  @!P0 IMAD.MOV.U32 R4, RZ, RZ, R16 ;  /* 0x000000ffff048224 */ /* 0x008fca00078e0010 */
[----:B------:R-:W3:Y:S04]  /*1c1a0*/  @!P0 LDG.E.U16 R13, [R4.64] ;  /* 0x00000006040d8981 */ /* 0x000ee8000c1e1500 */
[----:B----4-:R-:W-:Y:S01]  /*1c1b0*/  STL [R1+0x3d1c], R15 ;  /* 0x003d1c0f01007387 */ /* 0x010fe20000100800 */
[----:B------:R-:W4:Y:S02]  /*1c1c0*/  LDL R18, [R1+0x1674] ;  /* 0x0016740001127983 */ /* 0x000f240000100800 */
[----:B------:R-:W4:Y:S02]  /*1c1d0*/  LDL R17, [R1+0x1a50] ;  /* 0x001a500001117983 */ /* 0x000f240000100800 */
[----:B------:R-:W4:Y:S01]  /*1c1e0*/  LDL R3, [R1+0x1664] ;  /* 0x0016640001037983 */ /* 0x000f220000100800 */
[----:B------:R-:W4:Y:S04]  /*1c1f0*/  LDL R0, [R1+0x1a40] ;  /* 0x001a400001007983 */ /* 0x000f280000100800 */
[----:B------:R0:W-:Y:S01]  /*1c200*/  STS.U16 [R22+0x1700], R26 ;  /* 0x0017001a16007388 */ /* 0x0001e20000000400 */
[----:B------:R-:W4:Y:S03]  /*1c210*/  LDL.LU R25, [R1+0x1198] ;  /* 0x0011980001197983 */ /* 0x000f260000300800 */
[----:B0-----:R-:W4:Y:S01]  /*1c220*/  LDL.LU R26, [R1+0x113c] ;  /* 0x00113c00011a7983 */ /* 0x001f220000300800 */
[----:B--2---:R0:W-:Y:S03]  /*1c230*/  STL [R1+0x3d20], R14 ;  /* 0x003d200e01007387 */ /* 0x0041e60000100800 */
[----:B------:R-:W-:Y:S01]  /*1c240*/  STL [R1+0x1a88], R28 ;  /* 0x001a881c01007387 */ /* 0x000fe20000100800 */
[----:B------:R-:W-:-:S03]  /*1c250*/  PRMT R12, RZ, 0x7610, R12 ;  /* 0x00007610ff0c7816 */ /* 0x000fc6000000000c */
[----:B---3--:R1:W-:Y:S01]  /*1c260*/  STL [R1+0x3d24], R13 ;  /* 0x003d240d01007387 */ /* 0x0083e20000100800 */
[----:B------:R-:W2:Y:S02]  /*1c270*/  LDL R16, [R1+0x1a24] ;  /* 0x001a240001107983 */ /* 0x000ea40000100800 */
[----:B------:R-:W3:Y:S02]  /*1c280*/  LDL R15, [R1+0x1a28] ;  /* 0x001a2800010f7983 */ /* 0x000ee40000100800 */
[----:B0-----:R-:W3:Y:S02]  /*1c290*/  LDL R14, [R1+0x1a04] ;  /* 0x001a0400010e7983 */ /* 0x001ee40000100800 */
[----:B----4-:R-:W-:Y:S02]  /*1c2a0*/  @!P0 IMAD.MOV.U32 R4, RZ, RZ, R17 ;  /* 0x000000ffff048224 */ /* 0x010fe400078e0011 */
[----:B------:R-:W-:Y:S01]  /*1c2b0*/  @!P0 IMAD.MOV.U32 R5, RZ, RZ, R18 ;  /* 0x000000ffff058224 */ /* 0x000fe200078e0012 */
[----:B-1----:R-:W4:Y:S04]  /*1c2c0*/  LDL R13, [R1+0x1a08] ;  /* 0x001a0800010d7983 */ /* 0x002f280000100800 */
[----:B------:R0:W4:Y:S01]  /*1c2d0*/  @!P0 LDG.E.U16 R12, [R4.64] ;  /* 0x00000006040c8981 */ /* 0x000122000c1e1500 */
[----:B------:R-:W-:-:S02]  /*1c2e0*/  PRMT R11, RZ, 0x7610, R11 ;  /* 0x00007610ff0b7816 */ /* 0x000fc4000000000b */
[----:B------:R-:W-:Y:S01]  /*1c2f0*/  PRMT R10, RZ, 0x7610, R10 ;  /* 0x00007610ff0a7816 */ /* 0x000fe2000000000a */
[----:B0-----:R-:W-:Y:S02]  /*1c300*/  @!P0 IMAD.MOV.U32 R4, RZ, RZ, R0 ;  /* 0x000000ffff048224 */ /* 0x001fe400078e0000 */
[----:B------:R-:W-:-:S05]  /*1c310*/  @!P0 IMAD.MOV.U32 R5, RZ, RZ, R3 ;  /* 0x000000ffff058224 */ /* 0x000fca00078e0003 */
[----:B------:R2:W4:Y:S01]  /*1c320*/  @!P0 LDG.E.U16 R11, [R4.64] ;  /* 0x00000006040b8981 */ /* 0x000522000c1e1500 */
[----:B------:R-:W-:Y:S01]  /*1c330*/  PRMT R9, RZ, 0x7610, R9 ;  /* 0x00007610ff097816 */ /* 0x000fe20000000009 */
[----:B--2---:R-:W-:Y:S02]  /*1c340*/  @!P0 IMAD.MOV.U32 R5, RZ, RZ, R16 ;  /* 0x000000ffff058224 */ /* 0x004fe400078e0010 */
[----:B---3--:R-:W-:-:S05]  /*1c350*/  @!P0 IMAD.MOV.U32 R4, RZ, RZ, R15 ;  /* 0x000000ffff048224 */ /* 0x008fca00078e000f */
[----:B------:R0:W2:Y:S04]  /*1c360*/  @!P0 LDG.E.U16 R10, [R4.64] ;  /* 0x00000006040a8981 */ /* 0x0000a8000c1e1500 */
[----:B----4-:R1:W-:Y:S01]  /*1c370*/  STL [R1+0x3d28], R12 ;  /* 0x003d280c01007387 */ /* 0x0103e20000100800 */
[----:B------:R-:W3:Y:S02]  /*1c380*/  LDL R3, [R1+0x19e4] ;  /* 0x0019e40001037983 */ /* 0x000ee40000100800 */
[----:B------:R-:W4:Y:S02]  /*1c390*/  LDL R0, [R1+0x19e8] ;  /* 0x0019e80001007983 */ /* 0x000f240000100800 */
[----:B0-----:R-:W-:Y:S02]  /*1c3a0*/  @!P0 IMAD.MOV.U32 R4, RZ, RZ, R13 ;  /* 0x000000ffff048224 */ /* 0x001fe400078e000d */
[----:B------:R-:W-:-:S05]  /*1c3b0*/  @!P0 IMAD.MOV.U32 R5, RZ, RZ, R14 ;  /* 0x000000ffff058224 */ /* 0x000fca00078e000e */
[----:B------:R3:W4:Y:S01]  /*1c3c0*/  @!P0 LDG.E.U16 R9, [R4.64] ;  /* 0x0000000604098981 */ /* 0x000722000c1e1500 */
[----:B-1----:R-:W-:-:S03]  /*1c3d0*/  LOP3.LUT R12, R2, 0x30, RZ, 0x3c, !PT ;  /* 0x00000030020c7812 */ /* 0x002fc600078e3cff */
[----:B------:R-:W-:Y:S01]  /*1c3e0*/  STS.U16 [R22+0x1780], R29 ;  /* 0x0017801d16007388 */ /* 0x000fe20000000400 */
[----:B------:R-:W-:Y:S03]  /*1c3f0*/  STS.U16 [R22+0x2600], R23 ;  /* 0x0026001716007388 */ /* 0x000fe60000000400 */
[----:B------:R-:W-:Y:S04]  /*1c400*/  STL [R1+0x3d2c], R11 ;  /* 0x003d2c0b01007387 */ /* 0x000fe80000100800 */
[----:B------:R-:W-:Y:S01]  /*1c410*/  STS.U16 [R12+0x2680], R24 ;  /* 0x002680180c007388 */ /* 0x000fe20000000400 */
[----:B------:R0:W-:Y:S01]  /*1c420*/  STS.U16 [R12+0x2700], R27 ;  /* 0x0027001b0c007388 */ /* 0x0001e20000000400 */
[----:B------:R-:W-:-:S02]  /*1c430*/  PRMT R8, RZ, 0x7610, R8 ;  /* 0x00007610ff087816 */ /* 0x000fc40000000008 */
[----:B0-----:R-:W4:Y:S04]  /*1c440*/  LDL.LU R27, [R1+0x1144] ;  /* 0x00114400011b7983 */ /* 0x001f280000300800 */
[----:B--2---:R0:W-:Y:S01]  /*1c450*/  STL [R1+0x3d30], R10 ;  /* 0x003d300a01007387 */ /* 0x0041e20000100800 */
[----:B---3--:R-:W-:Y:S02]  /*1c460*/  @!P0 IMAD.MOV.U32 R5, RZ, RZ, R3 ;  /* 0x000000ffff058224 */ /* 0x008fe400078e0003 */
[----:B----4-:R-:W-:-:S05]  /*1c470*/  @!P0 IMAD.MOV.U32 R4, RZ, RZ, R0 ;  /* 0x000000ffff048224 */ /* 0x010fca00078e0000 */
[----:B------:R1:W2:Y:S04]  /*1c480*/  @!P0 LDG.E.U16 R8, [R4.64] ;  /* 0x0000000604088981 */ /* 0x0002a8000c1e1500 */
[----:B------:R3:W-:Y:S01]  /*1c490*/  STL [R1+0x3d34], R9 ;  /* 0x003d340901007387 */ /* 0x0007e20000100800 */
[----:B------:R-:W4:Y:S02]  /*1c4a0*/  LDL.LU R11, [R1+0x1148] ;  /* 0x00114800010b7983 */ /* 0x000f240000300800 */
[----:B0-----:R-:W2:Y:S01]  /*1c4b0*/  LDL R10, [R1+0x19a4] ;  /* 0x0019a400010a7983 */ /* 0x001ea20000100800 */
[----:B---3--:R-:W3:Y:S01]  /*1c4c0*/  LDL R9, [R1+0x19a8] ;  /* 0x0019a80001097983 */ /* 0x008ee20000100800 */
[----:B------:R-:W2:Y:S02]  /*1c4d0*/  LDL.LU R3, [R1+0x114c] ;  /* 0x00114c0001037983 */ /* 0x000ea40000300800 */
[----:B------:R-:W2:Y:S02]  /*1c4e0*/  LDL.LU R13, [R1+0x126c] ;  /* 0x00126c00010d7983 */ /* 0x000ea40000300800 */
[----:B------:R-:W2:Y:S01]  /*1c4f0*/  LDL.LU R28, [R1+0x1268] ;  /* 0x00126800011c7983 */ /* 0x000ea20000300800 */
[----:B------:R-:W2:Y:S01]  /*1c500*/  LDL.LU R14, [R1+0x1264] ;  /* 0x00126400010e7983 */ /* 0x000ea20000300800 */
[----:B------:R-:W2:Y:S02]  /*1c510*/  LDL.LU R15, [R1+0x1260] ;  /* 0x00126000010f7983 */ /* 0x000ea40000300800 */
[----:B------:R-:W2:Y:S02]  /*1c520*/  LDL.LU R16, [R1+0x121c] ;  /* 0x00121c0001107983 */ /* 0x000ea40000300800 */
[----:B------:R-:W2:Y:S01]  /*1c530*/  LDL.LU R17, [R1+0x1218] ;  /* 0x0012180001117983 */ /* 0x000ea20000300800 */
[----:B------:R-:W2:Y:S01]  /*1c540*/  LDL.LU R18, [R1+0x1214] ;  /* 0x0012140001127983 */ /* 0x000ea20000300800 */
[----:B------:R-:W2:Y:S02]  /*1c550*/  LDL.LU R19, [R1+0x1210] ;  /* 0x0012100001137983 */ /* 0x000ea40000300800 */
[----:B------:R-:W2:Y:S02]  /*1c560*/  LDL.LU R20, [R1+0x11b0] ;  /* 0x0011b00001147983 */ /* 0x000ea40000300800 */
[----:B------:R-:W2:Y:S01]  /*1c570*/  LDL.LU R0, [R1+0x11a8] ;  /* 0x0011a80001007983 */ /* 0x000ea20000300800 */
[----:B-1----:R-:W2:Y:S04]  /*1c580*/  LDL R4, [R1+0x19c4] ;  /* 0x0019c40001047983 */ /* 0x002ea80000100800 */
[----:B------:R-:W2:Y:S01]  /*1c590*/  LDL R5, [R1+0x19c8] ;  /* 0x0019c80001057983 */ /* 0x000ea20000100800 */
[----:B------:R-:W-:-:S02]  /*1c5a0*/  PRMT R7, RZ, 0x7610, R7 ;  /* 0x00007610ff077816 */ /* 0x000fc40000000007 */
[----:B------:R-:W-:Y:S02]  /*1c5b0*/  PRMT R6, RZ, 0x7610, R6 ;  /* 0x00007610ff067816 */ /* 0x000fe40000000006 */
[----:B--2---:R-:W-:-:S04]  /*1c5c0*/  @!P0 LOP3.LUT R5, R5, R4, RZ, 0x3c, !PT ;  /* 0x0000000405058212 */ /* 0x004fc800078e3cff */
[----:B------:R-:W-:-:S04]  /*1c5d0*/  @!P0 LOP3.LUT R4, R5, R4, RZ, 0x3c, !PT ;  /* 0x0000000405048212 */ /* 0x000fc800078e3cff */
[----:B------:R-:W-:-:S05]  /*1c5e0*/  @!P0 LOP3.LUT R5, R5, R4, RZ, 0x3c, !PT ;  /* 0x0000000405058212 */ /* 0x000fca00078e3cff */
[----:B------:R3:W2:Y:S02]  /*1c5f0*/  @!P0 LDG.E.U16 R7, [R4.64] ;  /* 0x0000000604078981 */ /* 0x0006a4000c1e1500 */
[----:B---3--:R-:W-:Y:S02]  /*1c600*/  @!P0 IMAD.MOV.U32 R4, RZ, RZ, R9 ;  /* 0x000000ffff048224 */ /* 0x008fe400078e0009 */
[----:B------:R-:W-:-:S05]  /*1c610*/  @!P0 IMAD.MOV.U32 R5, RZ, RZ, R10 ;  /* 0x000000ffff058224 */ /* 0x000fca00078e000a */
[----:B------:R0:W3:Y:S04]  /*1c620*/  @!P0 LDG.E.U16 R6, [R4.64] ;  /* 0x0000000604068981 */ /* 0x0000e8000c1e1500 */
[----:B------:R1:W-:Y:S01]  /*1c630*/  STS.U16 [R12+0x2780], R25 ;  /* 0x002780190c007388 */ /* 0x0003e20000000400 */
[C---:B------:R-:W-:Y:S01]  /*1c640*/  LOP3.LUT R9, R2.reuse, 0x40, RZ, 0x3c, !PT ;  /* 0x0000004002097812 */ /* 0x040fe200078e3cff */
[----:B------:R0:W-:Y:S02]  /*1c650*/  STS.U16 [R12+0x3600], R26 ;  /* 0x0036001a0c007388 */ /* 0x0001e40000000400 */
[----:B------:R0:W-:Y:S01]  /*1c660*/  STS.U16 [R12+0x3680], R27 ;  /* 0x0036801b0c007388 */ /* 0x0001e20000000400 */
[----:B------:R-:W-:Y:S04]  /*1c670*/  STL [R1+0x3d38], R8 ;  /* 0x003d380801007387 */ /* 0x000fe80000100800 */
[----:B----4-:R-:W-:Y:S01]  /*1c680*/  STS.U16 [R12+0x3700], R11 ;  /* 0x0037000b0c007388 */ /* 0x010fe20000000400 */
[----:B------:R-:W4:Y:S02]  /*1c690*/  LDL.LU R21, [R1+0x11a4] ;  /* 0x0011a40001157983 */ /* 0x000f240000300800 */
[----:B------:R0:W-:Y:S02]  /*1c6a0*/  STS.U16 [R12+0x3780], R3 ;  /* 0x003780030c007388 */ /* 0x0001e40000000400 */
[----:B------:R-:W4:Y:S01]  /*1c6b0*/  LDL.LU R29, [R1+0x11a0] ;  /* 0x0011a000011d7983 */ /* 0x000f220000300800 */
[----:B------:R-:W-:Y:S04]  /*1c6c0*/  STS.U16 [R9+0x800], R13 ;  /* 0x0008000d09007388 */ /* 0x000fe80000000400 */
[----:B------:R-:W4:Y:S01]  /*1c6d0*/  LDL.LU R22, [R1+0x1140] ;  /* 0x0011400001167983 */ /* 0x000f220000300800 */
[----:B------:R-:W-:Y:S02]  /*1c6e0*/  STS.U16 [R9+0x880], R28 ;  /* 0x0008801c09007388 */ /* 0x000fe40000000400 */
[----:B------:R-:W4:Y:S02]  /*1c6f0*/  LDL.LU R23, [R1+0x1138] ;  /* 0x0011380001177983 */ /* 0x000f240000300800 */
[----:B------:R-:W-:Y:S01]  /*1c700*/  STS.U16 [R9+0x900], R14 ;  /* 0x0009000e09007388 */ /* 0x000fe20000000400 */
[----:B------:R-:W4:Y:S04]  /*1c710*/  LDL.LU R24, [R1+0x1134] ;  /* 0x0011340001187983 */ /* 0x000f280000300800 */
[----:B------:R-:W-:Y:S01]  /*1c720*/  STS.U16 [R9+0x980], R15 ;  /* 0x0009800f09007388 */ /* 0x000fe20000000400 */
[----:B-1----:R-:W4:Y:S02]  /*1c730*/  LDL.LU R25, [R1+0x1130] ;  /* 0x0011300001197983 */ /* 0x002f240000300800 */
[----:B------:R-:W-:Y:S02]  /*1c740*/  STS.U16 [R9+0x1800], R16 ;  /* 0x0018001009007388 */ /* 0x000fe40000000400 */
[----:B0-----:R-:W4:Y:S01]  /*1c750*/  LDL.LU R26, [R1+0x125c] ;  /* 0x00125c00011a7983 */ /* 0x001f220000300800 */
[----:B------:R-:W-:Y:S04]  /*1c760*/  STS.U16 [R9+0x1880], R17 ;  /* 0x0018801109007388 */ /* 0x000fe80000000400 */
[----:B------:R-:W4:Y:S01]  /*1c770*/  LDL.LU R27, [R1+0x1258] ;  /* 0x00125800011b7983 */ /* 0x000f220000300800 */
[----:B------:R-:W-:Y:S02]  /*1c780*/  STS.U16 [R9+0x1900], R18 ;  /* 0x0019001209007388 */ /* 0x000fe40000000400 */
[----:B------:R-:W-:Y:S02]  /*1c790*/  STS.U16 [R9+0x1980], R19 ;  /* 0x0019801309007388 */ /* 0x000fe40000000400 */
[----:B------:R-:W-:Y:S01]  /*1c7a0*/  STS.U16 [R9+0x2800], R20 ;  /* 0x0028001409007388 */ /* 0x000fe20000000400 */
[----:B------:R0:W-:Y:S01]  /*1c7b0*/  STS.U16 [R9+0x2880], R0 ;  /* 0x0028800009007388 */ /* 0x0001e20000000400 */
[----:B------:R-:W-:-:S03]  /*1c7c0*/  LOP3.LUT R4, R2, 0x50, RZ, 0x3c, !PT ;  /* 0x0000005002047812 */ /* 0x000fc600078e3cff */
[----:B--2---:R-:W-:Y:S04]  /*1c7d0*/  STL [R1+0x3d3c], R7 ;  /* 0x003d3c0701007387 */ /* 0x004fe80000100800 */
[----:B---3--:R-:W-:Y:S01]  /*1c7e0*/  STL [R1+0x3d40], R6 ;  /* 0x003d400601007387 */ /* 0x008fe20000100800 */
[----:B------:R-:W2:Y:S02]  /*1c7f0*/  LDL.LU R3, [R1+0x1254] ;  /* 0x0012540001037983 */ /* 0x000ea40000300800 */
[----:B0-----:R-:W3:Y:S02]  /*1c800*/  LDL.LU R0, [R1+0x1250] ;  /* 0x0012500001007983 */ /* 0x001ee40000300800 */
[----:B------:R-:W2:Y:S01]  /*1c810*/  LDL.LU R2, [R1+0x11fc] ;  /* 0x0011fc0001027983 */ /* 0x000ea20000300800 */
[----:B----4-:R-:W-:Y:S01]  /*1c820*/  STS.U16 [R9+0x2900], R21 ;  /* 0x0029001509007388 */ /* 0x010fe20000000400 */
[----:B------:R-:W-:Y:S03]  /*1c830*/  STS.U16 [R9+0x2980], R29 ;  /* 0x0029801d09007388 */ /* 0x000fe60000000400 */
[----:B------:R-:W-:Y:S01]  /*1c840*/  STS.U16 [R9+0x3800], R22 ;  /* 0x0038001609007388 */ /* 0x000fe20000000400 */
[----:B------:R-:W-:Y:S03]  /*1c850*/  STS.U16 [R9+0x3880], R23 ;  /* 0x0038801709007388 */ /* 0x000fe60000000400 */
[----:B------:R-:W-:Y:S01]  /*1c860*/  STS.U16 [R9+0x3900], R24 ;  /* 0x0039001809007388 */ /* 0x000fe20000000400 */
[----:B------:R-:W-:Y:S03]  /*1c870*/  STS.U16 [R9+0x3980], R25 ;  /* 0x0039801909007388 */ /* 0x000fe60000000400 */
[----:B--2---:R0:W-:Y:S04]  /*1c880*/  STL [R1+0x3d54], R2 ;  /* 0x003d540201007387 */ /* 0x0041e80000100800 */
[----:B0-----:R-:W2:Y:S01]  /*1c890*/  LDL.LU R2, [R1+0x1208] ;  /* 0x0012080001027983 */ /* 0x001ea20000300800 */
[----:B------:R-:W4:Y:S02]  /*1c8a0*/  LDL.LU R6, [R1+0x11f4] ;  /* 0x0011f40001067983 */ /* 0x000f240000300800 */
[----:B------:R-:W4:Y:S02]  /*1c8b0*/  LDL.LU R5, [R1+0x11f0] ;  /* 0x0011f00001057983 */ /* 0x000f240000300800 */
[----:B------:R-:W4:Y:S01]  /*1c8c0*/  LDL.LU R7, [R1+0x119c] ;  /* 0x00119c0001077983 */ /* 0x000f220000300800 */
[----:B------:R-:W4:Y:S01]  /*1c8d0*/  LDL.LU R8, [R1+0x1194] ;  /* 0x0011940001087983 */ /* 0x000f220000300800 */
        /* <DEDUP_REMOVED lines=8> */
[----:B------:R-:W4:Y:S03]  /*1c960*/  LDL.LU R16, [R1+0x1244] ;  /* 0x0012440001107983 */ /* 0x000f260000300800 */
[----:B------:R-:W-:Y:S01]  /*1c970*/  STS.U16 [R4+0xa00], R26 ;  /* 0x000a001a04007388 */ /* 0x000fe20000000400 */
[----:B------:R-:W4:Y:S02]  /*1c980*/  LDL.LU R17, [R1+0x1240] ;  /* 0x0012400001117983 */ /* 0x000f240000300800 */
[----:B------:R-:W-:Y:S02]  /*1c990*/  STS.U16 [R4+0xa80], R27 ;  /* 0x000a801b04007388 */ /* 0x000fe40000000400 */
[----:B------:R-:W4:Y:S01]  /*1c9a0*/  LDL.LU R18, [R1+0x11ec] ;  /* 0x0011ec0001127983 */ /* 0x000f220000300800 */
[----:B------:R0:W-:Y:S04]  /*1c9b0*/  STS.U16 [R4+0xb00], R3 ;  /* 0x000b000304007388 */ /* 0x0001e80000000400 */
[----:B------:R-:W4:Y:S04]  /*1c9c0*/  LDL.LU R19, [R1+0x11e8] ;  /* 0x0011e80001137983 */ /* 0x000f280000300800 */
[----:B0-----:R-:W4:Y:S01]  /*1c9d0*/  LDL.LU R3, [R1+0x11e4] ;  /* 0x0011e40001037983 */ /* 0x001f220000300800 */
[----:B------:R-:W4:Y:S02]  /*1c9e0*/  LDL.LU R20, [R1+0x11dc] ;  /* 0x0011dc0001147983 */ /* 0x000f240000300800 */
[----:B------:R-:W4:Y:S02]  /*1c9f0*/  LDL.LU R21, [R1+0x117c] ;  /* 0x00117c0001157983 */ /* 0x000f240000300800 */
[----:B------:R-:W4:Y:S01]  /*1ca00*/  LDL.LU R29, [R1+0x1178] ;  /* 0x00117800011d7983 */ /* 0x000f220000300800 */
[----:B------:R-:W4:Y:S01]  /*1ca10*/  LDL.LU R22, [R1+0x1174] ;  /* 0x0011740001167983 */ /* 0x000f220000300800 */
[----:B------:R-:W4:Y:S02]  /*1ca20*/  LDL.LU R23, [R1+0x1170] ;  /* 0x0011700001177983 */ /* 0x000f240000300800 */
[----:B------:R-:W4:Y:S02]  /*1ca30*/  LDL.LU R24, [R1+0x111c] ;  /* 0x00111c0001187983 */ /* 0x000f240000300800 */
[----:B------:R-:W4:Y:S01]  /*1ca40*/  LDL.LU R25, [R1+0x1118] ;  /* 0x0011180001197983 */ /* 0x000f220000300800 */
[----:B------:R-:W4:Y:S04]  /*1ca50*/  LDL.LU R26, [R1+0x1114] ;  /* 0x00111400011a7983 */ /* 0x000f280000300800 */
[----:B---3--:R0:W-:Y:S01]  /*1ca60*/  STS.U16 [R4+0xb80], R0 ;  /* 0x000b800004007388 */ /* 0x0081e20000000400 */
[----:B------:R-:W3:Y:S03]  /*1ca70*/  LDL.LU R27, [R1+0x1110] ;  /* 0x00111000011b7983 */ /* 0x000ee60000300800 */
[----:B0-----:R-:W3:Y:S04]  /*1ca80*/  LDL.LU R0, [R1+0x123c] ;  /* 0x00123c0001007983 */ /* 0x001ee80000300800 */
[----:B--2---:R0:W-:Y:S04]  /*1ca90*/  STS.U16 [R4+0x1a00], R2 ;  /* 0x001a000204007388 */ /* 0x0041e80000000400 */
[----:B0-----:R-:W2:Y:S04]  /*1caa0*/  LDL.LU R2, [R1+0x3d54] ;  /* 0x003d540001027983 */ /* 0x001ea80000300800 */
[----:B--2---:R0:W-:Y:S04]  /*1cab0*/  STS.U16 [R4+0x1a80], R2 ;  /* 0x001a800204007388 */ /* 0x0041e80000000400 */
[----:B0-----:R-:W0:Y:S01]  /*1cac0*/  S2R R2, SR_TID.X ;  /* 0x0000000000027919 */ /* 0x001e220000002100 */
[----:B----4-:R-:W-:Y:S02]  /*1cad0*/  STS.U16 [R4+0x1b00], R6 ;  /* 0x001b000604007388 */ /* 0x010fe40000000400 */
[----:B------:R1:W-:Y:S02]  /*1cae0*/  STS.U16 [R4+0x1b80], R5 ;  /* 0x001b800504007388 */ /* 0x0003e40000000400 */
[----:B------:R-:W-:Y:S01]  /*1caf0*/  STS.U16 [R4+0x2a00], R7 ;  /* 0x002a000704007388 */ /* 0x000fe20000000400 */
[----:B------:R-:W-:Y:S01]  /*1cb00*/  STS.U16 [R4+0x2a80], R8 ;  /* 0x002a800804007388 */ /* 0x000fe20000000400 */
[----:B------:R-:W-:Y:S02]  /*1cb10*/  STS.U16 [R4+0x2b00], R9 ;  /* 0x002b000904007388 */ /* 0x000fe40000000400 */
[----:B------:R-:W-:Y:S02]  /*1cb20*/  STS.U16 [R4+0x2b80], R10 ;  /* 0x002b800a04007388 */ /* 0x000fe40000000400 */
[----:B------:R-:W-:Y:S01]  /*1cb30*/  STS.U16 [R4+0x3a00], R11 ;  /* 0x003a000b04007388 */ /* 0x000fe20000000400 */
[----:B------:R-:W-:Y:S01]  /*1cb40*/  STS.U16 [R4+0x3a80], R12 ;  /* 0x003a800c04007388 */ /* 0x000fe20000000400 */
[----:B------:R-:W-:Y:S02]  /*1cb50*/  STS.U16 [R4+0x3b00], R13 ;  /* 0x003b000d04007388 */ /* 0x000fe40000000400 */
[----:B------:R2:W-:Y:S01]  /*1cb60*/  STS.U16 [R4+0x3b80], R28 ;  /* 0x003b801c04007388 */ /* 0x0005e20000000400 */
[----:B0-----:R-:W-:-:S05]  /*1cb70*/  LOP3.LUT R2, R2, 0x3f, RZ, 0xc0, !PT ;  /* 0x0000003f02027812 */ /* 0x001fca00078ec0ff */
[----:B------:R-:W-:-:S05]  /*1cb80*/  IMAD.SHL.U32 R2, R2, 0x2, RZ ;  /* 0x0000000202027824 */ /* 0x000fca00078e00ff */
[----:B-1----:R-:W-:-:S05]  /*1cb90*/  LOP3.LUT R5, R2, 0x60, RZ, 0x3c, !PT ;  /* 0x0000006002057812 */ /* 0x002fca00078e3cff */
[----:B------:R-:W-:Y:S01]  /*1cba0*/  STS.U16 [R5+0xc00], R14 ;  /* 0x000c000e05007388 */ /* 0x000fe20000000400 */
[----:B------:R-:W-:Y:S02]  /*1cbb0*/  STS.U16 [R5+0xc80], R15 ;  /* 0x000c800f05007388 */ /* 0x000fe40000000400 */
[----:B------:R-:W-:Y:S02]  /*1cbc0*/  STS.U16 [R5+0xd00], R16 ;  /* 0x000d001005007388 */ /* 0x000fe40000000400 */
[----:B------:R-:W-:Y:S01]  /*1cbd0*/  STS.U16 [R5+0xd80], R17 ;  /* 0x000d801105007388 */ /* 0x000fe20000000400 */
[----:B------:R-:W-:Y:S01]  /*1cbe0*/  STS.U16 [R5+0x1c00], R18 ;  /* 0x001c001205007388 */ /* 0x000fe20000000400 */
[----:B------:R-:W-:Y:S02]  /*1cbf0*/  STS.U16 [R5+0x1c80], R19 ;  /* 0x001c801305007388 */ /* 0x000fe40000000400 */
[----:B------:R0:W-:Y:S01]  /*1cc00*/  STS.U16 [R5+0x1d00], R3 ;  /* 0x001d000305007388 */ /* 0x0001e20000000400 */
[----:B--2---:R-:W-:Y:S01]  /*1cc10*/  LOP3.LUT R4, R2, 0x70, RZ, 0x3c, !PT ;  /* 0x0000007002047812 */ /* 0x004fe200078e3cff */
[----:B0-----:R-:W2:Y:S01]  /*1cc20*/  LDL.LU R3, [R1+0x1238] ;  /* 0x0012380001037983 */ /* 0x001ea20000300800 */
[----:B------:R-:W4:Y:S03]  /*1cc30*/  LDL.LU R2, [R1+0x11d0] ;  /* 0x0011d00001027983 */ /* 0x000f260000300800 */
[----:B----4-:R0:W-:Y:S04]  /*1cc40*/  STL [R1+0x3d4c], R2 ;  /* 0x003d4c0201007387 */ /* 0x0101e80000100800 */
[----:B0-----:R-:W4:Y:S04]  /*1cc50*/  LDL.LU R2, [R1+0x1230] ;  /* 0x0012300001027983 */ /* 0x001f280000300800 */
[----:B------:R-:W-:Y:S01]  /*1cc60*/  STS.U16 [R5+0x1d80], R20 ;  /* 0x001d801405007388 */ /* 0x000fe20000000400 */
[----:B------:R-:W-:Y:S02]  /*1cc70*/  STS.U16 [R5+0x2c00], R21 ;  /* 0x002c001505007388 */ /* 0x000fe40000000400 */
[----:B------:R-:W-:Y:S02]  /*1cc80*/  STS.U16 [R5+0x2c80], R29 ;  /* 0x002c801d05007388 */ /* 0x000fe40000000400 */
[----:B------:R-:W-:Y:S01]  /*1cc90*/  STS.U16 [R5+0x2d00], R22 ;  /* 0x002d001605007388 */ /* 0x000fe20000000400 */
[----:B------:R-:W-:Y:S01]  /*1cca0*/  STS.U16 [R5+0x2d80], R23 ;  /* 0x002d801705007388 */ /* 0x000fe20000000400 */
[----:B------:R-:W-:Y:S02]  /*1ccb0*/  STS.U16 [R5+0x3c00], R24 ;  /* 0x003c001805007388 */ /* 0x000fe40000000400 */
[----:B------:R-:W-:Y:S02]  /*1ccc0*/  STS.U16 [R5+0x3c80], R25 ;  /* 0x003c801905007388 */ /* 0x000fe40000000400 */
[----:B------:R-:W-:Y:S01]  /*1ccd0*/  STS.U16 [R5+0x3d00], R26 ;  /* 0x003d001a05007388 */ /* 0x000fe20000000400 */
[----:B---3--:R-:W-:Y:S01]  /*1cce0*/  STS.U16 [R5+0x3d80], R27 ;  /* 0x003d801b05007388 */ /* 0x008fe20000000400 */
[----:B------:R-:W-:Y:S03]  /*1ccf0*/  STS.U16 [R4+0xe00], R0 ;  /* 0x000e000004007388 */ /* 0x000fe60000000400 */
[----:B----4-:R0:W-:Y:S04]  /*1cd00*/  STL [R1+0x3d50], R2 ;  /* 0x003d500201007387 */ /* 0x0101e80000100800 */
[----:B0-----:R-:W3:Y:S01]  /*1cd10*/  LDL.LU R2, [R1+0x1234] ;  /* 0x0012340001027983 */ /* 0x001ee20000300800 */
        /* <DEDUP_REMOVED lines=25> */
[----:B--2---:R0:W-:Y:S01]  /*1ceb0*/  STS.U16 [R4+0xe80], R3 ;  /* 0x000e800304007388 */ /* 0x0041e20000000400 */
[----:B------:R-:W2:Y:S03]  /*1cec0*/  LDL.LU R27, [R1+0x88] ;  /* 0x00008800011b7983 */ /* 0x000ea60000300800 */
[----:B0-----:R-:W2:Y:S04]  /*1ced0*/  LDL.LU R3, [R1+0x84] ;  /* 0x0000840001037983 */ /* 0x001ea80000300800 */
[----:B---3--:R0:W-:Y:S04]  /*1cee0*/  STS.U16 [R4+0xf00], R2 ;  /* 0x000f000204007388 */ /* 0x0081e80000000400 */
[----:B0-----:R-:W3:Y:S04]  /*1cef0*/  LDL.LU R2, [R1+0x3d50] ;  /* 0x003d500001027983 */ /* 0x001ee80000300800 */
[----:B---3--:R0:W-:Y:S04]  /*1cf00*/  STS.U16 [R4+0xf80], R2 ;  /* 0x000f800204007388 */ /* 0x0081e80000000400 */
[----:B0-----:R-:W3:Y:S04]  /*1cf10*/  LDL.LU R2, [R1+0x3d4c] ;  /* 0x003d4c0001027983 */ /* 0x001ee80000300800 */
[----:B---3--:R0:W-:Y:S04]  /*1cf20*/  STS.U16 [R4+0x1e00], R2 ;  /* 0x001e000204007388 */ /* 0x0081e80000000400 */
[----:B0-----:R-:W0:Y:S01]  /*1cf30*/  S2R R2, SR_TID.X ;  /* 0x0000000000027919 */ /* 0x001e220000002100 */
[----:B----4-:R-:W-:Y:S02]  /*1cf40*/  STS.U16 [R4+0x1e80], R6 ;  /* 0x001e800604007388 */ /* 0x010fe40000000400 */
[----:B------:R-:W-:Y:S02]  /*1cf50*/  STS.U16 [R4+0x1f00], R5 ;  /* 0x001f000504007388 */ /* 0x000fe40000000400 */
[----:B------:R-:W-:Y:S01]  /*1cf60*/  STS.U16 [R4+0x1f80], R7 ;  /* 0x001f800704007388 */ /* 0x000fe20000000400 */
        /* <DEDUP_REMOVED lines=8> */
[----:B0-----:R-:W-:-:S05]  /*1cff0*/  LOP3.LUT R2, R2, 0x3f, RZ, 0xc0, !PT ;  /* 0x0000003f02027812 */ /* 0x001fca00078ec0ff */
[----:B------:R-:W-:-:S05]  /*1d000*/  IMAD.SHL.U32 R2, R2, 0x2, RZ ;  /* 0x0000000202027824 */ /* 0x000fca00078e00ff */
[----:B------:R0:W-:Y:S04]  /*1d010*/  STS.U16 [R2+0x4400], R0 ;  /* 0x0044000002007388 */ /* 0x0001e80000000400 */
[----:B0-----:R-:W3:Y:S01]  /*1d020*/  LDL.LU R0, [R1+0x80] ;  /* 0x0000800001007983 */ /* 0x001ee20000300800 */
[----:B------:R-:W4:Y:S03]  /*1d030*/  LDL.LU R6, [R1+0x74] ;  /* 0x0000740001067983 */ /* 0x000f260000300800 */
[----:B----4-:R0:W-:Y:S04]  /*1d040*/  STL [R1+0x3d44], R6 ;  /* 0x003d440601007387 */ /* 0x0101e80000100800 */
[----:B0-----:R-:W4:Y:S04]  /*1d050*/  LDL.LU R6, [R1+0x78] ;  /* 0x0000780001067983 */ /* 0x001f280000300800 */
[----:B------:R-:W-:Y:S04]  /*1d060*/  STS.U16 [R2+0x4000], R15 ;  /* 0x0040000f02007388 */ /* 0x000fe80000000400 */
[----:B------:R-:W-:Y:S04]  /*1d070*/  STS.U16 [R2+0x4200], R16 ;  /* 0x0042001002007388 */ /* 0x000fe80000000400 */
[----:B------:R-:W-:Y:S04]  /*1d080*/  STS.U16 [R2+0x4600], R17 ;  /* 0x0046001102007388 */ /* 0x000fe80000000400 */
[----:B--2---:R-:W-:Y:S04]  /*1d090*/  STS.U16 [R2+0x5e00], R3 ;  /* 0x005e000302007388 */ /* 0x004fe80000000400 */
[----:B------:R-:W-:Y:S04]  /*1d0a0*/  STS.U16 [R2+0x4800], R18 ;  /* 0x0048001202007388 */ /* 0x000fe80000000400 */
[----:B------:R-:W-:Y:S04]  /*1d0b0*/  STS.U16 [R2+0x4a00], R19 ;  /* 0x004a001302007388 */ /* 0x000fe80000000400 */
[----:B------:R-:W-:Y:S04]  /*1d0c0*/  STS.U16 [R2+0x4c00], R20 ;  /* 0x004c001402007388 */ /* 0x000fe80000000400 */
[----:B------:R-:W-:Y:S04]  /*1d0d0*/  STS.U16 [R2+0x4e00], R21 ;  /* 0x004e001502007388 */ /* 0x000fe80000000400 */
[----:B------:R-:W-:Y:S04]  /*1d0e0*/  STS.U16 [R2+0x5000], R29 ;  /* 0x0050001d02007388 */ /* 0x000fe80000000400 */
[----:B----4-:R0:W-:Y:S04]  /*1d0f0*/  STL [R1+0x3d48], R6 ;  /* 0x003d480601007387 */ /* 0x0101e80000100800 */
        /* <DEDUP_REMOVED lines=17> */
[----:B------:R0:W-:Y:S01]  /*1d210*/  STS.U16 [R2+0x5200], R22 ;  /* 0x0052001602007388 */ /* 0x0001e20000000400 */
[----:B------:R-:W4:Y:S03]  /*1d220*/  LDL.LU R29, [R1+0x30] ;  /* 0x00003000011d7983 */ /* 0x000f260000300800 */
[----:B------:R1:W-:Y:S04]  /*1d230*/  STS.U16 [R2+0x5400], R23 ;  /* 0x0054001702007388 */ /* 0x0003e80000000400 */
[----:B------:R1:W-:Y:S04]  /*1d240*/  STS.U16 [R2+0x5600], R24 ;  /* 0x0056001802007388 */ /* 0x0003e80000000400 */
[----:B------:R3:W-:Y:S04]  /*1d250*/  STS.U16 [R2+0x5800], R25 ;  /* 0x0058001902007388 */ /* 0x0007e80000000400 */
[----:B------:R3:W-:Y:S04]  /*1d260*/  STS.U16 [R2+0x5a00], R26 ;  /* 0x005a001a02007388 */ /* 0x0007e80000000400 */
[----:B------:R3:W-:Y:S04]  /*1d270*/  STS.U16 [R2+0x5c00], R27 ;  /* 0x005c001b02007388 */ /* 0x0007e80000000400 */
[----:B0-----:R-:W4:Y:S01]  /*1d280*/  LDL.LU R22, [R1+0x2c] ;  /* 0x00002c0001167983 */ /* 0x001f220000300800 */
[----:B-1----:R-:W4:Y:S02]  /*1d290*/  LDL.LU R23, [R1+0x28] ;  /* 0x0000280001177983 */ /* 0x002f240000300800 */
[----:B------:R-:W4:Y:S01]  /*1d2a0*/  LDL.LU R24, [R1+0x24] ;  /* 0x0000240001187983 */ /* 0x000f220000300800 */
[----:B---3--:R-:W3:Y:S01]  /*1d2b0*/  LDL.LU R25, [R1+0x20] ;  /* 0x0000200001197983 */ /* 0x008ee20000300800 */
[----:B------:R-:W3:Y:S03]  /*1d2c0*/  LDL.LU R26, [R1+0x1c] ;  /* 0x00001c00011a7983 */ /* 0x000ee60000300800 */
[----:B------:R0:W-:Y:S01]  /*1d2d0*/  STS.U16 [R2+0x6000], R0 ;  /* 0x0060000002007388 */ /* 0x0001e20000000400 */
[----:B------:R-:W3:Y:S03]  /*1d2e0*/  LDL.LU R27, [R1+0x18] ;  /* 0x00001800011b7983 */ /* 0x000ee60000300800 */
[----:B0-----:R-:W3:Y:S01]  /*1d2f0*/  LDL.LU R0, [R1+0x14] ;  /* 0x0000140001007983 */ /* 0x001ee20000300800 */
[----:B------:R-:W3:Y:S02]  /*1d300*/  LDL.LU R4, [R1+0xc] ;  /* 0x00000c0001047983 */ /* 0x000ee40000300800 */
[----:B------:R-:W3:Y:S02]  /*1d310*/  LDL.LU R5, [R1+0x8] ;  /* 0x0000080001057983 */ /* 0x000ee40000300800 */
[----:B------:R-:W3:Y:S01]  /*1d320*/  LDL.LU R28, [R1+0x4] ;  /* 0x00000400011c7983 */ /* 0x000ee20000300800 */
[----:B--2---:R0:W-:Y:S04]  /*1d330*/  STS.U16 [R2+0x6200], R6 ;  /* 0x0062000602007388 */ /* 0x0041e80000000400 */
[----:B0-----:R-:W2:Y:S04]  /*1d340*/  LDL.LU R6, [R1+0x3d48] ;  /* 0x003d480001067983 */ /* 0x001ea80000300800 */
[----:B--2---:R0:W-:Y:S04]  /*1d350*/  STS.U16 [R2+0x6400], R6 ;  /* 0x0064000602007388 */ /* 0x0041e80000000400 */
[----:B0-----:R-:W2:Y:S04]  /*1d360*/  LDL.LU R6, [R1+0x3d44] ;  /* 0x003d440001067983 */ /* 0x001ea80000300800 */
[----:B----4-:R-:W-:Y:S04]  /*1d370*/  STS.U16 [R2+0x6800], R7 ;  /* 0x0068000702007388 */ /* 0x010fe80000000400 */
[----:B------:R-:W-:Y:S04]  /*1d380*/  STS.U16 [R2+0x6a00], R8 ;  /* 0x006a000802007388 */ /* 0x000fe80000000400 */
        /* <DEDUP_REMOVED lines=10> */
[----:B--2---:R0:W-:Y:S04]  /*1d430*/  STS.U16 [R2+0x6600], R6 ;  /* 0x0066000602007388 */ /* 0x0041e80000000400 */
[----:B0-----:R-:W2:Y:S01]  /*1d440*/  LDL.LU R6, [R1+0x3d40] ;  /* 0x003d400001067983 */ /* 0x001ea20000300800 */
[----:B------:R-:W3:Y:S02]  /*1d450*/  LDL.LU R7, [R1+0x3d3c] ;  /* 0x003d3c0001077983 */ /* 0x000ee40000300800 */
        /* <DEDUP_REMOVED lines=11> */
[----:B------:R-:W3:Y:S03]  /*1d510*/  LDL.LU R2, [R1+0x10] ;  /* 0x0000100001027983 */ /* 0x000ee60000300800 */
[----:B--2---:R0:W-:Y:S01]  /*1d520*/  STS.U16 [R3+0x4080], R18 ;  /* 0x0040801203007388 */ /* 0x0041e20000000400 */
[----:B------:R1:W-:Y:S02]  /*1d530*/  STS.U16 [R3+0x4280], R19 ;  /* 0x0042801303007388 */ /* 0x0003e40000000400 */
[----:B------:R2:W-:Y:S02]  /*1d540*/  STS.U16 [R3+0x4480], R20 ;  /* 0x0044801403007388 */ /* 0x0005e40000000400 */
[----:B------:R3:W-:Y:S01]  /*1d550*/  STS.U16 [R3+0x4680], R21 ;  /* 0x0046801503007388 */ /* 0x0007e20000000400 */
[----:B------:R3:W-:Y:S01]  /*1d560*/  STS.U16 [R3+0x4880], R29 ;  /* 0x0048801d03007388 */ /* 0x0007e20000000400 */
[----:B------:R3:W-:Y:S03]  /*1d570*/  STS.U16 [R3+0x4a80], R22 ;  /* 0x004a801603007388 */ /* 0x0007e60000000400 */
[----:B0-----:R-:W4:Y:S01]  /*1d580*/  LDL.LU R18, [R1+0x3d0c] ;  /* 0x003d0c0001127983 */ /* 0x001f220000300800 */
[----:B-1----:R-:W4:Y:S02]  /*1d590*/  LDL.LU R19, [R1+0x3d08] ;  /* 0x003d080001137983 */ /* 0x002f240000300800 */
[----:B--2---:R-:W2:Y:S02]  /*1d5a0*/  LDL.LU R20, [R1+0x3d04] ;  /* 0x003d040001147983 */ /* 0x004ea40000300800 */
[----:B---3--:R-:W3:Y:S01]  /*1d5b0*/  LDL.LU R21, [R1+0x3d00] ;  /* 0x003d000001157983 */ /* 0x008ee20000300800 */
[----:B------:R-:W2:Y:S01]  /*1d5c0*/  LDL.LU R29, [R1+0x3cfc] ;  /* 0x003cfc00011d7983 */ /* 0x000ea20000300800 */
[----:B------:R-:W2:Y:S03]  /*1d5d0*/  LDL.LU R22, [R1+0x3cf8] ;  /* 0x003cf80001167983 */ /* 0x000ea60000300800 */
[----:B------:R0:W-:Y:S01]  /*1d5e0*/  STS.U16 [R3+0x4c80], R23 ;  /* 0x004c801703007388 */ /* 0x0001e20000000400 */
[----:B------:R1:W-:Y:S02]  /*1d5f0*/  STS.U16 [R3+0x4e80], R24 ;  /* 0x004e801803007388 */ /* 0x0003e40000000400 */
[----:B------:R1:W-:Y:S02]  /*1d600*/  STS.U16 [R3+0x5080], R25 ;  /* 0x0050801903007388 */ /* 0x0003e40000000400 */
[----:B------:R1:W-:Y:S01]  /*1d610*/  STS.U16 [R3+0x5280], R26 ;  /* 0x0052801a03007388 */ /* 0x0003e20000000400 */
[----:B------:R1:W-:Y:S01]  /*1d620*/  STS.U16 [R3+0x5480], R27 ;  /* 0x0054801b03007388 */ /* 0x0003e20000000400 */
[----:B------:R1:W-:Y:S03]  /*1d630*/  STS.U16 [R3+0x5680], R0 ;  /* 0x0056800003007388 */ /* 0x0003e60000000400 */
[----:B0-----:R-:W2:Y:S01]  /*1d640*/  LDL.LU R23, [R1+0x3cf4] ;  /* 0x003cf40001177983 */ /* 0x001ea20000300800 */
[----:B-1----:R-:W2:Y:S03]  /*1d650*/  LDL.LU R24, [R1+0x3cf0] ;  /* 0x003cf00001187983 */ /* 0x002ea60000300800 */
[----:B------:R-:W2:Y:S01]  /*1d660*/  LDL.LU R25, [R1+0x3cec] ;  /* 0x003cec0001197983 */ /* 0x000ea20000300800 */
[----:B------:R-:W2:Y:S03]  /*1d670*/  LDL.LU R26, [R1+0x3ce8] ;  /* 0x003ce800011a7983 */ /* 0x000ea60000300800 */
[----:B------:R-:W2:Y:S01]  /*1d680*/  LDL.LU R27, [R1+0x3ce4] ;  /* 0x003ce400011b7983 */ /* 0x000ea20000300800 */
[----:B------:R-:W2:Y:S03]  /*1d690*/  LDL.LU R0, [R1+0x3ce0] ;  /* 0x003ce00001007983 */ /* 0x000ea60000300800 */
[----:B------:R-:W-:Y:S01]  /*1d6a0*/  STS.U16 [R3+0x5880], R2 ;  /* 0x0058800203007388 */ /* 0x000fe20000000400 */
[----:B------:R-:W-:Y:S02]  /*1d6b0*/  STS.U16 [R3+0x5a80], R4 ;  /* 0x005a800403007388 */ /* 0x000fe40000000400 */
[----:B------:R-:W-:Y:S02]  /*1d6c0*/  STS.U16 [R3+0x5c80], R5 ;  /* 0x005c800503007388 */ /* 0x000fe40000000400 */
[----:B------:R-:W-:Y:S01]  /*1d6d0*/  STS.U16 [R3+0x5e80], R28 ;  /* 0x005e801c03007388 */ /* 0x000fe20000000400 */
[----:B--2---:R0:W-:Y:S04]  /*1d6e0*/  STS.U16 [R3+0x6080], R0 ;  /* 0x0060800003007388 */ /* 0x0041e80000000400 */
[----:B0-----:R-:W2:Y:S01]  /*1d6f0*/  LDL.LU R0, [R1+0x3cdc] ;  /* 0x003cdc0001007983 */ /* 0x001ea20000300800 */
[----:B------:R-:W2:Y:S02]  /*1d700*/  LDL R5, [R1+0x1670] ;  /* 0x0016700001057983 */ /* 0x000ea40000100800 */
[----:B------:R-:W2:Y:S02]  /*1d710*/  LDL R4, [R1+0x1a4c] ;  /* 0x001a4c0001047983 */ /* 0x000ea40000100800 */
[----:B------:R-:W-:Y:S01]  /*1d720*/  STL [R1+0x3c64], R27 ;  /* 0x003c641b01007387 */ /* 0x000fe20000100800 */
[----:B------:R-:W-:Y:S04]  /*1d730*/  STS.U16 [R3+0x6280], R27 ;  /* 0x0062801b03007388 */ /* 0x000fe80000000400 */
[----:B------:R0:W-:Y:S01]  /*1d740*/  STL [R1+0x3cd4], R27 ;  /* 0x003cd41b01007387 */ /* 0x0001e20000100800 */
[----:B------:R-:W-:Y:S01]  /*1d750*/  STS.U16 [R3+0x6480], R26 ;  /* 0x0064801a03007388 */ /* 0x000fe20000000400 */
[----:B0-----:R-:W-:-:S02]  /*1d760*/  PRMT R27, RZ, 0x7610, R27 ;  /* 0x00007610ff1b7816 */ /* 0x001fc4000000001b */
[----:B------:R-:W-:Y:S01]  /*1d770*/  STS.U16 [R3+0x6680], R25 ;  /* 0x0066801903007388 */ /* 0x000fe20000000400 */
[----:B------:R-:W-:Y:S02]  /*1d780*/  STS.U16 [R3+0x6880], R24 ;  /* 0x0068801803007388 */ /* 0x000fe40000000400 */
[----:B------:R-:W-:Y:S02]  /*1d790*/  STS.U16 [R3+0x6a80], R23 ;  /* 0x006a801703007388 */ /* 0x000fe40000000400 */
[----:B------:R-:W-:Y:S01]  /*1d7a0*/  STS.U16 [R3+0x6c80], R22 ;  /* 0x006c801603007388 */ /* 0x000fe20000000400 */
[----:B------:R-:W4:Y:S04]  /*1d7b0*/  LDL.LU R28, [R1+0x16bc] ;  /* 0x0016bc00011c7983 */ /* 0x000f280000300800 */
[----:B--2---:R-:W2:Y:S04]  /*1d7c0*/  @!P0 LDG.E.U16 R27, [R4.64] ;  /* 0x00000006041b8981 */ /* 0x004ea8000c1e1500 */
[----:B---3--:R-:W-:Y:S01]  /*1d7d0*/  STS.U16 [R3+0x6e80], R21 ;  /* 0x006e801503007388 */ /* 0x008fe20000000400 */
[----:B------:R-:W-:Y:S02]  /*1d7e0*/  STS.U16 [R3+0x7080], R20 ;  /* 0x0070801403007388 */ /* 0x000fe40000000400 */
[----:B----4-:R-:W-:Y:S01]  /*1d7f0*/  STS.U16 [R3+0x7280], R19 ;  /* 0x0072801303007388 */ /* 0x010fe20000000400 */
[----:B------:R-:W-:Y:S04]  /*1d800*/  STS.U16 [R3+0x7480], R18 ;  /* 0x0074801203007388 */ /* 0x000fe80000000400 */
[----:B------:R-:W-:Y:S01]  /*1d810*/  STS.U16 [R3+0x7680], R17 ;  /* 0x0076801103007388 */ /* 0x000fe20000000400 */
[----:B------:R-:W-:Y:S02]  /*1d820*/  STS.U16 [R3+0x7880], R16 ;  /* 0x0078801003007388 */ /* 0x000fe40000000400 */
[----:B------:R-:W-:Y:S02]  /*1d830*/  STS.U16 [R3+0x7a80], R15 ;  /* 0x007a800f03007388 */ /* 0x000fe40000000400 */
[----:B------:R-:W-:Y:S01]  /*1d840*/  STS.U16 [R3+0x7c80], R14 ;  /* 0x007c800e03007388 */ /* 0x000fe20000000400 */
[----:B------:R0:W-:Y:S01]  /*1d850*/  STS.U16 [R3+0x7e80], R13 ;  /* 0x007e800d03007388 */ /* 0x0001e20000000400 */
[----:B------:R-:W-:Y:S02]  /*1d860*/  STS.U16 [R29+0x4100], R12 ;  /* 0x0041000c1d007388 */ /* 0x000fe40000000400 */
[----:B------:R-:W-:Y:S02]  /*1d870*/  STS.U16 [R29+0x4300], R11 ;  /* 0x0043000b1d007388 */ /* 0x000fe40000000400 */
[----:B------:R-:W-:Y:S01]  /*1d880*/  STS.U16 [R29+0x4500], R10 ;  /* 0x0045000a1d007388 */ /* 0x000fe20000000400 */
[----:B------:R-:W-:Y:S01]  /*1d890*/  STS.U16 [R29+0x4700], R9 ;  /* 0x004700091d007388 */ /* 0x000fe20000000400 */
[----:B------:R-:W-:Y:S02]  /*1d8a0*/  STS.U16 [R29+0x4900], R8 ;  /* 0x004900081d007388 */ /* 0x000fe40000000400 */
[----:B------:R-:W-:Y:S02]  /*1d8b0*/  STS.U16 [R29+0x4b00], R7 ;  /* 0x004b00071d007388 */ /* 0x000fe40000000400 */
[----:B------:R1:W-:Y:S01]  /*1d8c0*/  STS.U16 [R29+0x4d00], R6 ;  /* 0x004d00061d007388 */ /* 0x0003e20000000400 */
[----:B0-----:R-:W3:Y:S01]  /*1d8d0*/  LDL.LU R3, [R1+0x1684] ;  /* 0x0016840001037983 */ /* 0x001ee20000300800 */
[----:B------:R-:W4:Y:S03]  /*1d8e0*/  LDL.LU R2, [R1+0x167c] ;  /* 0x00167c0001027983 */ /* 0x000f260000300800 */
[----:B-1----:R-:W3:Y:S04]  /*1d8f0*/  LDL.LU R29, [R1+0x3cd8] ;  /* 0x003cd800011d7983 */ /* 0x002ee80000300800 */
[----:B--2---:R0:W-:Y:S04]  /*1d900*/  STL [R1+0x88], R27 ;  /* 0x0000881b01007387 */ /* 0x0041e80000100800 */
[----:B0-----:R-:W2:Y:S01]  /*1d910*/  LDL.LU R27, [R1+0x3cd4] ;  /* 0x003cd400011b7983 */ /* 0x001ea20000300800 */
[----:B------:R-:W2:Y:S02]  /*1d920*/  LDL R4, [R1+0x1660] ;  /* 0x0016600001047983 */ /* 0x000ea40000100800 */
[----:B------:R-:W2:Y:S01]  /*1d930*/  LDL R5, [R1+0x1a3c] ;  /* 0x001a3c0001057983 */ /* 0x000ea20000100800 */
[----:B---3--:R-:W-:-:S02]  /*1d940*/  PRMT R29, RZ, 0x7610, R29 ;  /* 0x00007610ff1d7816 */ /* 0x008fc4000000001d */
[----:B--2---:R-:W-:-:S04]  /*1d950*/  @!P0 LOP3.LUT R5, R5, R4, RZ, 0x3c, !PT ;  /* 0x0000000405058212 */ /* 0x004fc800078e3cff */
[----:B------:R-:W-:-:S04]  /*1d960*/  @!P0 LOP3.LUT R4, R5, R4, RZ, 0x3c, !PT ;  /* 0x0000000405048212 */ /* 0x000fc800078e3cff */
[----:B------:R-:W-:-:S05]  /*1d970*/  @!P0 LOP3.LUT R5, R5, R4, RZ, 0x3c, !PT ;  /* 0x0000000405058212 */ /* 0x000fca00078e3cff */
[----:B------:R-:W2:Y:S04]  /*1d980*/  @!P0 LDG.E.U16 R29, [R4.64] ;  /* 0x00000006041d8981 */ /* 0x000ea8000c1e1500 */
[----:B--2---:R0:W-:Y:S04]  /*1d990*/  STL [R1+0x84], R29 ;  /* 0x0000841d01007387 */ /* 0x0041e80000100800 */
[----:B0-----:R-:W2:Y:S01]  /*1d9a0*/  LDL.LU R29, [R1+0x3cd0] ;  /* 0x003cd000011d7983 */ /* 0x001ea20000300800 */
[----:B------:R-:W3:Y:S02]  /*1d9b0*/  LDL R4, [R1+0x1a1c] ;  /* 0x001a1c0001047983 */ /* 0x000ee40000100800 */
[----:B------:R-:W3:Y:S01]  /*1d9c0*/  LDL R5, [R1+0x1a20] ;  /* 0x001a200001057983 */ /* 0x000ee20000100800 */
[----:B------:R-:W-:-:S02]  /*1d9d0*/  PRMT R0, RZ, 0x7610, R0 ;  /* 0x00007610ff007816 */ /* 0x000fc40000000000 */
[----:B---3--:R-:W-:-:S04]  /*1d9e0*/  @!P0 LOP3.LUT R5, R5, R4, RZ, 0x3c, !PT ;  /* 0x0000000405058212 */ /* 0x008fc800078e3cff */
[----:B------:R-:W-:-:S04]  /*1d9f0*/  @!P0 LOP3.LUT R4, R5, R4, RZ, 0x3c, !PT ;  /* 0x0000000405048212 */ /* 0x000fc800078e3cff */
[----:B------:R-:W-:-:S05]  /*1da00*/  @!P0 LOP3.LUT R5, R5, R4, RZ, 0x3c, !PT ;  /* 0x0000000405058212 */ /* 0x000fca00078e3cff */
[----:B------:R-:W3:Y:S04]  /*1da10*/  @!P0 LDG.E.U16 R0, [R4.64] ;  /* 0x0000000604008981 */ /* 0x000ee8000c1e1500 */
[----:B---3--:R0:W-:Y:S04]  /*1da20*/  STL [R1+0x80], R0 ;  /* 0x0000800001007387 */ /* 0x0081e80000100800 */
[----:B0-----:R-:W3:Y:S01]  /*1da30*/  LDL.LU R0, [R1+0x3ccc] ;  /* 0x003ccc0001007983 */ /* 0x001ee20000300800 */
[----:B------:R-:W3:Y:S02]  /*1da40*/  LDL R4, [R1+0x19fc] ;  /* 0x0019fc0001047983 */ /* 0x000ee40000100800 */
[----:B------:R-:W3:Y:S01]  /*1da50*/  LDL R5, [R1+0x1a00] ;  /* 0x001a000001057983 */ /* 0x000ee20000100800 */
[----:B--2---:R-:W-:-:S02]  /*1da60*/  PRMT R29, RZ, 0x7610, R29 ;  /* 0x00007610ff1d7816 */ /* 0x004fc4000000001d */
[----:B---3--:R-:W-:-:S04]  /*1da70*/  @!P0 LOP3.LUT R5, R5, R4, RZ, 0x3c, !PT ;  /* 0x0000000405058212 */ /* 0x008fc800078e3cff */
        /* <DEDUP_REMOVED lines=235> */
[----:B---3--:R-:W-:Y:S04]  /*1e930*/  STL [R1+0x3c2c], R0 ;  /* 0x003c2c0001007387 */ /* 0x008fe80000100800 */
        /* <DEDUP_REMOVED lines=11> */
[----:B------:R-:W2:Y:S02]  /*1e9f0*/  LDL R4, [R1+0x1804] ;  /* 0x0018040001047983 */ /* 0x000ea40000100800 */
[----:B------:R-:W2:Y:S02]  /*1ea00*/  LDL R5, [R1+0x1808] ;  /* 0x0018080001057983 */ /* 0x000ea40000100800 */
[----:B--2---:R-:W-:-:S02]  /*1ea10*/  @!P0 LOP3.LUT R5, R5, R4, RZ, 0x3c, !PT ;  /* 0x0000000405058212 */ /* 0x004fc400078e3cff */
[----:B---3--:R-:W-:Y:S02]  /*1ea20*/  PRMT R29, RZ, 0x7610, R29 ;  /* 0x00007610ff1d7816 */ /* 0x008fe4000000001d */
[----:B------:R-:W-:-:S04]  /*1ea30*/  @!P0 LOP3.LUT R4, R5, R4, RZ, 0x3c, !PT ;  /* 0x0000000405048212 */ /* 0x000fc800078e3cff */
[----:B------:R-:W-:-:S05]  /*1ea40*/  @!P0 LOP3.LUT R5, R5, R4, RZ, 0x3c, !PT ;  /* 0x0000000405058212 */ /* 0x000fca00078e3cff */
[----:B------:R-:W2:Y:S04]  /*1ea50*/  @!P0 LDG.E.U16 R29, [R4.64] ;  /* 0x00000006041d8981 */ /* 0x000ea8000c1e1500 */
[----:B--2---:R0:W-:Y:S04]  /*1ea60*/  STL [R1+0xc], R29 ;  /* 0x00000c1d01007387 */ /* 0x0041e80000100800 */
[----:B0-----:R-:W2:Y:S01]  /*1ea70*/  LDL.LU R29, [R1+0x3c5c] ;  /* 0x003c5c00011d7983 */ /* 0x001ea20000300800 */
[----:B------:R-:W3:Y:S02]  /*1ea80*/  LDL R4, [R1+0x17fc] ;  /* 0x0017fc0001047983 */ /* 0x000ee40000100800 */
[----:B------:R-:W3:Y:S02]  /*1ea90*/  LDL R5, [R1+0x1800] ;  /* 0x0018000001057983 */ /* 0x000ee40000100800 */
[----:B---3--:R-:W-:-:S02]  /*1eaa0*/  @!P0 LOP3.LUT R5, R5, R4, RZ, 0x3c, !PT ;  /* 0x0000000405058212 */ /* 0x008fc400078e3cff */
[----:B--2---:R-:W-:Y:S02]  /*1eab0*/  PRMT R29, RZ, 0x7610, R29 ;  /* 0x00007610ff1d7816 */ /* 0x004fe4000000001d */
        /* <DEDUP_REMOVED lines=12> */
[----:B0-----:R-:W3:Y:S04]  /*1eb80*/  LDL R4, [R1+0x17dc] ;  /* 0x0017dc0001047983 */ /* 0x001ee80000100800 */
[----:B------:R-:W3:Y:S01]  /*1eb90*/  LDL R5, [R1+0x17e0] ;  /* 0x0017e00001057983 */ /* 0x000ee20000100800 */
[----:B--2---:R-:W-:Y:S02]  /*1eba0*/  PRMT R29, RZ, 0x7610, R29 ;  /* 0x00007610ff1d7816 */ /* 0x004fe4000000001d */
[----:B---3--:R-:W-:-:S04]  /*1ebb0*/  @!P0 LOP3.LUT R5, R5, R4, RZ, 0x3c, !PT ;  /* 0x0000000405058212 */ /* 0x008fc800078e3cff */
[----:B------:R-:W-:-:S04]  /*1ebc0*/  @!P0 LOP3.LUT R4, R5, R4, RZ, 0x3c, !PT ;  /* 0x0000000405048212 */ /* 0x000fc800078e3cff */
[----:B------:R-:W-:Y:S01]  /*1ebd0*/  @!P0 LOP3.LUT R5, R5, R4, RZ, 0x3c, !PT ;  /* 0x0000000405058212 */ /* 0x000fe200078e3cff */
[----:B------:R0:W-:Y:S04]  /*1ebe0*/  STL [R1+0x3c40], R0 ;  /* 0x003c400001007387 */ /* 0x0001e80000100800 */
[----:B------:R1:W2:Y:S01]  /*1ebf0*/  @!P0 LDG.E.U16 R29, [R4.64] ;  /* 0x00000006041d8981 */ /* 0x0002a2000c1e1500 */
[----:B------:R-:W-:-:S03]  /*1ec00*/  PRMT R27, RZ, 0x7610, R27 ;  /* 0x00007610ff1b7816 */ /* 0x000fc6000000001b */
[----:B0-----:R-:W3:Y:S04]  /*1ec10*/  LDL R0, [R1+0x17c0] ;  /* 0x0017c00001007983 */ /* 0x001ee80000100800 */
[----:B-1----:R-:W2:Y:S04]  /*1ec20*/  LDL R4, [R1+0x17c4] ;  /* 0x0017c40001047983 */ /* 0x002ea80000100800 */
[----:B------:R-:W2:Y:S02]  /*1ec30*/  LDL R5, [R1+0x17c8] ;  /* 0x0017c80001057983 */ /* 0x000ea40000100800 */
[----:B--2---:R-:W-:-:S04]  /*1ec40*/  @!P0 LOP3.LUT R5, R5, R4, RZ, 0x3c, !PT ;  /* 0x0000000405058212 */ /* 0x004fc800078e3cff */
[----:B------:R-:W-:-:S04]  /*1ec50*/  @!P0 LOP3.LUT R4, R5, R4, RZ, 0x3c, !PT ;  /* 0x0000000405048212 */ /* 0x000fc800078e3cff */
[----:B------:R-:W-:Y:S01]  /*1ec60*/  @!P0 LOP3.LUT R5, R5, R4, RZ, 0x3c, !PT ;  /* 0x0000000405058212 */ /* 0x000fe200078e3cff */
[----:B------:R0:W-:Y:S04]  /*1ec70*/  STL [R1+0x3c30], R29 ;  /* 0x003c301d01007387 */ /* 0x0001e80000100800 */
[----:B------:R1:W2:Y:S01]  /*1ec80*/  @!P0 LDG.E.U16 R27, [R4.64] ;  /* 0x00000006041b8981 */ /* 0x0002a2000c1e1500 */
[----:B------:R-:W-:-:S03]  /*1ec90*/  PRMT R26, RZ, 0x7610, R26 ;  /* 0x00007610ff1a7816 */ /* 0x000fc6000000001a */
[----:B0-----:R-:W4:Y:S04]  /*1eca0*/  LDL R29, [R1+0x1788] ;  /* 0x00178800011d7983 */ /* 0x001f280000100800 */
[----:B-1----:R-:W4:Y:S01]  /*1ecb0*/  LDL R5, [R1+0x17bc] ;  /* 0x0017bc0001057983 */ /* 0x002f220000100800 */
[----:B---3--:R-:W-:-:S03]  /*1ecc0*/  @!P0 IMAD.MOV.U32 R4, RZ, RZ, R0 ;  /* 0x000000ffff048224 */ /* 0x008fc600078e0000 */
[----:B--2---:R0:W-:Y:S01]  /*1ecd0*/  STL [R1+0x3c44], R27 ;  /* 0x003c441b01007387 */ /* 0x0041e20000100800 */
[----:B------:R-:W-:Y:S01]  /*1ece0*/  PRMT R25, RZ, 0x7610, R25 ;  /* 0x00007610ff197816 */ /* 0x000fe20000000019 */
[----:B------:R-:W2:Y:S02]  /*1ecf0*/  LDL R0, [R1+0x1780] ;  /* 0x0017800001007983 */ /* 0x000ea40000100800 */
[----:B----4-:R1:W3:Y:S04]  /*1ed00*/  @!P0 LDG.E.U16 R26, [R4.64] ;  /* 0x00000006041a8981 */ /* 0x0102e8000c1e1500 */
[----:B0-----:R-:W4:Y:S04]  /*1ed10*/  LDL R27, [R1+0x177c] ;  /* 0x00177c00011b7983 */ /* 0x001f280000100800 */
[----:B-1----:R-:W2:Y:S04]  /*1ed20*/  LDL R4, [R1+0x17a4] ;  /* 0x0017a40001047983 */ /* 0x002ea80000100800 */
[----:B------:R-:W2:Y:S02]  /*1ed30*/  LDL R5, [R1+0x17a8] ;  /* 0x0017a80001057983 */ /* 0x000ea40000100800 */
[----:B--2---:R-:W-:-:S04]  /*1ed40*/  @!P0 LOP3.LUT R5, R5, R4, RZ, 0x3c, !PT ;  /* 0x0000000405058212 */ /* 0x004fc800078e3cff */
[----:B------:R-:W-:-:S04]  /*1ed50*/  @!P0 LOP3.LUT R4, R5, R4, RZ, 0x3c, !PT ;  /* 0x0000000405048212 */ /* 0x000fc800078e3cff */
[----:B------:R-:W-:Y:S01]  /*1ed60*/  @!P0 LOP3.LUT R5, R5, R4, RZ, 0x3c, !PT ;  /* 0x0000000405058212 */ /* 0x000fe200078e3cff */
[----:B---3--:R0:W-:Y:S04]  /*1ed70*/  STL [R1+0x3c34], R26 ;  /* 0x003c341a01007387 */ /* 0x0081e80000100800 */
        /* <DEDUP_REMOVED lines=10> */
[----:B------:R-:W-:Y:S02]  /*1ee20*/  PRMT R23, RZ, 0x7610, R23 ;  /* 0x00007610ff177816 */ /* 0x000fe40000000017 */
[----:B------:R-:W-:Y:S01]  /*1ee30*/  PRMT R22, RZ, 0x7610, R22 ;  /* 0x00007610ff167816 */ /* 0x000fe20000000016 */
[----:B0-----:R-:W2:Y:S04]  /*1ee40*/  LDL R25, [R1+0x1764] ;  /* 0x0017640001197983 */ /* 0x001ea80000100800 */
[----:B-1----:R-:W2:Y:S01]  /*1ee50*/  LDL R5, [R1+0x1784] ;  /* 0x0017840001057983 */ /* 0x002ea20000100800 */
[----:B------:R-:W-:-:S05]  /*1ee60*/  @!P0 IMAD.MOV.U32 R4, RZ, RZ, R29 ;  /* 0x000000ffff048224 */ /* 0x000fca00078e001d */
[----:B--2---:R0:W2:Y:S02]  /*1ee70*/  @!P0 LDG.E.U16 R23, [R4.64] ;  /* 0x0000000604178981 */ /* 0x0040a4000c1e1500 */
[----:B0-----:R-:W-:Y:S02]  /*1ee80*/  @!P0 IMAD.MOV.U32 R4, RZ, RZ, R0 ;  /* 0x000000ffff048224 */ /* 0x001fe400078e0000 */
[----:B----4-:R-:W-:-:S05]  /*1ee90*/  @!P0 IMAD.MOV.U32 R5, RZ, RZ, R27 ;  /* 0x000000ffff058224 */ /* 0x010fca00078e001b */
[----:B------:R-:W4:Y:S04]  /*1eea0*/  @!P0 LDG.E.U16 R22, [R4.64] ;  /* 0x0000000604168981 */ /* 0x000f28000c1e1500 */
[----:B------:R-:W-:Y:S01]  /*1eeb0*/  STL [R1+0x3c38], R24 ;  /* 0x003c381801007387 */ /* 0x000fe20000100800 */
[----:B------:R-:W3:Y:S03]  /*1eec0*/  LDL R29, [R1+0x1760] ;  /* 0x00176000011d7983 */ /* 0x000ee60000100800 */
[----:B--2---:R-:W-:Y:S01]  /*1eed0*/  STL [R1+0x3c4c], R23 ;  /* 0x003c4c1701007387 */ /* 0x004fe20000100800 */
[----:B------:R-:W2:Y:S02]  /*1eee0*/  LDL R27, [R1+0x1744] ;  /* 0x00174400011b7983 */ /* 0x000ea40000100800 */
[----:B------:R-:W2:Y:S01]  /*1eef0*/  LDL R0, [R1+0x1748] ;  /* 0x0017480001007983 */ /* 0x000ea20000100800 */
[----:B----4-:R0:W-:Y:S01]  /*1ef00*/  STL [R1+0x3c3c], R22 ;  /* 0x003c3c1601007387 */ /* 0x0101e20000100800 */
[----:B------:R-:W-:Y:S01]  /*1ef10*/  PRMT R21, RZ, 0x7610, R21 ;  /* 0x00007610ff157816 */ /* 0x000fe20000000015 */
[----:B---3--:R-:W-:-:S02]  /*1ef20*/  @!P0 IMAD.MOV.U32 R4, RZ, RZ, R26 ;  /* 0x000000ffff048224 */ /* 0x008fc400078e001a */
[----:B------:R-:W-:Y:S01]  /*1ef30*/  @!P0 IMAD.MOV.U32 R5, RZ, RZ, R25 ;  /* 0x000000ffff058224 */ /* 0x000fe200078e0019 */
[----:B------:R-:W-:Y:S01]  /*1ef40*/  PRMT R20, RZ, 0x7610, R20 ;  /* 0x00007610ff147816 */ /* 0x000fe20000000014 */
[----:B------:R-:W3:Y:S04]  /*1ef50*/  LDL R26, [R1+0x173c] ;  /* 0x00173c00011a7983 */ /* 0x000ee80000100800 */
[----:B------:R1:W4:Y:S04]  /*1ef60*/  @!P0 LDG.E.U16 R21, [R4.64] ;  /* 0x0000000604158981 */ /* 0x000328000c1e1500 */
[----:B------:R-:W2:Y:S04]  /*1ef70*/  LDL R25, [R1+0x1740] ;  /* 0x0017400001197983 */ /* 0x000ea80000100800 */
[----:B0-----:R-:W2:Y:S04]  /*1ef80*/  LDL R22, [R1+0x175c] ;  /* 0x00175c0001167983 */ /* 0x001ea80000100800 */
[----:B------:R-:W3:Y:S04]  /*1ef90*/  LDL R24, [R1+0x1724] ;  /* 0x0017240001187983 */ /* 0x000ee80000100800 */
[----:B------:R-:W3:Y:S01]  /*1efa0*/  LDL R23, [R1+0x1728] ;  /* 0x0017280001177983 */ /* 0x000ee20000100800 */
[----:B-1----:R-:W-:-:S02]  /*1efb0*/  @!P0 IMAD.MOV.U32 R4, RZ, RZ, R29 ;  /* 0x000000ffff048224 */ /* 0x002fc400078e001d */
[----:B--2---:R-:W-:-:S05]  /*1efc0*/  @!P0 IMAD.MOV.U32 R5, RZ, RZ, R22 ;  /* 0x000000ffff058224 */ /* 0x004fca00078e0016 */
[----:B------:R0:W2:Y:S04]  /*1efd0*/  @!P0 LDG.E.U16 R20, [R4.64] ;  /* 0x0000000604148981 */ /* 0x0000a8000c1e1500 */
[----:B----4-:R1:W-:Y:S01]  /*1efe0*/  STL [R1+0x3c50], R21 ;  /* 0x003c501501007387 */ /* 0x0103e20000100800 */
[----:B------:R-:W4:Y:S03]  /*1eff0*/  LDL R22, [R1+0x1704] ;  /* 0x0017040001167983 */ /* 0x000f260000100800 */
[----:B-1----:R-:W4:Y:S01]  /*1f000*/  LDL R21, [R1+0x1708] ;  /* 0x0017080001157983 */ /* 0x002f220000100800 */
[----:B0-----:R-:W-:Y:S01]  /*1f010*/  @!P0 IMAD.MOV.U32 R4, RZ, RZ, R0 ;  /* 0x000000ffff048224 */ /* 0x001fe200078e0000 */
[----:B------:R-:W-:Y:S01]  /*1f020*/  PRMT R19, RZ, 0x7610, R19 ;  /* 0x00007610ff137816 */ /* 0x000fe20000000013 */
[----:B------:R-:W-:Y:S01]  /*1f030*/  @!P0 IMAD.MOV.U32 R5, RZ, RZ, R27 ;  /* 0x000000ffff058224 */ /* 0x000fe200078e001b */
[----:B------:R-:W-:-:S04]  /*1f040*/  PRMT R18, RZ, 0x7610, R18 ;  /* 0x00007610ff127816 */ /* 0x000fc80000000012 */
[----:B------:R0:W4:Y:S04]  /*1f050*/  @!P0 LDG.E.U16 R19, [R4.64] ;  /* 0x0000000604138981 */ /* 0x000128000c1e1500 */
[----:B--2---:R1:W-:Y:S01]  /*1f060*/  STL [R1+0x3c54], R20 ;  /* 0x003c541401007387 */ /* 0x0043e20000100800 */
[----:B------:R-:W2:Y:S02]  /*1f070*/  LDL R0, [R1+0x16e8] ;  /* 0x0016e80001007983 */ /* 0x000ea40000100800 */
[----:B0-----:R-:W-:Y:S02]  /*1f080*/  @!P0 IMAD.MOV.U32 R4, RZ, RZ, R25 ;  /* 0x000000ffff048224 */ /* 0x001fe400078e0019 */
[----:B---3--:R-:W-:Y:S01]  /*1f090*/  @!P0 IMAD.MOV.U32 R5, RZ, RZ, R26 ;  /* 0x000000ffff058224 */ /* 0x008fe200078e001a */
[----:B------:R-:W3:Y:S04]  /*1f0a0*/  LDL R27, [R1+0x16c4] ;  /* 0x0016c400011b7983 */ /* 0x000ee80000100800 */
[----:B------:R-:W3:Y:S04]  /*1f0b0*/  LDL R26, [R1+0x16c8] ;  /* 0x0016c800011a7983 */ /* 0x000ee80000100800 */
[----:B------:R0:W3:Y:S04]  /*1f0c0*/  @!P0 LDG.E.U16 R18, [R4.64] ;  /* 0x0000000604128981 */ /* 0x0000e8000c1e1500 */
[----:B------:R-:W3:Y:S04]  /*1f0d0*/  LDL R25, [R1+0x16a4] ;  /* 0x0016a40001197983 */ /* 0x000ee80000100800 */
[----:B-1----:R-:W3:Y:S01]  /*1f0e0*/  LDL R20, [R1+0x16e4] ;  /* 0x0016e40001147983 */ /* 0x002ee20000100800 */
[----:B------:R-:W-:Y:S01]  /*1f0f0*/  PRMT R17, RZ, 0x7610, R17 ;  /* 0x00007610ff117816 */ /* 0x000fe20000000011 */
[----:B0-----:R-:W-:-:S02]  /*1f100*/  @!P0 IMAD.MOV.U32 R5, RZ, RZ, R24 ;  /* 0x000000ffff058224 */ /* 0x001fc400078e0018 */
[----:B------:R-:W3:Y:S01]  /*1f110*/  LDL R24, [R1+0x16a8] ;  /* 0x0016a80001187983 */ /* 0x000ee20000100800 */
[----:B------:R-:W-:Y:S02]  /*1f120*/  @!P0 IMAD.MOV.U32 R4, RZ, RZ, R23 ;  /* 0x000000ffff048224 */ /* 0x000fe400078e0017 */
[----:B------:R-:W3:Y:S01]  /*1f130*/  LDL R23, [R1+0x1688] ;  /* 0x0016880001177983 */ /* 0x000ee20000100800 */
[----:B------:R-:W-:Y:S02]  /*1f140*/  PRMT R16, RZ, 0x7610, R16 ;  /* 0x00007610ff107816 */ /* 0x000fe40000000010 */
[----:B------:R4:W3:Y:S02]  /*1f150*/  @!P0 LDG.E.U16 R17, [R4.64] ;  /* 0x0000000604118981 */ /* 0x0008e4000c1e1500 */
[----:B----4-:R-:W-:Y:S02]  /*1f160*/  @!P0 IMAD.MOV.U32 R4, RZ, RZ, R21 ;  /* 0x000000ffff048224 */ /* 0x010fe400078e0015 */
[----:B------:R-:W-:Y:S01]  /*1f170*/  @!P0 IMAD.MOV.U32 R5, RZ, RZ, R22 ;  /* 0x000000ffff058224 */ /* 0x000fe200078e0016 */
[----:B------:R-:W4:Y:S04]  /*1f180*/  LDL R21, [R1+0x1720] ;  /* 0x0017200001157983 */ /* 0x000f280000100800 */
[----:B------:R-:W4:Y:S04]  /*1f190*/  LDL R22, [R1+0x171c] ;  /* 0x00171c0001167983 */ /* 0x000f280000100800 */
[----:B------:R2:W4:Y:S02]  /*1f1a0*/  @!P0 LDG.E.U16 R16, [R4.64] ;  /* 0x0000000604108981 */ /* 0x000524000c1e1500 */
[----:B--2---:R-:W-:-:S02]  /*1f1b0*/  @!P0 IMAD.MOV.U32 R4, RZ, RZ, R0 ;  /* 0x000000ffff048224 */ /* 0x004fc400078e0000 */
[----:B------:R-:W2:Y:S01]  /*1f1c0*/  LDL R0, [R1+0x1700] ;  /* 0x0017000001007983 */ /* 0x000ea20000100800 */
[----:B---3--:R-:W-:-:S03]  /*1f1d0*/  @!P0 IMAD.MOV.U32 R5, RZ, RZ, R20 ;  /* 0x000000ffff058224 */ /* 0x008fc600078e0014 */
[----:B------:R-:W3:Y:S01]  /*1f1e0*/  LDL R20, [R1+0x16fc] ;  /* 0x0016fc0001147983 */ /* 0x000ee20000100800 */
[----:B------:R-:W-:Y:S02]  /*1f1f0*/  PRMT R15, RZ, 0x7610, R15 ;  /* 0x00007610ff0f7816 */ /* 0x000fe4000000000f */
[----:B------:R-:W-:-:S04]  /*1f200*/  PRMT R14, RZ, 0x7610, R14 ;  /* 0x00007610ff0e7816 */ /* 0x000fc8000000000e */
[----:B------:R0:W3:Y:S01]  /*1f210*/  @!P0 LDG.E.U16 R15, [R4.64] ;  /* 0x00000006040f8981 */ /* 0x0000e2000c1e1500 */
[----:B------:R-:W-:Y:S01]  /*1f220*/  PRMT R13, RZ, 0x7610, R13 ;  /* 0x00007610ff0d7816 */ /* 0x000fe2000000000d */
[----:B0-----:R-:W-:Y:S02]  /*1f230*/  @!P0 IMAD.MOV.U32 R4, RZ, RZ, R26 ;  /* 0x000000ffff048224 */ /* 0x001fe400078e001a */
[----:B------:R-:W-:-:S05]  /*1f240*/  @!P0 IMAD.MOV.U32 R5, RZ, RZ, R27 ;  /* 0x000000ffff058224 */ /* 0x000fca00078e001b */
        /* <DEDUP_REMOVED lines=8> */
[----:B------:R4:W3:Y:S04]  /*1f2d0*/  @!P0 LDG.E.U16 R12, [R4.64] ;  /* 0x00000006040c8981 */ /* 0x0008e8000c1e1500 */
[----:B------:R0:W-:Y:S01]  /*1f2e0*/  STL [R1+0x1a8c], R3 ;  /* 0x001a8c0301007387 */ /* 0x0001e20000100800 */
[----:B----4-:R-:W-:Y:S02]  /*1f2f0*/  @!P0 IMAD.MOV.U32 R4, RZ, RZ, R21 ;  /* 0x000000ffff048224 */ /* 0x010fe400078e0015 */
[----:B------:R-:W-:Y:S01]  /*1f300*/  @!P0 IMAD.MOV.U32 R5, RZ, RZ, R22 ;  /* 0x000000ffff058224 */ /* 0x000fe200078e0016 */
[----:B0-----:R-:W4:Y:S01]  /*1f310*/  LDL.LU R3, [R1+0x16a0] ;  /* 0x0016a00001037983 */ /* 0x001f220000300800 */
[----:B------:R-:W4:Y:S03]  /*1f320*/  LDL R22, [R1+0x16c0] ;  /* 0x0016c00001167983 */ /* 0x000f260000100800 */
[----:B------:R2:W4:Y:S01]  /*1f330*/  @!P0 LDG.E.U16 R11, [R4.64] ;  /* 0x00000006040b8981 */ /* 0x000522000c1e1500 */
[----:B------:R-:W-:Y:S01]  /*1f340*/  PRMT R10, RZ, 0x7610, R10 ;  /* 0x00007610ff0a7816 */ /* 0x000fe2000000000a */
[----:B--2---:R-:W-:-:S02]  /*1f350*/  @!P0 IMAD.MOV.U32 R4, RZ, RZ, R0 ;  /* 0x000000ffff048224 */ /* 0x004fc400078e0000 */
[----:B---3--:R-:W-:Y:S02]  /*1f360*/  @!P0 IMAD.MOV.U32 R5, RZ, RZ, R20 ;  /* 0x000000ffff058224 */ /* 0x008fe400078e0014 */
[----:B------:R-:W2:Y:S01]  /*1f370*/  LDL.LU R20, [R1+0x6c] ;  /* 0x00006c0001147983 */ /* 0x000ea20000300800 */
[----:B------:R-:W3:Y:S02]  /*1f380*/  LDL.LU R21, [R1+0x64] ;  /* 0x0000640001157983 */ /* 0x000ee40000300800 */
[----:B------:R-:W2:Y:S02]  /*1f390*/  LDL.LU R23, [R1+0x5c] ;  /* 0x00005c0001177983 */ /* 0x000ea40000300800 */
[----:B------:R-:W2:Y:S01]  /*1f3a0*/  LDL.LU R25, [R1+0x54] ;  /* 0x0000540001197983 */ /* 0x000ea20000300800 */
[----:B------:R-:W2:Y:S01]  /*1f3b0*/  LDL.LU R27, [R1+0x4c] ;  /* 0x00004c00011b7983 */ /* 0x000ea20000300800 */
[----:B------:R-:W2:Y:S02]  /*1f3c0*/  LDL.LU R0, [R1+0x44] ;  /* 0x0000440001007983 */ /* 0x000ea40000300800 */
[----:B------:R-:W2:Y:S02]  /*1f3d0*/  LDL.LU R24, [R1+0x1c] ;  /* 0x00001c0001187983 */ /* 0x000ea40000300800 */
[----:B------:R-:W2:Y:S01]  /*1f3e0*/  LDL.LU R26, [R1+0x14] ;  /* 0x00001400011a7983 */ /* 0x000ea20000300800 */
[----:B------:R-:W2:Y:S04]  /*1f3f0*/  LDL.LU R29, [R1+0xc] ;  /* 0x00000c00011d7983 */ /* 0x000ea80000300800 */
[----:B------:R0:W2:Y:S04]  /*1f400*/  @!P0 LDG.E.U16 R10, [R4.64] ;  /* 0x00000006040a8981 */ /* 0x0000a8000c1e1500 */
[----:B0-----:R-:W2:Y:S04]  /*1f410*/  LDL R4, [R1+0x16dc] ;  /* 0x0016dc0001047983 */ /* 0x001ea80000100800 */
[----:B------:R-:W2:Y:S01]  /*1f420*/  LDL R5, [R1+0x16e0] ;  /* 0x0016e00001057983 */ /* 0x000ea20000100800 */
[----:B------:R-:W-:Y:S01]  /*1f430*/  PRMT R9, RZ, 0x7610, R9 ;  /* 0x00007610ff097816 */ /* 0x000fe20000000009 */
[----:B------:R0:W-:Y:S01]  /*1f440*/  STL [R1+0x1a90], R28 ;  /* 0x001a901c01007387 */ /* 0x0001e20000100800 */
[----:B--2---:R-:W-:-:S04]  /*1f450*/  @!P0 LOP3.LUT R5, R5, R4, RZ, 0x3c, !PT ;  /* 0x0000000405058212 */ /* 0x004fc800078e3cff */
[----:B------:R-:W-:-:S04]  /*1f460*/  @!P0 LOP3.LUT R4, R5, R4, RZ, 0x3c, !PT ;  /* 0x0000000405048212 */ /* 0x000fc800078e3cff */
[----:B------:R-:W-:-:S05]  /*1f470*/  @!P0 LOP3.LUT R5, R5, R4, RZ, 0x3c, !PT ;  /* 0x0000000405058212 */ /* 0x000fca00078e3cff */
[----:B------:R1:W2:Y:S02]  /*1f480*/  @!P0 LDG.E.U16 R9, [R4.64] ;  /* 0x0000000604098981 */ /* 0x0002a4000c1e1500 */
[----:B-1----:R-:W-:Y:S02]  /*1f490*/  @!P0 IMAD.MOV.U32 R5, RZ, RZ, R28 ;  /* 0x000000ffff058224 */ /* 0x002fe400078e001c */
[----:B0-----:R-:W2:Y:S01]  /*1f4a0*/  LDL R28, [R1+0x169c] ;  /* 0x00169c00011c7983 */ /* 0x001ea20000100800 */
[----:B------:R-:W-:Y:S01]  /*1f4b0*/  PRMT R8, RZ, 0x7610, R8 ;  /* 0x00007610ff087816 */ /* 0x000fe20000000008 */
[----:B----4-:R-:W-:Y:S01]  /*1f4c0*/  @!P0 IMAD.MOV.U32 R4, RZ, RZ, R22 ;  /* 0x000000ffff048224 */ /* 0x010fe200078e0016 */
[----:B------:R-:W-:-:S04]  /*1f4d0*/  PRMT R7, RZ, 0x7610, R7 ;  /* 0x00007610ff077816 */ /* 0x000fc80000000007 */
[----:B------:R0:W4:Y:S04]  /*1f4e0*/  @!P0 LDG.E.U16 R8, [R4.64] ;  /* 0x0000000604088981 */ /* 0x000128000c1e1500 */
[----:B------:R1:W-:Y:S01]  /*1f4f0*/  STL [R1+0x1a94], R3 ;  /* 0x001a940301007387 */ /* 0x0003e20000100800 */
[----:B0-----:R-:W-:-:S03]  /*1f500*/  @!P0 IMAD.MOV.U32 R4, RZ, RZ, R3 ;  /* 0x000000ffff048224 */ /* 0x001fc600078e0003 */
[----:B-1----:R-:W3:Y:S04]  /*1f510*/  LDL.LU R3, [R1+0x24] ;  /* 0x0000240001037983 */ /* 0x002ee80000300800 */
[----:B------:R-:W0:Y:S01]  /*1f520*/  S2R R22, SR_TID.X ;  /* 0x0000000000167919 */ /* 0x000e220000002100 */
[----:B--2---:R-:W-:-:S05]  /*1f530*/  @!P0 IMAD.MOV.U32 R5, RZ, RZ, R28 ;  /* 0x000000ffff058224 */ /* 0x004fca00078e001c */
[----:B------:R1:W2:Y:S04]  /*1f540*/  @!P0 LDG.E.U16 R7, [R4.64] ;  /* 0x0000000604078981 */ /* 0x0002a8000c1e1500 */
[----:B-1----:R-:W2:Y:S01]  /*1f550*/  LDL R5, [R1+0x1680] ;  /* 0x0016800001057983 */ /* 0x002ea20000100800 */
[----:B0-----:R-:W-:Y:S02]  /*1f560*/  LOP3.LUT R28, R22, 0x3f, RZ, 0xc0, !PT ;  /* 0x0000003f161c7812 */ /* 0x001fe400078ec0ff */
[----:B------:R-:W-:-:S03]  /*1f570*/  PRMT R6, RZ, 0x7610, R6 ;  /* 0x00007610ff067816 */ /* 0x000fc60000000006 */
[----:B------:R-:W-:Y:S01]  /*1f580*/  IMAD.SHL.U32 R22, R28, 0x2, RZ ;  /* 0x000000021c167824 */ /* 0x000fe200078e00ff */
[----:B------:R0:W-:Y:S04]  /*1f590*/  STL [R1+0x1a98], R2 ;  /* 0x001a980201007387 */ /* 0x0001e80000100800 */
[----:B------:R-:W-:-:S05]  /*1f5a0*/  LOP3.LUT R22, R22, 0x20, RZ, 0x3c, !PT ;  /* 0x0000002016167812 */ /* 0x000fca00078e3cff */
[----:B------:R1:W-:Y:S01]  /*1f5b0*/  STS.U16 [R22+0x4f00], R20 ;  /* 0x004f001416007388 */ /* 0x0003e20000000400 */
[----:B---3--:R3:W-:Y:S02]  /*1f5c0*/  STS.U16 [R22+0x5100], R21 ;  /* 0x0051001516007388 */ /* 0x0087e40000000400 */
[----:B------:R0:W-:Y:S02]  /*1f5d0*/  STS.U16 [R22+0x5300], R23 ;  /* 0x0053001716007388 */ /* 0x0001e40000000400 */
[----:B------:R0:W-:Y:S01]  /*1f5e0*/  STS.U16 [R22+0x5500], R25 ;  /* 0x0055001916007388 */ /* 0x0001e20000000400 */
[----:B------:R0:W-:Y:S01]  /*1f5f0*/  STS.U16 [R22+0x5700], R27 ;  /* 0x0057001b16007388 */ /* 0x0001e20000000400 */
[----:B------:R0:W-:Y:S02]  /*1f600*/  STS.U16 [R22+0x5900], R0 ;  /* 0x0059000016007388 */ /* 0x0001e40000000400 */
[----:B--2---:R-:W-:Y:S02]  /*1f610*/  @!P0 IMAD.MOV.U32 R4, RZ, RZ, R5 ;  /* 0x000000ffff048224 */ /* 0x004fe400078e0005 */
[----:B------:R-:W-:-:S02]  /*1f620*/  @!P0 IMAD.MOV.U32 R5, RZ, RZ, R2 ;  /* 0x000000ffff058224 */ /* 0x000fc400078e0002 */
[----:B0-----:R-:W2:Y:S04]  /*1f630*/  LDL.LU R2, [R1+0x2c] ;  /* 0x00002c0001027983 */ /* 0x001ea80000300800 */
[----:B------:R0:W2:Y:S04]  /*1f640*/  @!P0 LDG.E.U16 R6, [R4.64] ;  /* 0x0000000604068981 */ /* 0x0000a8000c1e1500 */
[----:B0-----:R-:W2:Y:S01]  /*1f650*/  LDL.LU R4, [R1+0x3c] ;  /* 0x00003c0001047983 */ /* 0x001ea20000300800 */
[----:B------:R-:W4:Y:S02]  /*1f660*/  LDL.LU R5, [R1+0x34] ;  /* 0x0000340001057983 */ /* 0x000f240000300800 */
[----:B-1----:R-:W4:Y:S02]  /*1f670*/  LDL.LU R20, [R1+0x3c54] ;  /* 0x003c540001147983 */ /* 0x002f240000300800 */
[----:B---3--:R-:W3:Y:S01]  /*1f680*/  LDL.LU R21, [R1+0x3c50] ;  /* 0x003c500001157983 */ /* 0x008ee20000300800 */
[----:B------:R-:W3:Y:S01]  /*1f690*/  LDL.LU R23, [R1+0x3c4c] ;  /* 0x003c4c0001177983 */ /* 0x000ee20000300800 */
[----:B------:R-:W3:Y:S02]  /*1f6a0*/  LDL.LU R25, [R1+0x3c48] ;  /* 0x003c480001197983 */ /* 0x000ee40000300800 */
[----:B------:R-:W3:Y:S02]  /*1f6b0*/  LDL.LU R27, [R1+0x3c44] ;  /* 0x003c4400011b7983 */ /* 0x000ee40000300800 */
[----:B------:R-:W3:Y:S01]  /*1f6c0*/  LDL.LU R0, [R1+0x3c40] ;  /* 0x003c400001007983 */ /* 0x000ee20000300800 */
[----:B--2---:R-:W-:Y:S01]  /*1f6d0*/  STS.U16 [R22+0x5b00], R4 ;  /* 0x005b000416007388 */ /* 0x004fe20000000400 */
[----:B----4-:R-:W-:Y:S02]  /*1f6e0*/  STS.U16 [R22+0x5d00], R5 ;  /* 0x005d000516007388 */ /* 0x010fe40000000400 */
[----:B------:R-:W-:Y:S02]  /*1f6f0*/  STS.U16 [R22+0x5f00], R2 ;  /* 0x005f000216007388 */ /* 0x000fe40000000400 */
[----:B------:R-:W-:Y:S01]  /*1f700*/  STS.U16 [R22+0x6100], R3 ;  /* 0x0061000316007388 */ /* 0x000fe20000000400 */
[----:B------:R0:W-:Y:S01]  /*1f710*/  STS.U16 [R22+0x6300], R24 ;  /* 0x0063001816007388 */ /* 0x0001e20000000400 */
[----:B------:R1:W-:Y:S02]  /*1f720*/  STS.U16 [R22+0x6500], R26 ;  /* 0x0065001a16007388 */ /* 0x0003e40000000400 */
[----:B------:R2:W-:Y:S02]  /*1f730*/  STS.U16 [R22+0x6700], R29 ;  /* 0x0067001d16007388 */ /* 0x0005e40000000400 */
[----:B---3--:R3:W-:Y:S01]  /*1f740*/  STS.U16 [R22+0x6900], R0 ;  /* 0x0069000016007388 */ /* 0x0087e20000000400 */
[----:B0-----:R-:W4:Y:S01]  /*1f750*/  LDL.LU R24, [R1+0x88] ;  /* 0x0000880001187983 */ /* 0x001f220000300800 */
[----:B-1----:R-:W4:Y:S02]  /*1f760*/  LDL.LU R26, [R1+0x84] ;  /* 0x00008400011a7983 */ /* 0x002f240000300800 */
[----:B--2---:R-:W2:Y:S02]  /*1f770*/  LDL.LU R29, [R1+0x80] ;  /* 0x00008000011d7983 */ /* 0x004ea40000300800 */
[----:B---3--:R-:W3:Y:S01]  /*1f780*/  LDL.LU R0, [R1+0x7c] ;  /* 0x00007c0001007983 */ /* 0x008ee20000300800 */
[----:B------:R-:W3:Y:S01]  /*1f790*/  LDL.LU R4, [R1+0x28] ;  /* 0x0000280001047983 */ /* 0x000ee20000300800 */
[----:B------:R-:W3:Y:S02]  /*1f7a0*/  LDL.LU R5, [R1+0x20] ;  /* 0x0000200001057983 */ /* 0x000ee40000300800 */
[----:B------:R-:W3:Y:S02]  /*1f7b0*/  LDL.LU R2, [R1+0x10] ;  /* 0x0000100001027983 */ /* 0x000ee40000300800 */
[----:B------:R-:W3:Y:S01]  /*1f7c0*/  LDL.LU R3, [R1+0x8] ;  /* 0x0000080001037983 */ /* 0x000ee20000300800 */
[----:B------:R0:W-:Y:S01]  /*1f7d0*/  STS.U16 [R22+0x6b00], R27 ;  /* 0x006b001b16007388 */ /* 0x0001e20000000400 */
[----:B------:R1:W-:Y:S02]  /*1f7e0*/  STS.U16 [R22+0x6d00], R25 ;  /* 0x006d001916007388 */ /* 0x0003e40000000400 */
[----:B------:R1:W-:Y:S02]  /*1f7f0*/  STS.U16 [R22+0x6f00], R23 ;  /* 0x006f001716007388 */ /* 0x0003e40000000400 */
[----:B------:R1:W-:Y:S01]  /*1f800*/  STS.U16 [R22+0x7100], R21 ;  /* 0x0071001516007388 */ /* 0x0003e20000000400 */
[----:B------:R1:W-:Y:S01]  /*1f810*/  STS.U16 [R22+0x7300], R19 ;  /* 0x0073001316007388 */ /* 0x0003e20000000400 */
[----:B------:R1:W-:Y:S03]  /*1f820*/  STS.U16 [R22+0x7500], R17 ;  /* 0x0075001116007388 */ /* 0x0003e60000000400 */
[----:B0-----:R-:W3:Y:S01]  /*1f830*/  LDL.LU R27, [R1+0x30] ;  /* 0x00003000011b7983 */ /* 0x001ee20000300800 */
[----:B-1----:R-:W3:Y:S03]  /*1f840*/  LDL.LU R25, [R1+0x38] ;  /* 0x0000380001197983 */ /* 0x002ee60000300800 */
[----:B------:R-:W3:Y:S01]  /*1f850*/  LDL.LU R23, [R1+0x40] ;  /* 0x0000400001177983 */ /* 0x000ee20000300800 */
[----:B------:R-:W3:Y:S03]  /*1f860*/  LDL.LU R21, [R1+0x48] ;  /* 0x0000480001157983 */ /* 0x000ee60000300800 */
[----:B------:R-:W3:Y:S01]  /*1f870*/  LDL.LU R19, [R1+0x50] ;  /* 0x0000500001137983 */ /* 0x000ee20000300800 */
[----:B------:R-:W3:Y:S03]  /*1f880*/  LDL.LU R17, [R1+0x58] ;  /* 0x0000580001117983 */ /* 0x000ee60000300800 */
[----:B------:R0:W-:Y:S01]  /*1f890*/  STS.U16 [R22+0x7700], R16 ;  /* 0x0077001016007388 */ /* 0x0001e20000000400 */
[----:B------:R1:W-:Y:S02]  /*1f8a0*/  STS.U16 [R22+0x7900], R15 ;  /* 0x0079000f16007388 */ /* 0x0003e40000000400 */
[----:B------:R1:W-:Y:S02]  /*1f8b0*/  STS.U16 [R22+0x7b00], R14 ;  /* 0x007b000e16007388 */ /* 0x0003e40000000400 */
[----:B------:R1:W-:Y:S01]  /*1f8c0*/  STS.U16 [R22+0x7d00], R13 ;  /* 0x007d000d16007388 */ /* 0x0003e20000000400 */
[----:B------:R1:W-:Y:S01]  /*1f8d0*/  STS.U16 [R22+0x7f00], R12 ;  /* 0x007f000c16007388 */ /* 0x0003e20000000400 */
[----:B------:R-:W-:-:S03]  /*1f8e0*/  IMAD.SHL.U32 R28, R28, 0x2, RZ ;  /* 0x000000021c1c7824 */ /* 0x000fc600078e00ff */
[----:B0-----:R-:W3:Y:S01]  /*1f8f0*/  LDL.LU R16, [R1+0x60] ;  /* 0x0000600001107983 */ /* 0x001ee20000300800 */
[----:B-1----:R-:W3:Y:S03]  /*1f900*/  LDL.LU R15, [R1+0x68] ;  /* 0x00006800010f7983 */ /* 0x002ee60000300800 */
[----:B------:R-:W3:Y:S01]  /*1f910*/  LDL.LU R14, [R1+0x70] ;  /* 0x00007000010e7983 */ /* 0x000ee20000300800 */
[----:B------:R-:W3:Y:S03]  /*1f920*/  LDL.LU R13, [R1+0x74] ;  /* 0x00007400010d7983 */ /* 0x000ee60000300800 */
[----:B------:R-:W3:Y:S01]  /*1f930*/  LDL.LU R22, [R1+0x3c3c] ;  /* 0x003c3c0001167983 */ /* 0x000ee20000300800 */
[----:B------:R-:W3:Y:S01]  /*1f940*/  LDL.LU R12, [R1+0x78] ;  /* 0x00007800010c7983 */ /* 0x000ee20000300800 */
[----:B------:R-:W-:-:S05]  /*1f950*/  LOP3.LUT R28, R28, 0x30, RZ, 0x3c, !PT ;  /* 0x000000301c1c7812 */ /* 0x000fca00078e3cff */
[----:B----4-:R0:W-:Y:S01]  /*1f960*/  STS.U16 [R28+0x4180], R24 ;  /* 0x004180181c007388 */ /* 0x0101e20000000400 */
[----:B------:R1:W-:Y:S02]  /*1f970*/  STS.U16 [R28+0x4380], R26 ;  /* 0x0043801a1c007388 */ /* 0x0003e40000000400 */
[----:B--2---:R2:W-:Y:S02]  /*1f980*/  STS.U16 [R28+0x4580], R29 ;  /* 0x0045801d1c007388 */ /* 0x0045e40000000400 */
[----:B---3--:R3:W-:Y:S01]  /*1f990*/  STS.U16 [R28+0x4780], R0 ;  /* 0x004780001c007388 */ /* 0x0087e20000000400 */
[----:B0-----:R-:W4:Y:S01]  /*1f9a0*/  LDL.LU R24, [R1+0x3c38] ;  /* 0x003c380001187983 */ /* 0x001f220000300800 */
[----:B-1----:R-:W4:Y:S02]  /*1f9b0*/  LDL.LU R26, [R1+0x3c34] ;  /* 0x003c3400011a7983 */ /* 0x002f240000300800 */
[----:B--2---:R-:W2:Y:S01]  /*1f9c0*/  LDL.LU R29, [R1+0x3c30] ;  /* 0x003c3000011d7983 */ /* 0x004ea20000300800 */
[----:B---3--:R-:W3:Y:S04]  /*1f9d0*/  LDL.LU R0, [R1+0x3c2c] ;  /* 0x003c2c0001007983 */ /* 0x008ee80000300800 */
        /* <DEDUP_REMOVED lines=12> */
[----:B------:R-:W-:Y:S04]  /*1faa0*/  STS.U16 [R28+0x6180], R5 ;  /* 0x006180051c007388 */ /* 0x000fe80000000400 */
[----:B---3--:R0:W-:Y:S01]  /*1fab0*/  STS.U16 [R28+0x6380], R0 ;  /* 0x006380001c007388 */ /* 0x0081e20000000400 */
[----:B------:R-:W-:Y:S02]  /*1fac0*/  STS.U16 [R28+0x6580], R2 ;  /* 0x006580021c007388 */ /* 0x000fe40000000400 */
[----:B------:R-:W-:Y:S02]  /*1fad0*/  STS.U16 [R28+0x6780], R3 ;  /* 0x006780031c007388 */ /* 0x000fe40000000400 */
[----:B--2---:R1:W-:Y:S01]  /*1fae0*/  STS.U16 [R28+0x6980], R29 ;  /* 0x0069801d1c007388 */ /* 0x0043e20000000400 */
[----:B0-----:R-:W2:Y:S01]  /*1faf0*/  LDL R0, [R1+0x10e8] ;  /* 0x0010e80001007983 */ /* 0x001ea20000100800 */
[----:B-1----:R-:W3:Y:S03]  /*1fb00*/  LDL.LU R29, [R1+0x3c28] ;  /* 0x003c2800011d7983 */ /* 0x002ee60000300800 */
[----:B----4-:R-:W-:Y:S01]  /*1fb10*/  STS.U16 [R28+0x6b80], R26 ;  /* 0x006b801a1c007388 */ /* 0x010fe20000000400 */
        /* <DEDUP_REMOVED lines=10> */
[----:B------:R-:W-:Y:S06]  /*1fbc0*/  BAR.SYNC.DEFER_BLOCKING 0x0 ;  /* 0x0000000000007b1d */ /* 0x000fec0000010000 */
[----:B--2---:R-:W-:Y:S04]  /*1fbd0*/  LDSM.16.MT88.4 R20, [R0] ;  /* 0x000000000014783b */ /* 0x004fe80000004200 */
[----:B---3--:R-:W0:Y:S04]  /*1fbe0*/  LDSM.16.M88.4 R8, [R29+0x4000] ;  /* 0x004000001d08783b */ /* 0x008e280000000200 */
[----:B------:R-:W-:Y:S04]  /*1fbf0*/  LDSM.16.M88.4 R12, [R29+0x4800] ;  /* 0x004800001d0c783b */ /* 0x000fe80000000200 */
[----:B------:R-:W-:Y:S04]  /*1fc00*/  LDSM.16.M88.4 R16, [R29+0x5400] ;  /* 0x005400001d10783b */ /* 0x000fe80000000200 */
[----:B0-----:R-:W-:Y:S01]  /*1fc10*/  STL.64 [R1+0xb0], R8 ;  /* 0x0000b00801007387 */ /* 0x001fe20000100a00 */
[----:B------:R-:W-:-:S02]  /*1fc20*/  IMAD.MOV.U32 R5, RZ, RZ, R8 ;  /* 0x000000ffff057224 */ /* 0x000fc400078e0008 */
[----:B------:R-:W-:Y:S02]  /*1fc30*/  STL.64 [R1+0xb8], R10 ;  /* 0x0000b80a01007387 */ /* 0x000fe40000100a00 */
[----:B------:R-:W-:Y:S02]  /*1fc40*/  IMAD.MOV.U32 R4, RZ, RZ, R9 ;  /* 0x000000ffff047224 */ /* 0x000fe400078e0009 */
[----:B------:R-:W0:Y:S04]  /*1fc50*/  LDSM.16.M88.4 R8, [R29+0x4400] ;  /* 0x004400001d08783b */ /* 0x000e280000000200 */
[----:B0-----:R0:W-:Y:S01]  /*1fc60*/  STL.64 [R1+0xa0], R8 ;  /* 0x0000a00801007387 */ /* 0x0011e20000100a00 */
[----:B------:R-:W-:Y:S02]  /*1fc70*/  STL.64 [R1+0xa8], R10 ;  /* 0x0000a80a01007387 */ /* 0x000fe40000100a00 */
[----:B------:R-:W-:-:S02]  /*1fc80*/  IMAD.MOV.U32 R7, RZ, RZ, R8 ;  /* 0x000000ffff077224 */ /* 0x000fc400078e0008 */
[----:B------:R-:W-:Y:S01]  /*1fc90*/  IMAD.MOV.U32 R6, RZ, RZ, R9 ;  /* 0x000000ffff067224 */ /* 0x000fe200078e0009 */
[----:B------:R-:W-:Y:S01]  /*1fca0*/  STL.64 [R1+0x90], R12 ;  /* 0x0000900c01007387 */ /* 0x000fe20000100a00 */
[----:B------:R-:W-:Y:S02]  /*1fcb0*/  STL.64 [R1+0x98], R14 ;  /* 0x0000980e01007387 */ /* 0x000fe40000100a00 */
[----:B0-----:R-:W-:Y:S02]  /*1fcc0*/  IMAD.MOV.U32 R9, RZ, RZ, R12 ;  /* 0x000000ffff097224 */ /* 0x001fe400078e000c */
[----:B------:R-:W-:Y:S02]  /*1fcd0*/  IMAD.MOV.U32 R8, RZ, RZ, R13 ;  /* 0x000000ffff087224 */ /* 0x000fe400078e000d */
[----:B------:R-:W0:Y:S04]  /*1fce0*/  LDSM.16.M88.4 R12, [R29+0x4c00] ;  /* 0x004c00001d0c783b */ /* 0x000e280000000200 */
[----:B0-----:R-:W-:Y:S01]  /*1fcf0*/  STL.64 [R1+0x80], R12 ;  /* 0x0000800c01007387 */ /* 0x001fe20000100a00 */
[----:B------:R-:W-:-:S02]  /*1fd00*/  IMAD.MOV.U32 R11, RZ, RZ, R12 ;  /* 0x000000ffff0b7224 */ /* 0x000fc400078e000c */
[----:B------:R-:W-:Y:S02]  /*1fd10*/  STL.64 [R1+0x88], R14 ;  /* 0x0000880e01007387 */ /* 0x000fe40000100a00 */
[----:B------:R-:W-:Y:S02]  /*1fd20*/  IMAD.MOV.U32 R10, RZ, RZ, R13 ;  /* 0x000000ffff0a7224 */ /* 0x000fe400078e000d */
[----:B------:R-:W0:Y:S04]  /*1fd30*/  LDSM.16.M88.4 R12, [R29+0x5000] ;  /* 0x005000001d0c783b */ /* 0x000e280000000200 */
[----:B0-----:R-:W-:Y:S01]  /*1fd40*/  STL.64 [R1+0x70], R12 ;  /* 0x0000700c01007387 */ /* 0x001fe20000100a00 */
[----:B------:R-:W-:Y:S02]  /*1fd50*/  IMAD.MOV.U32 R25, RZ, RZ, R12 ;  /* 0x000000ffff197224 */ /* 0x000fe400078e000c */
[----:B------:R-:W-:Y:S02]  /*1fd60*/  STL.64 [R1+0x78], R14 ;  /* 0x0000780e01007387 */ /* 0x000fe40000100a00 */
[----:B------:R-:W-:-:S02]  /*1fd70*/  IMAD.MOV.U32 R24, RZ, RZ, R13 ;  /* 0x000000ffff187224 */ /* 0x000fc400078e000d */
[----:B------:R-:W0:Y:S04]  /*1fd80*/  LDSM.16.M88.4 R12, [R29+0x5800] ;  /* 0x005800001d0c783b */ /* 0x000e280000000200 */
[----:B------:R-:W-:Y:S01]  /*1fd90*/  STL.64 [R1+0x60], R16 ;  /* 0x0000601001007387 */ /* 0x000fe20000100a00 */
[----:B------:R-:W-:Y:S02]  /*1fda0*/  STL.64 [R1+0x68], R18 ;  /* 0x0000681201007387 */ /* 0x000fe40000100a00 */
[----:B------:R-:W-:Y:S01]  /*1fdb0*/  LDSM.16.M88.4 R16, [R29+0x6000] ;  /* 0x006000001d10783b */ /* 0x000fe20000000200 */
[----:B0-----:R-:W-:Y:S03]  /*1fdc0*/  STL.64 [R1+0x50], R12 ;  /* 0x0000500c01007387 */ /* 0x001fe60000100a00 */
[----:B------:R-:W-:-:S02]  /*1fdd0*/  IMAD.MOV.U32 R3, RZ, RZ, R12 ;  /* 0x000000ffff037224 */ /* 0x000fc400078e000c */
[----:B------:R-:W-:Y:S02]  /*1fde0*/  STL.64 [R1+0x58], R14 ;  /* 0x0000580e01007387 */ /* 0x000fe40000100a00 */
[----:B------:R-:W-:Y:S02]  /*1fdf0*/  IMAD.MOV.U32 R2, RZ, RZ, R13 ;  /* 0x000000ffff027224 */ /* 0x000fe400078e000d */
[----:B------:R-:W0:Y:S04]  /*1fe00*/  LDSM.16.M88.4 R12, [R29+0x5c00] ;  /* 0x005c00001d0c783b */ /* 0x000e280000000200 */
[----:B0-----:R-:W-:Y:S01]  /*1fe10*/  STL.64 [R1+0x40], R12 ;  /* 0x0000400c01007387 */ /* 0x001fe20000100a00 */
[----:B------:R-:W-:Y:S02]  /*1fe20*/  STL.64 [R1+0x48], R14 ;  /* 0x0000480e01007387 */ /* 0x000fe40000100a00 */
[----:B------:R-:W0:Y:S04]  /*1fe30*/  LDSM.16.M88.4 R12, [R29+0x6400] ;  /* 0x006400001d0c783b */ /* 0x000e280000000200 */
[----:B------:R-:W-:Y:S01]  /*1fe40*/  STL.64 [R1+0x30], R16 ;  /* 0x0000301001007387 */ /* 0x000fe20000100a00 */
[----:B------:R-:W-:Y:S02]  /*1fe50*/  STL.64 [R1+0x38], R18 ;  /* 0x0000381201007387 */ /* 0x000fe40000100a00 */
[----:B------:R-:W1:Y:S02]  /*1fe60*/  LDSM.16.M88.4 R16, [R29+0x6800] ;  /* 0x006800001d10783b */ /* 0x000e640000000200 */
[----:B0-----:R-:W-:Y:S02]  /*1fe70*/  STL.64 [R1+0x20], R12 ;  /* 0x0000200c01007387 */ /* 0x001fe40000100a00 */
[----:B------:R-:W-:Y:S02]  /*1fe80*/  STL.64 [R1+0x28], R14 ;  /* 0x0000280e01007387 */ /* 0x000fe40000100a00 */
[----:B-1----:R-:W-:Y:S02]  /*1fe90*/  STL.64 [R1+0x10], R16 ;  /* 0x0000101001007387 */ /* 0x002fe40000100a00 */
[----:B------:R-:W-:Y:S02]  /*1fea0*/  STL.64 [R1+0x18], R18 ;  /* 0x0000181201007387 */ /* 0x000fe40000100a00 */
[----:B------:R-:W0:Y:S04]  /*1feb0*/  LDSM.16.M88.4 R16, [R29+0x7000] ;  /* 0x007000001d10783b */ /* 0x000e280000000200 */
[----:B------:R-:W1:Y:S04]  /*1fec0*/  LDSM.16.M88.4 R12, [R29+0x6c00] ;  /* 0x006c00001d0c783b */ /* 0x000e680000000200 */
[----:B0-----:R-:W-:Y:S01]  /*1fed0*/  STL [R1+0x2cf0], R18 ;  /* 0x002cf01201007387 */ /* 0x001fe20000100800 */
[----:B-1----:R-:W-:Y:S02]  /*1fee0*/  STL.64 [R1], R12 ;  /* 0x0000000c01007387 */ /* 0x002fe40000100a00 */
[----:B------:R-:W-:Y:S02]  /*1fef0*/  STL.64 [R1+0x8], R14 ;  /* 0x0000080e01007387 */ /* 0x000fe40000100a00 */
[----:B------:R-:W-:Y:S01]  /*1ff00*/  STL [R1+0x2cec], R19 ;  /* 0x002cec1301007387 */ /* 0x000fe20000100800 */
[----:B------:R0:W-:Y:S04]  /*1ff10*/  STL.64 [R1+0x3bb0], R16 ;  /* 0x003bb01001007387 */ /* 0x0001e80000100a00 */
[----:B------:R-:W1:Y:S04]  /*1ff20*/  LDSM.16.M88.4 R12, [R29+0x7400] ;  /* 0x007400001d0c783b */ /* 0x000e680000000200 */
[----:B0-----:R-:W2:Y:S01]  /*1ff30*/  LDL.LU.64 R16, [R1+0xf60] ;  /* 0x000f600001107983 */ /* 0x001ea20000300a00 */
[----:B------:R-:W3:Y:S03]  /*1ff40*/  LDL.LU.64 R18, [R1+0xf68] ;  /* 0x000f680001127983 */ /* 0x000ee60000300a00 */
[----:B---3--:R-:W-:Y:S01]  /*1ff50*/  STL.64 [R1+0x3bc0], R18 ;  /* 0x003bc01201007387 */ /* 0x008fe20000100a00 */
[----:B--2---:R-:W-:Y:S02]  /*1ff60*/  STL.64 [R1+0x3bb8], R16 ;  /* 0x003bb81001007387 */ /* 0x004fe40000100a00 */
[----:B-1----:R-:W-:Y:S02]  /*1ff70*/  STL [R1+0x2e74], R14 ;  /* 0x002e740e01007387 */ /* 0x002fe40000100800 */
[----:B------:R-:W-:Y:S01]  /*1ff80*/  STL [R1+0x2e70], R15 ;  /* 0x002e700f01007387 */ /* 0x000fe20000100800 */
[----:B------:R0:W-:Y:S02]  /*1ff90*/  STL.64 [R1+0x3b58], R12 ;  /* 0x003b580c01007387 */ /* 0x0001e40000100a00 */
[----:B0-----:R-:W-:-:S02]  /*1ffa0*/  IMAD.MOV.U32 R12, RZ, RZ, R25 ;  /* 0x000000ffff0c7224 */ /* 0x001fc400078e0019 */
[----:B------:R-:W-:Y:S02]  /*1ffb0*/  IMAD.MOV.U32 R13, RZ, RZ, R24 ;  /* 0x000000ffff0d7224 */ /* 0x000fe400078e0018 */
[----:B------:R-:W-:Y:S04]  /*1ffc0*/  LDSM.16.MT88.4 R24, [R0+0x80] ;  /* 0x000080000018783b */ /* 0x000fe80000004200 */
[----:B------:R0:W-:Y:S02]  /*1ffd0*/  STL.64 [R1+0x3bc8], R12 ;  /* 0x003bc80c01007387 */ /* 0x0001e40000100a00 */
[----:B0-----:R-:W-:Y:S02]  /*1ffe0*/  IMAD.MOV.U32 R12, RZ, RZ, R11 ;  /* 0x000000ffff0c7224 */ /* 0x001fe400078e000b */
[----:B------:R-:W-:-:S05]  /*1fff0*/  IMAD.MOV.U32 R13, RZ, RZ, R10 ;  /* 0x000000ffff0d7224 */ /* 0x000fca00078e000a */
[----:B------:R0:W-:Y:S02]  /*20000*/  STL.64 [R1+0x3be0], R12 ;  /* 0x003be00c01007387 */ /* 0x0001e40000100a00 */
[----:B0-----:R-:W-:Y:S02]  /*20010*/  IMAD.MOV.U32 R12, RZ, RZ, R9 ;  /* 0x000000ffff0c7224 */ /* 0x001fe400078e0009 */
[----:B------:R-:W-:Y:S02]  /*20020*/  IMAD.MOV.U32 R13, RZ, RZ, R8 ;  /* 0x000000ffff0d7224 */ /* 0x000fe400078e0008 */
[----:B------:R-:W0:Y:S04]  /*20030*/  LDSM.16.M88.4 R8, [R29+0x7800] ;  /* 0x007800001d08783b */ /* 0x000e280000000200 */
[----:B------:R1:W-:Y:S02]  /*20040*/  STL.64 [R1+0x3bf8], R12 ;  /* 0x003bf80c01007387 */ /* 0x0003e40000100a00 */
[----:B-1----:R-:W-:-:S02]  /*20050*/  IMAD.MOV.U32 R12, RZ, RZ, R7 ;  /* 0x000000ffff0c7224 */ /* 0x002fc400078e0007 */
[----:B------:R-:W-:-:S05]  /*20060*/  IMAD.MOV.U32 R13, RZ, RZ, R6 ;  /* 0x000000ffff0d7224 */ /* 0x000fca00078e0006 */
[----:B------:R-:W-:Y:S01]  /*20070*/  STL.64 [R1+0x3c10], R12 ;  /* 0x003c100c01007387 */ /* 0x000fe20000100a00 */
[----:B------:R-:W2:Y:S02]  /*20080*/  LDL.LU.64 R16, [R1+0xf70] ;  /* 0x000f700001107983 */ /* 0x000ea40000300a00 */
[----:B------:R-:W3:Y:S02]  /*20090*/  LDL.LU.64 R18, [R1+0xf78] ;  /* 0x000f780001127983 */ /* 0x000ee40000300a00 */
[----:B---3--:R-:W-:Y:S01]  /*200a0*/  STL.64 [R1+0x3bd8], R18 ;  /* 0x003bd81201007387 */ /* 0x008fe20000100a00 */
[----:B--2---:R1:W-:Y:S03]  /*200b0*/  STL.64 [R1+0x3bd0], R16 ;  /* 0x003bd01001007387 */ /* 0x0043e60000100a00 */
[----:B-1----:R-:W2:Y:S01]  /*200c0*/  LDL.LU.64 R16, [R1+0x1080] ;  /* 0x0010800001107983 */ /* 0x002ea20000300a00 */
[----:B------:R-:W3:Y:S03]  /*200d0*/  LDL.LU.64 R18, [R1+0x1088] ;  /* 0x0010880001127983 */ /* 0x000ee60000300a00 */
[----:B---3--:R-:W-:Y:S01]  /*200e0*/  STL.64 [R1+0x3bf0], R18 ;  /* 0x003bf01201007387 */ /* 0x008fe20000100a00 */
[----:B--2---:R1:W-:Y:S03]  /*200f0*/  STL.64 [R1+0x3be8], R16 ;  /* 0x003be81001007387 */ /* 0x0043e60000100a00 */
[----:B-1----:R-:W2:Y:S01]  /*20100*/  LDL.LU.64 R16, [R1+0x1090] ;  /* 0x0010900001107983 */ /* 0x002ea20000300a00 */
[----:B------:R-:W3:Y:S03]  /*20110*/  LDL.LU.64 R18, [R1+0x1098] ;  /* 0x0010980001127983 */ /* 0x000ee60000300a00 */
[----:B---3--:R-:W-:Y:S01]  /*20120*/  STL.64 [R1+0x3c08], R18 ;  /* 0x003c081201007387 */ /* 0x008fe20000100a00 */
[----:B--2---:R1:W-:Y:S03]  /*20130*/  STL.64 [R1+0x3c00], R16 ;  /* 0x003c001001007387 */ /* 0x0043e60000100a00 */
[----:B-1----:R-:W2:Y:S01]  /*20140*/  LDL.LU.64 R16, [R1+0x10a0] ;  /* 0x0010a00001107983 */ /* 0x002ea20000300a00 */
[----:B------:R-:W3:Y:S02]  /*20150*/  LDL.LU.64 R18, [R1+0x10a8] ;  /* 0x0010a80001127983 */ /* 0x000ee40000300a00 */
[----:B------:R-:W-:-:S02]  /*20160*/  IMAD.MOV.U32 R12, RZ, RZ, R5 ;  /* 0x000000ffff0c7224 */ /* 0x000fc400078e0005 */
[----:B------:R-:W-:Y:S02]  /*20170*/  IMAD.MOV.U32 R13, RZ, RZ, R4 ;  /* 0x000000ffff0d7224 */ /* 0x000fe400078e0004 */
[----:B------:R-:W1:Y:S04]  /*20180*/  LDSM.16.M88.4 R4, [R29+0x7c00] ;  /* 0x007c00001d04783b */ /* 0x000e680000000200 */
[----:B---3--:R-:W-:Y:S01]  /*20190*/  STL.64 [R1+0x3c20], R18 ;  /* 0x003c201201007387 */ /* 0x008fe20000100a00 */
[----:B--2---:R2:W-:Y:S03]  /*201a0*/  STL.64 [R1+0x3c18], R16 ;  /* 0x003c181001007387 */ /* 0x0045e60000100a00 */
[----:B--2---:R-:W2:Y:S01]  /*201b0*/  LDL.LU.64 R16, [R1+0x10b0] ;  /* 0x0010b00001107983 */ /* 0x004ea20000300a00 */
[----:B------:R-:W2:Y:S02]  /*201c0*/  LDL.LU.64 R18, [R1+0x10b8] ;  /* 0x0010b80001127983 */ /* 0x000ea40000300a00 */
[----:B0-----:R-:W-:Y:S02]  /*201d0*/  STL [R1+0x2c1c], R10 ;  /* 0x002c1c0a01007387 */ /* 0x001fe40000100800 */
[----:B------:R-:W-:Y:S01]  /*201e0*/  STL [R1+0x2c18], R11 ;  /* 0x002c180b01007387 */ /* 0x000fe20000100800 */
[----:B------:R0:W-:Y:S04]  /*201f0*/  STL.64 [R1+0x3b98], R8 ;  /* 0x003b980801007387 */ /* 0x0001e80000100a00 */
[----:B0-----:R-:W3:Y:S01]  /*20200*/  LDL.64 R8, [R1+0x40] ;  /* 0x0000400001087983 */ /* 0x001ee20000100a00 */
[----:B-1----:R-:W-:Y:S02]  /*20210*/  STL [R1+0x2d2c], R6 ;  /* 0x002d2c0601007387 */ /* 0x002fe40000100800 */
[----:B------:R-:W-:Y:S02]  /*20220*/  STL [R1+0x2d28], R7 ;  /* 0x002d280701007387 */ /* 0x000fe40000100800 */
[----:B------:R-:W-:Y:S01]  /*20230*/  STL [R1+0x1a9c], R29 ;  /* 0x001a9c1d01007387 */ /* 0x000fe20000100800 */
[----:B------:R-:W-:Y:S01]  /*20240*/  STL.64 [R1+0x3b30], R26 ;  /* 0x003b301a01007387 */ /* 0x000fe20000100a00 */
[----:B------:R0:W-:Y:S03]  /*20250*/  STL.64 [R1+0x3b28], R24 ;  /* 0x003b281801007387 */ /* 0x0001e60000100a00 */
[----:B0-----:R-:W4:Y:S01]  /*20260*/  LDL.64 R24, [R1+0x60] ;  /* 0x0000600001187983 */ /* 0x001f220000100a00 */
[----:B------:R-:W-:Y:S01]  /*20270*/  STL [R1+0x3b00], R0 ;  /* 0x003b000001007387 */ /* 0x000fe20000100800 */
[C---:B--2---:R-:W-:Y:S02]  /*20280*/  HMMA.16816.F32.BF16 R12, R20.reuse, R12, R16 ;  /* 0x0000000c140c723c */ /* 0x044fe40000041810 */
[----:B------:R-:W2:Y:S01]  /*20290*/  LDL.LU.64 R18, [R1+0x3c20] ;  /* 0x003c200001127983 */ /* 0x000ea20000300a00 */
[----:B------:R-:W2:Y:S11]  /*202a0*/  LDL.LU.64 R16, [R1+0x3c18] ;  /* 0x003c180001107983 */ /* 0x000eb60000300a00 */
[----:B------:R-:W-:Y:S09]  /*202b0*/  @!UPT UIADD3 URZ, URZ, URZ, URZ ;  /* 0x0000003f3f3ff290 */ /* 0x000ff2000fffe03f */
[----:B------:R0:W-:Y:S01]  /*202c0*/  STL.64 [R1+0x10b0], R12 ;  /* 0x0010b00c01007387 */ /* 0x0001e20000100a00 */
[----:B------:R2:W-:Y:S03]  /*202d0*/  STL.64 [R1+0x10b8], R14 ;  /* 0x0010b80e01007387 */ /* 0x0005e60000100a00 */
[----:B0-----:R-:W2:Y:S02]  /*202e0*/  LDL.LU.64 R12, [R1+0x3c10] ;  /* 0x003c1000010c7983 */ /* 0x001ea40000300a00 */
        /* <DEDUP_REMOVED lines=22> */
[----:B------:R-:W4:Y:S01]  /*20450*/  LDL.LU.64 R18, [R1+0x3bc0] ;  /* 0x003bc00001127983 */ /* 0x000f220000300a00 */
[----:B------:R-:W4:Y:S11]  /*20460*/  LDL.LU.64 R16, [R1+0x3bb8] ;  /* 0x003bb80001107983 */ /* 0x000f360000300a00 */
[----:B------:R-:W-:Y:S09]  /*20470*/  @!UPT UIADD3 URZ, URZ, URZ, URZ ;  /* 0x0000003f3f3ff290 */ /* 0x000ff2000fffe03f */
[----:B------:R0:W-:Y:S01]  /*20480*/  STL.64 [R1+0xf70], R12 ;  /* 0x000f700c01007387 */ /* 0x0001e20000100a00 */
[----:B------:R-:W-:Y:S03]  /*20490*/  STL.64 [R1+0xf78], R14 ;  /* 0x000f780e01007387 */ /* 0x000fe60000100a00 */
[----:B0-----:R-:W2:Y:S01]  /*204a0*/  LDL.64 R12, [R1+0x20] ;  /* 0x00002000010c7983 */ /* 0x001ea20000100a00 */
[----:B----4-:R-:W-:Y:S11]  /*204b0*/  HMMA.16816.F32.BF16 R16, R20, R24, R16 ;  /* 0x000000181410723c */ /* 0x010ff60000041810 */
[----:B------:R-:W-:Y:S11]  /*204c0*/  @!UPT UIADD3 URZ, URZ, URZ, URZ ;  /* 0x0000003f3f3ff290 */ /* 0x000ff6000fffe03f */
[----:B------:R-:W-:Y:S02]  /*204d0*/  @!UPT UIADD3 URZ, URZ, URZ, URZ ;  /* 0x0000003f3f3ff290 */ /* 0x000fe4000fffe03f */
[----:B------:R-:W-:Y:S02]  /*204e0*/  IMAD.MOV.U32 R6, RZ, RZ, R18 ;  /* 0x000000ffff067224 */ /* 0x000fe400078e0012 */
[----:B------:R-:W-:Y:S01]  /*204f0*/  IMAD.MOV.U32 R7, RZ, RZ, R19 ;  /* 0x000000ffff077224 */ /* 0x000fe200078e0013 */
[----:B--2---:R-:W-:Y:S01]  /*20500*/  STL.64 [R1+0x3b88], R12 ;  /* 0x003b880c01007387 */ /* 0x004fe20000100a00 */
[----:B------:R0:W-:Y:S03]  /*20510*/  STL.64 [R1+0xf60], R16 ;  /* 0x000f601001007387 */ /* 0x0001e60000100a00 */
[----:B0-----:R-:W2:Y:S01]  /*20520*/  LDL.LU.64 R16, [R1+0xf50] ;  /* 0x000f500001107983 */ /* 0x001ea20000300a00 */
[----:B------:R-:W2:Y:S02]  /*20530*/  LDL.LU.64 R18, [R1+0xf58] ;  /* 0x000f580001127983 */ /* 0x000ea40000300a00 */
[----:B------:R-:W4:Y:S02]  /*20540*/  LDL.LU.64 R12, [R1+0xf30] ;  /* 0x000f3000010c7983 */ /* 0x000f240000300a00 */
[----:B------:R-:W2:Y:S02]  /*20550*/  LDL.LU.64 R14, [R1+0xf38] ;  /* 0x000f3800010e7983 */ /* 0x000ea40000300a00 */
[----:B------:R-:W-:-:S02]  /*20560*/  IMAD.MOV.U32 R29, RZ, RZ, R24 ;  /* 0x000000ffff1d7224 */ /* 0x000fc400078e0018 */
[----:B------:R-:W-:Y:S01]  /*20570*/  IMAD.MOV.U32 R28, RZ, RZ, R25 ;  /* 0x000000ffff1c7224 */ /* 0x000fe200078e0019 */
[----:B--2---:R-:W-:Y:S01]  /*20580*/  STL.64 [R1+0x3ba8], R14 ;  /* 0x003ba80e01007387 */ /* 0x004fe20000100a00 */
[----:B----4-:R0:W-:Y:S03]  /*20590*/  STL.64 [R1+0x3ba0], R12 ;  /* 0x003ba00c01007387 */ /* 0x0101e60000100a00 */
[----:B0-----:R-:W3:Y:S01]  /*205a0*/  LDL.LU.64 R12, [R1+0xf40] ;  /* 0x000f4000010c7983 */ /* 0x001ee20000300a00 */
[----:B------:R-:W3:Y:S02]  /*205b0*/  LDL.LU.64 R14, [R1+0xf48] ;  /* 0x000f4800010e7983 */ /* 0x000ee40000300a00 */
[----:B------:R-:W2:Y:S02]  /*205c0*/  LDL.64 R24, [R1+0x10] ;  /* 0x0000100001187983 */ /* 0x000ea40000100a00 */
[----:B--2---:R0:W-:Y:S02]  /*205d0*/  STL.64 [R1+0x3b80], R24 ;  /* 0x003b801801007387 */ /* 0x0041e40000100a00 */
[----:B0-----:R-:W-:-:S02]  /*205e0*/  IMAD.MOV.U32 R24, RZ, RZ, R3 ;  /* 0x000000ffff187224 */ /* 0x001fc400078e0003 */
[----:B------:R-:W-:-:S07]  /*205f0*/  IMAD.MOV.U32 R25, RZ, RZ, R2 ;  /* 0x000000ffff197224 */ /* 0x000fce00078e0002 */
[C---:B------:R-:W-:Y:S08]  /*20600*/  HMMA.16816.F32.BF16 R24, R20.reuse, R24, R16 ;  /* 0x000000181418723c */ /* 0x040ff00000041810 */
[----:B---3--:R-:W-:Y:S01]  /*20610*/  HMMA.16816.F32.BF16 R12, R20, R8, R12 ;  /* 0x00000008140c723c */ /* 0x008fe2000004180c */
[----:B------:R-:W-:Y:S01]  /*20620*/  STL [R1+0x3b08], R28 ;  /* 0x003b081c01007387 */ /* 0x000fe20000100800 */
[----:B------:R-:W-:Y:S02]  /*20630*/  STL [R1+0x3b04], R29 ;  /* 0x003b041d01007387 */ /* 0x000fe40000100800 */
[----:B------:R-:W-:Y:S02]  /*20640*/  STL [R1+0x2e64], R7 ;  /* 0x002e640701007387 */ /* 0x000fe40000100800 */
[----:B------:R-:W-:Y:S01]  /*20650*/  STL [R1+0x2e60], R6 ;  /* 0x002e600601007387 */ /* 0x000fe20000100800 */
[----:B------:R0:W-:Y:S04]  /*20660*/  STL.64 [R1+0x3b90], R4 ;  /* 0x003b900401007387 */ /* 0x0001e80000100a00 */
[----:B0-----:R-:W2:Y:S01]  /*20670*/  LDL.64 R4, [R1+0x30] ;  /* 0x0000300001047983 */ /* 0x001ea20000100a00 */
[----:B------:R-:W3:Y:S04]  /*20680*/  LDL.LU.64 R16, [R1+0x3bb0] ;  /* 0x003bb00001107983 */ /* 0x000ee80000300a00 */
[----:B------:R-:W-:-:S02]  /*20690*/  IMAD.MOV.U32 R18, RZ, RZ, R26 ;  /* 0x000000ffff127224 */ /* 0x000fc400078e001a */
[----:B------:R-:W-:Y:S01]  /*206a0*/  IMAD.MOV.U32 R19, RZ, RZ, R27 ;  /* 0x000000ffff137224 */ /* 0x000fe200078e001b */
[----:B------:R0:W-:Y:S04]  /*206b0*/  STL.64 [R1+0xf50], R24 ;  /* 0x000f501801007387 */ /* 0x0001e80000100a00 */
[----:B0-----:R-:W4:Y:S01]  /*206c0*/  LDL.LU.64 R24, [R1+0xf20] ;  /* 0x000f200001187983 */ /* 0x001f220000300a00 */
[----:B------:R-:W4:Y:S02]  /*206d0*/  LDL.LU.64 R26, [R1+0xf28] ;  /* 0x000f2800011a7983 */ /* 0x000f240000300a00 */
[----:B------:R-:W-:Y:S02]  /*206e0*/  STL [R1+0x2cf8], R18 ;  /* 0x002cf81201007387 */ /* 0x000fe40000100800 */
[----:B------:R-:W-:Y:S01]  /*206f0*/  STL [R1+0x2cf4], R19 ;  /* 0x002cf41301007387 */ /* 0x000fe20000100800 */
[----:B------:R-:W-:Y:S01]  /*20700*/  STL.64 [R1+0xf40], R12 ;  /* 0x000f400c01007387 */ /* 0x000fe20000100a00 */
[----:B------:R0:W-:Y:S03]  /*20710*/  STL.64 [R1+0xf48], R14 ;  /* 0x000f480e01007387 */ /* 0x0001e60000100a00 */
[----:B0-----:R-:W3:Y:S01]  /*20720*/  LDL.LU.64 R14, [R1+0x3ba8] ;  /* 0x003ba800010e7983 */ /* 0x001ee20000300a00 */
[----:B------:R-:W3:Y:S02]  /*20730*/  LDL.LU.64 R12, [R1+0x3ba0] ;  /* 0x003ba000010c7983 */ /* 0x000ee40000300a00 */
[----:B------:R-:W-:-:S02]  /*20740*/  IMAD.MOV.U32 R0, RZ, RZ, R9 ;  /* 0x000000ffff007224 */ /* 0x000fc400078e0009 */
[----:B------:R-:W4:Y:S03]  /*20750*/  LDL.LU.64 R8, [R1+0x3b98] ;  /* 0x003b980001087983 */ /* 0x000f260000300a00 */
[----:B------:R-:W-:Y:S02]  /*20760*/  STL [R1+0x3b0c], R0 ;  /* 0x003b0c0001007387 */ /* 0x000fe40000100800 */
[----:B--2---:R-:W-:Y:S02]  /*20770*/  IMAD.MOV.U32 R11, RZ, RZ, R4 ;  /* 0x000000ffff0b7224 */ /* 0x004fe400078e0004 */
[----:B------:R-:W-:Y:S01]  /*20780*/  IMAD.MOV.U32 R10, RZ, RZ, R5 ;  /* 0x000000ffff0a7224 */ /* 0x000fe200078e0005 */
[C---:B---3--:R-:W-:Y:S01]  /*20790*/  HMMA.16816.F32.BF16 R12, R20.reuse, R4, R12 ;  /* 0x00000004140c723c */ /* 0x048fe2000004180c */
[----:B------:R-:W2:Y:S11]  /*207a0*/  LDL.LU.64 R4, [R1+0x3b90] ;  /* 0x003b900001047983 */ /* 0x000eb60000300a00 */
[----:B------:R-:W-:Y:S11]  /*207b0*/  @!UPT UIADD3 URZ, URZ, URZ, URZ ;  /* 0x0000003f3f3ff290 */ /* 0x000ff6000fffe03f */
[----:B------:R-:W-:Y:S01]  /*207c0*/  STL.64 [R1+0xf38], R14 ;  /* 0x000f380e01007387 */ /* 0x000fe20000100a00 */
[----:B------:R-:W-:Y:S02]  /*207d0*/  IMAD.MOV.U32 R18, RZ, RZ, R12 ;  /* 0x000000ffff127224 */ /* 0x000fe400078e000c */
[----:B------:R-:W-:Y:S02]  /*207e0*/  IMAD.MOV.U32 R19, RZ, RZ, R13 ;  /* 0x000000ffff137224 */ /* 0x000fe400078e000d */
[----:B------:R-:W3:Y:S03]  /*207f0*/  LDL.LU.64 R12, [R1+0x3b88] ;  /* 0x003b8800010c7983 */ /* 0x000ee60000300a00 */
[----:B------:R-:W-:Y:S02]  /*20800*/  STL.64 [R1+0x3b68], R18 ;  /* 0x003b681201007387 */ /* 0x000fe40000100a00 */
[----:B------:R0:W-:Y:S02]  /*20810*/  STL.64 [R1+0x3b60], R16 ;  /* 0x003b601001007387 */ /* 0x0001e40000100a00 */
[----:B0-----:R-:W2:Y:S01]  /*20820*/  LDL.64 R16, [R1] ;  /* 0x0000000001107983 */ /* 0x001ea20000100a00 */
[----:B------:R-:W-:Y:S02]  /*20830*/  STL.64 [R1+0x3b50], R10 ;  /* 0x003b500a01007387 */ /* 0x000fe40000100a00 */
[----:B----4-:R0:W-:Y:S02]  /*20840*/  STL.64 [R1+0x3b48], R8 ;  /* 0x003b480801007387 */ /* 0x0101e40000100a00 */
[----:B0-----:R-:W4:Y:S01]  /*20850*/  LDL.LU.64 R8, [R1+0xf10] ;  /* 0x000f100001087983 */ /* 0x001f220000300a00 */
[----:B------:R-:W4:Y:S01]  /*20860*/  LDL.LU.64 R10, [R1+0xf18] ;  /* 0x000f1800010a7983 */ /* 0x000f220000300a00 */
[----:B---3--:R-:W-:Y:S01]  /*20870*/  HMMA.16816.F32.BF16 R24, R20, R12, R24 ;  /* 0x0000000c1418723c */ /* 0x008fe20000041818 */
[----:B------:R-:W-:-:S02]  /*20880*/  IMAD.MOV.U32 R7, RZ, RZ, R12 ;  /* 0x000000ffff077224 */ /* 0x000fc400078e000c */
[----:B------:R-:W-:Y:S11]  /*20890*/  IMAD.MOV.U32 R6, RZ, RZ, R13 ;  /* 0x000000ffff067224 */ /* 0x000ff600078e000d */
[----:B------:R-:W-:Y:S09]  /*208a0*/  @!UPT UIADD3 URZ, URZ, URZ, URZ ;  /* 0x0000003f3f3ff290 */ /* 0x000ff2000fffe03f */
[----:B------:R0:W-:Y:S01]  /*208b0*/  STL.64 [R1+0xf20], R24 ;  /* 0x000f201801007387 */ /* 0x0001e20000100a00 */
[----:B------:R-:W-:Y:S03]  /*208c0*/  STL.64 [R1+0xf28], R26 ;  /* 0x000f281a01007387 */ /* 0x000fe60000100a00 */
[----:B0-----:R-:W4:Y:S01]  /*208d0*/  LDL.LU.64 R24, [R1+0x3b80] ;  /* 0x003b800001187983 */ /* 0x001f220000300a00 */
[----:B------:R-:W3:Y:S02]  /*208e0*/  LDL.LU.64 R12, [R1+0xef0] ;  /* 0x000ef000010c7983 */ /* 0x000ee40000300a00 */
[----:B------:R-:W2:Y:S01]  /*208f0*/  LDL.LU.64 R14, [R1+0xef8] ;  /* 0x000ef800010e7983 */ /* 0x000ea20000300a00 */
[----:B----4-:R-:W-:Y:S01]  /*20900*/  HMMA.16816.F32.BF16 R8, R20, R24, R8 ;  /* 0x000000181408723c */ /* 0x010fe20000041808 */
[----:B--2---:R-:W-:Y:S01]  /*20910*/  STL.64 [R1+0x3b78], R14 ;  /* 0x003b780e01007387 */ /* 0x004fe20000100a00 */
[----:B---3--:R0:W-:Y:S03]  /*20920*/  STL.64 [R1+0x3b70], R12 ;  /* 0x003b700c01007387 */ /* 0x0081e60000100a00 */
[----:B0-----:R-:W2:Y:S01]  /*20930*/  LDL.LU.64 R12, [R1+0xf00] ;  /* 0x000f0000010c7983 */ /* 0x001ea20000300a00 */
[----:B------:R-:W2:Y:S02]  /*20940*/  LDL.LU.64 R14, [R1+0xf08] ;  /* 0x000f0800010e7983 */ /* 0x000ea40000300a00 */
[----:B------:R-:W-:Y:S02]  /*20950*/  STL [R1+0x3b10], R7 ;  /* 0x003b100701007387 */ /* 0x000fe40000100800 */
[----:B------:R-:W-:-:S02]  /*20960*/  IMAD.MOV.U32 R28, RZ, RZ, R24 ;  /* 0x000000ffff1c7224 */ /* 0x000fc400078e0018 */
[----:B------:R-:W-:-:S11]  /*20970*/  IMAD.MOV.U32 R29, RZ, RZ, R25 ;  /* 0x000000ffff1d7224 */ /* 0x000fd600078e0019 */
[----:B------:R0:W-:Y:S01]  /*20980*/  STL.64 [R1+0xf10], R8 ;  /* 0x000f100801007387 */ /* 0x0001e20000100a00 */
[----:B------:R1:W-:Y:S03]  /*20990*/  STL.64 [R1+0xf18], R10 ;  /* 0x000f180a01007387 */ /* 0x0003e60000100a00 */
[----:B0-----:R-:W3:Y:S01]  /*209a0*/  LDL.LU.64 R8, [R1+0xee0] ;  /* 0x000ee00001087983 */ /* 0x001ee20000300a00 */
[----:B-1----:R-:W3:Y:S02]  /*209b0*/  LDL.LU.64 R10, [R1+0xee8] ;  /* 0x000ee800010a7983 */ /* 0x002ee40000300a00 */
[----:B------:R-:W4:Y:S02]  /*209c0*/  LDL.LU.64 R24, [R1+0x8e0] ;  /* 0x0008e00001187983 */ /* 0x000f240000300a00 */
[----:B------:R-:W3:Y:S02]  /*209d0*/  LDL.LU.64 R26, [R1+0x8e8] ;  /* 0x0008e800011a7983 */ /* 0x000ee40000300a00 */
[----:B------:R-:W-:-:S02]  /*209e0*/  IMAD.MOV.U32 R7, RZ, RZ, R16 ;  /* 0x000000ffff077224 */ /* 0x000fc400078e0010 */
[----:B------:R-:W-:Y:S01]  /*209f0*/  IMAD.MOV.U32 R0, RZ, RZ, R17 ;  /* 0x000000ffff007224 */ /* 0x000fe200078e0011 */
[C---:B--2---:R-:W-:Y:S01]  /*20a00*/  HMMA.16816.F32.BF16 R12, R20.reuse, R16, R12 ;  /* 0x00000010140c723c */ /* 0x044fe2000004180c */
[----:B---3--:R-:W-:Y:S01]  /*20a10*/  STL.64 [R1+0x3b40], R26 ;  /* 0x003b401a01007387 */ /* 0x008fe20000100a00 */
[----:B----4-:R0:W-:Y:S03]  /*20a20*/  STL.64 [R1+0x3b38], R24 ;  /* 0x003b381801007387 */ /* 0x0101e60000100a00 */
[----:B0-----:R-:W2:Y:S01]  /*20a30*/  LDL.LU.64 R24, [R1+0xed0] ;  /* 0x000ed00001187983 */ /* 0x001ea20000300a00 */
[----:B------:R-:W2:Y:S11]  /*20a40*/  LDL.LU.64 R26, [R1+0xed8] ;  /* 0x000ed800011a7983 */ /* 0x000eb60000300a00 */
[----:B------:R-:W-:Y:S06]  /*20a50*/  @!UPT UIADD3 URZ, URZ, URZ, URZ ;  /* 0x0000003f3f3ff290 */ /* 0x000fec000fffe03f */
[----:B------:R-:W-:Y:S02]  /*20a60*/  STL.64 [R1+0xf00], R12 ;  /* 0x000f000c01007387 */ /* 0x000fe40000100a00 */
[----:B------:R0:W-:Y:S02]  /*20a70*/  STL.64 [R1+0xf08], R14 ;  /* 0x000f080e01007387 */ /* 0x0001e40000100a00 */
[----:B0-----:R-:W3:Y:S01]  /*20a80*/  LDL.LU.64 R14, [R1+0x3b78] ;  /* 0x003b7800010e7983 */ /* 0x001ee20000300a00 */
[----:B------:R-:W3:Y:S02]  /*20a90*/  LDL.LU.64 R12, [R1+0x3b70] ;  /* 0x003b7000010c7983 */ /* 0x000ee40000300a00 */
[----:B------:R-:W4:Y:S02]  /*20aa0*/  LDL.LU.64 R18, [R1+0x3b68] ;  /* 0x003b680001127983 */ /* 0x000f240000300a00 */
[----:B------:R-:W3:Y:S02]  /*20ab0*/  LDL.LU.64 R16, [R1+0x3b60] ;  /* 0x003b600001107983 */ /* 0x000ee40000300a00 */
[C---:B---3--:R-:W-:Y:S11]  /*20ac0*/  HMMA.16816.F32.BF16 R12, R20.reuse, R16, R12 ;  /* 0x00000010140c723c */ /* 0x048ff6000004180c */
[----:B------:R-:W-:Y:S11]  /*20ad0*/  @!UPT UIADD3 URZ, URZ, URZ, URZ ;  /* 0x0000003f3f3ff290 */ /* 0x000ff6000fffe03f */
[----:B------:R-:W-:Y:S01]  /*20ae0*/  @!UPT UIADD3 URZ, URZ, URZ, URZ ;  /* 0x0000003f3f3ff290 */ /* 0x000fe2000fffe03f */
[----:B------:R0:W-:Y:S01]  /*20af0*/  STL.64 [R1+0xef0], R12 ;  /* 0x000ef00c01007387 */ /* 0x0001e20000100a00 */
[----:B------:R-:W-:Y:S03]  /*20b00*/  STL.64 [R1+0xef8], R14 ;  /* 0x000ef80e01007387 */ /* 0x000fe60000100a00 */
[----:B0-----:R-:W3:Y:S01]  /*20b10*/  LDL.LU.64 R12, [R1+0x3b58] ;  /* 0x003b5800010c7983 */ /* 0x001ee20000300a00 */
[----:B----4-:R-:W-:Y:S02]  /*20b20*/  STL.64 [R1+0x3a58], R18 ;  /* 0x003a581201007387 */ /* 0x010fe40000100a00 */
[----:B------:R0:W-:Y:S02]  /*20b30*/  STL.64 [R1+0x3a50], R16 ;  /* 0x003a501001007387 */ /* 0x0001e40000100a00 */
[----:B0-----:R-:W4:Y:S01]  /*20b40*/  LDL.64 R16, [R1+0xa0] ;  /* 0x0000a00001107983 */ /* 0x001f220000100a00 */
[C---:B---3--:R-:W-:Y:S03]  /*20b50*/  HMMA.16816.F32.BF16 R8, R20.reuse, R12, R8 ;  /* 0x0000000c1408723c */ /* 0x048fe60000041808 */
[----:B----4-:R0:W-:Y:S04]  /*20b60*/  STL.64 [R1+0x3b20], R16 ;  /* 0x003b201001007387 */ /* 0x0101e80000100a00 */
[----:B0-----:R-:W3:Y:S01]  /*20b70*/  LDL.LU.64 R16, [R1+0xfb0] ;  /* 0x000fb00001107983 */ /* 0x001ee20000300a00 */
[----:B------:R-:W3:Y:S11]  /*20b80*/  LDL.LU.64 R18, [R1+0xfb8] ;  /* 0x000fb80001127983 */ /* 0x000ef60000300a00 */
[----:B------:R-:W-:Y:S04]  /*20b90*/  @!UPT UIADD3 URZ, URZ, URZ, URZ ;  /* 0x0000003f3f3ff290 */ /* 0x000fe8000fffe03f */
[----:B------:R-:W-:Y:S02]  /*20ba0*/  STL.64 [R1+0xee0], R8 ;  /* 0x000ee00801007387 */ /* 0x000fe40000100a00 */
[----:B------:R0:W-:Y:S02]  /*20bb0*/  STL.64 [R1+0xee8], R10 ;  /* 0x000ee80a01007387 */ /* 0x0001e40000100a00 */
[----:B0-----:R-:W4:Y:S01]  /*20bc0*/  LDL.LU.64 R10, [R1+0x3b50] ;  /* 0x003b5000010a7983 */ /* 0x001f220000300a00 */
[----:B------:R-:W2:Y:S02]  /*20bd0*/  LDL.LU.64 R8, [R1+0x3b48] ;  /* 0x003b480001087983 */ /* 0x000ea40000300a00 */
[----:B------:R0:W-:Y:S02]  /*20be0*/  STL.64 [R1+0x3b18], R12 ;  /* 0x003b180c01007387 */ /* 0x0001e40000100a00 */
[----:B0-----:R-:W3:Y:S01]  /*20bf0*/  LDL.LU.64 R12, [R1+0xfa0] ;  /* 0x000fa000010c7983 */ /* 0x001ee20000300a00 */
[----:B------:R-:W3:Y:S01]  /*20c00*/  LDL.LU.64 R14, [R1+0xfa8] ;  /* 0x000fa800010e7983 */ /* 0x000ee20000300a00 */
[C---:B--2---:R-:W-:Y:S11]  /*20c10*/  HMMA.16816.F32.BF16 R24, R20.reuse, R8, R24 ;  /* 0x000000081418723c */ /* 0x044ff60000041818 */
[----:B------:R-:W-:Y:S11]  /*20c20*/  @!UPT UIADD3 URZ, URZ, URZ, URZ ;  /* 0x0000003f3f3ff290 */ /* 0x000ff6000fffe03f */
[----:B------:R-:W-:Y:S01]  /*20c30*/  @!UPT UIADD3 URZ, URZ, URZ, URZ ;  /* 0x0000003f3f3ff290 */ /* 0x000fe2000fffe03f */
[----:B------:R-:W-:Y:S01]  /*20c40*/  STL.64 [R1+0xed0], R24 ;  /* 0x000ed01801007387 */ /* 0x000fe20000100a00 */
[----:B------:R0:W-:Y:S03]  /*20c50*/  STL.64 [R1+0xed8], R26 ;  /* 0x000ed81a01007387 */ /* 0x0001e60000100a00 */
[----:B0-----:R-:W2:Y:S01]  /*20c60*/  LDL.LU.64 R26, [R1+0x3b40] ;  /* 0x003b4000011a7983 */ /* 0x001ea20000300a00 */
[----:B------:R-:W2:Y:S02]  /*20c70*/  LDL.LU.64 R24, [R1+0x3b38] ;  /* 0x003b380001187983 */ /* 0x000ea40000300a00 */
[----:B--2---:R-:W-:Y:S01]  /*20c80*/  HMMA.16816.F32.BF16 R20, R20, R4, R24 ;  /* 0x000000041414723c */ /* 0x004fe20000041818 */
[----:B------:R-:W3:Y:S01]  /*20c90*/  LDL.LU.64 R26, [R1+0x3b30] ;  /* 0x003b3000011a7983 */ /* 0x000ee20000300a00 */
[----:B------:R-:W3:Y:S11]  /*20ca0*/  LDL.LU.64 R24, [R1+0x3b28] ;  /* 0x003b280001187983 */ /* 0x000ef60000300a00 */
[----:B------:R-:W-:Y:S10]  /*20cb0*/  @!UPT UIADD3 URZ, URZ, URZ, URZ ;  /* 0x0000003f3f3ff290 */ /* 0x000ff4000fffe03f */
[----:B------:R0:W-:Y:S01]  /*20cc0*/  STL.64 [R1+0x8e0], R20 ;  /* 0x0008e01401007387 */ /* 0x0001e20000100a00 */
[----:B------:R-:W-:Y:S03]  /*20cd0*/  STL.64 [R1+0x8e8], R22 ;  /* 0x0008e81601007387 */ /* 0x000fe60000100a00 */
[----:B0-----:R-:W3:Y:S01]  /*20ce0*/  LDL.64 R20, [R1+0xb0] ;  /* 0x0000b00001147983 */ /* 0x001ee20000100a00 */
[----:B------:R-:W-:Y:S01]  /*20cf0*/  STL.64 [R1+0x3a48], R4 ;  /* 0x003a480401007387 */ /* 0x000fe20000100a00 */
[C---:B---3--:R-:W-:Y:S01]  /*20d00*/  HMMA.16816.F32.BF16 R16, R24.reuse, R20, R16 ;  /* 0x000000141810723c */ /* 0x048fe20000041810 */
[----:B------:R-:W-:Y:S11]  /*20d10*/  IMAD.MOV.U32 R3, RZ, RZ, R20 ;  /* 0x000000ffff037224 */ /* 0x000ff600078e0014 */
[----:B------:R-:W-:Y:S11]  /*20d20*/  @!UPT UIADD3 URZ, URZ, URZ, URZ ;  /* 0x0000003f3f3ff290 */ /* 0x000ff6000fffe03f */
[----:B------:R0:W-:Y:S01]  /*20d30*/  STL.64 [R1+0xfb0], R16 ;  /* 0x000fb01001007387 */ /* 0x0001e20000100a00 */
[----:B------:R-:W-:Y:S03]  /*20d40*/  STL.64 [R1+0xfb8], R18 ;  /* 0x000fb81201007387 */ /* 0x000fe60000100a00 */
[----:B0-----:R-:W2:Y:S01]  /*20d50*/  LDL.LU.64 R16, [R1+0x3b20] ;  /* 0x003b200001107983 */ /* 0x001ea20000300a00 */
[----:B------:R-:W-:Y:S02]  /*20d60*/  IMAD.MOV.U32 R2, RZ, RZ, R21 ;  /* 0x000000ffff027224 */ /* 0x000fe400078e0015 */
[----:B------:R-:W3:Y:S02]  /*20d70*/  LDL R20, [R1+0x50] ;  /* 0x0000500001147983 */ /* 0x000ee40000100800 */
[----:B------:R-:W3:Y:S01]  /*20d80*/  LDL R21, [R1+0x54] ;  /* 0x0000540001157983 */ /* 0x000ee20000100800 */
[----:B--2---:R-:W-:Y:S01]  /*20d90*/  HMMA.16816.F32.BF16 R12, R24, R16, R12 ;  /* 0x00000010180c723c */ /* 0x004fe2000004180c */
[----:B---3--:R0:W-:Y:S04]  /*20da0*/  STL.64 [R1+0x3ac0], R20 ;  /* 0x003ac01401007387 */ /* 0x0081e80000100a00 */
[----:B0-----:R-:W2:Y:S04]  /*20db0*/  LDL R20, [R1+0x90] ;  /* 0x0000900001147983 */ /* 0x001ea80000100800 */
[----:B------:R-:W2:Y:S11]  /*20dc0*/  LDL R21, [R1+0x94] ;  /* 0x0000940001157983 */ /* 0x000eb60000100800 */
[----:B------:R-:W-:Y:S03]  /*20dd0*/  @!UPT UIADD3 URZ, URZ, URZ, URZ ;  /* 0x0000003f3f3ff290 */ /* 0x000fe6000fffe03f */
[----:B------:R0:W-:Y:S01]  /*20de0*/  STL.64 [R1+0xfa0], R12 ;  /* 0x000fa00c01007387 */ /* 0x0001e20000100a00 */
[----:B------:R1:W-:Y:S03]  /*20df0*/  STL.64 [R1+0xfa8], R14 ;  /* 0x000fa80e01007387 */ /* 0x0003e60000100a00 */
[----:B0-----:R-:W3:Y:S01]  /*20e00*/  LDL.LU.64 R12, [R1+0x3b18] ;  /* 0x003b1800010c7983 */ /* 0x001ee20000300a00 */
[----:B-1----:R-:W-:Y:S02]  /*20e10*/  IMAD.MOV.U32 R15, RZ, RZ, R16 ;  /* 0x000000ffff0f7224 */ /* 0x002fe400078e0010 */
[----:B------:R-:W-:-:S05]  /*20e20*/  IMAD.MOV.U32 R14, RZ, RZ, R17 ;  /* 0x000000ffff0e7224 */ /* 0x000fca00078e0011 */
[----:B------:R-:W-:Y:S04]  /*20e30*/  STL.64 [R1+0x3a68], R14 ;  /* 0x003a680e01007387 */ /* 0x000fe80000100a00 */
[----:B---3--:R0:W-:Y:S04]  /*20e40*/  STL.64 [R1+0x3a60], R12 ;  /* 0x003a600c01007387 */ /* 0x0081e80000100a00 */
[----:B0-----:R-:W2:Y:S01]  /*20e50*/  LDL.LU.64 R12, [R1+0xf90] ;  /* 0x000f9000010c7983 */ /* 0x001ea20000300a00 */
[----:B------:R-:W2:Y:S02]  /*20e60*/  LDL.LU.64 R14, [R1+0xf98] ;  /* 0x000f9800010e7983 */ /* 0x000ea40000300a00 */
[----:B------:R-:W-:-:S02]  /*20e70*/  IMAD.MOV.U32 R16, RZ, RZ, R7 ;  /* 0x000000ffff107224 */ /* 0x000fc400078e0007 */
[----:B------:R-:W-:Y:S01]  /*20e80*/  IMAD.MOV.U32 R17, RZ, RZ, R0 ;  /* 0x000000ffff117224 */ /* 0x000fe200078e0000 */
[----:B------:R-:W3:Y:S01]  /*20e90*/  LDL.LU R7, [R1+0x3b10] ;  /* 0x003b100001077983 */ /* 0x000ee20000300800 */
[----:B------:R-:W3:Y:S02]  /*20ea0*/  LDL.LU R0, [R1+0x3b0c] ;  /* 0x003b0c0001007983 */ /* 0x000ee40000300800 */
[----:B----4-:R-:W-:Y:S02]  /*20eb0*/  IMAD.MOV.U32 R4, RZ, RZ, R11 ;  /* 0x000000ffff047224 */ /* 0x010fe400078e000b */
[----:B------:R-:W-:Y:S01]  /*20ec0*/  IMAD.MOV.U32 R5, RZ, RZ, R10 ;  /* 0x000000ffff057224 */ /* 0x000fe200078e000a */
[----:B------:R0:W-:Y:S02]  /*20ed0*/  STL.64 [R1+0x3a70], R16 ;  /* 0x003a701001007387 */ /* 0x0001e40000100a00 */
[----:B0-----:R-:W-:Y:S02]  /*20ee0*/  IMAD.MOV.U32 R16, RZ, RZ, R28 ;  /* 0x000000ffff107224 */ /* 0x001fe400078e001c */
[----:B------:R-:W-:Y:S01]  /*20ef0*/  IMAD.MOV.U32 R17, RZ, RZ, R29 ;  /* 0x000000ffff117224 */ /* 0x000fe200078e001d */
[----:B------:R-:W4:Y:S01]  /*20f00*/  LDL.LU R28, [R1+0x3b08] ;  /* 0x003b0800011c7983 */ /* 0x000f220000300800 */
[----:B------:R-:W3:Y:S02]  /*20f10*/  LDL.LU R29, [R1+0x3b04] ;  /* 0x003b0400011d7983 */ /* 0x000ee40000300800 */
[----:B------:R-:W-:Y:S01]  /*20f20*/  STL.64 [R1+0x3aa8], R4 ;  /* 0x003aa80401007387 */ /* 0x000fe20000100a00 */
[----:B------:R-:W-:Y:S01]  /*20f30*/  STL.64 [R1+0x3a88], R16 ;  /* 0x003a881001007387 */ /* 0x000fe20000100a00 */
[----:B--2---:R-:W-:Y:S11]  /*20f40*/  HMMA.16816.F32.BF16 R12, R24, R20, R12 ;  /* 0x00000014180c723c */ /* 0x004ff6000004180c */
[----:B------:R-:W-:Y:S11]  /*20f50*/  @!UPT UIADD3 URZ, URZ, URZ, URZ ;  /* 0x0000003f3f3ff290 */ /* 0x000ff6000fffe03f */
[----:B------:R-:W-:Y:S01]  /*20f60*/  @!UPT UIADD3 URZ, URZ, URZ, URZ ;  /* 0x0000003f3f3ff290 */ /* 0x000fe2000fffe03f */
[----:B------:R-:W-:Y:S01]  /*20f70*/  STL.64 [R1+0xf90], R12 ;  /* 0x000f900c01007387 */ /* 0x000fe20000100a00 */
[----:B------:R-:W2:Y:S02]  /*20f80*/  LDL.LU.64 R20, [R1+0x890] ;  /* 0x0008900001147983 */ /* 0x000ea40000300a00 */
[----:B------:R-:W2:Y:S02]  /*20f90*/  LDL.LU.64 R22, [R1+0x898] ;  /* 0x0008980001167983 */ /* 0x000ea40000300a00 */
[----:B--2---:R-:W-:Y:S01]  /*20fa0*/  STL.64 [R1+0x3ad0], R22 ;  /* 0x003ad01601007387 */ /* 0x004fe20000100a00 */
[----:B------:R0:W-:Y:S03]  /*20fb0*/  STL.64 [R1+0x3ac8], R20 ;  /* 0x003ac81401007387 */ /* 0x0001e60000100a00 */
[----:B0-----:R-:W2:Y:S04]  /*20fc0*/  LDL R20, [R1+0x70] ;  /* 0x0000700001147983 */ /* 0x001ea80000100800 */
[----:B------:R-:W2:Y:S01]  /*20fd0*/  LDL R21, [R1+0x74] ;  /* 0x0000740001157983 */ /* 0x000ea20000100800 */
[----:B------:R-:W-:-:S02]  /*20fe0*/  IMAD.MOV.U32 R10, RZ, RZ, R14 ;  /* 0x000000ffff0a7224 */ /* 0x000fc400078e000e */
[----:B------:R-:W-:Y:S01]  /*20ff0*/  IMAD.MOV.U32 R11, RZ, RZ, R15 ;  /* 0x000000ffff0b7224 */ /* 0x000fe200078e000f */
[----:B--2---:R0:W-:Y:S04]  /*21000*/  STL.64 [R1+0x3ae8], R20 ;  /* 0x003ae81401007387 */ /* 0x0041e80000100a00 */
[----:B0-----:R-:W2:Y:S04]  /*21010*/  LDL R20, [R1+0x80] ;  /* 0x0000800001147983 */ /* 0x001ea80000100800 */
[----:B------:R-:W2:Y:S01]  /*21020*/  LDL R21, [R1+0x84] ;  /* 0x0000840001157983 */ /* 0x000ea20000100800 */
[----:B------:R-:W2:Y:S02]  /*21030*/  LDL.LU.64 R12, [R1+0x880] ;  /* 0x00088000010c7983 */ /* 0x000ea40000300a00 */
[----:B------:R-:W2:Y:S02]  /*21040*/  LDL.LU.64 R14, [R1+0x888] ;  /* 0x00088800010e7983 */ /* 0x000ea40000300a00 */
[----:B--2---:R-:W-:Y:S01]  /*21050*/  STL.64 [R1+0x3ae0], R14 ;  /* 0x003ae00e01007387 */ /* 0x004fe20000100a00 */
[----:B------:R0:W-:Y:S03]  /*21060*/  STL.64 [R1+0x3ad8], R12 ;  /* 0x003ad80c01007387 */ /* 0x0001e60000100a00 */
[----:B0-----:R-:W2:Y:S01]  /*21070*/  LDL.LU.64 R12, [R1+0x8a0] ;  /* 0x0008a000010c7983 */ /* 0x001ea20000300a00 */
[----:B------:R-:W2:Y:S03]  /*21080*/  LDL.LU.64 R14, [R1+0x8a8] ;  /* 0x0008a800010e7983 */ /* 0x000ea60000300a00 */
[----:B--2---:R-:W-:Y:S01]  /*21090*/  STL.64 [R1+0x3af8], R14 ;  /* 0x003af80e01007387 */ /* 0x004fe20000100a00 */
[----:B------:R0:W-:Y:S03]  /*210a0*/  STL.64 [R1+0x3af0], R12 ;  /* 0x003af00c01007387 */ /* 0x0001e60000100a00 */
[----:B0-----:R-:W2:Y:S01]  /*210b0*/  LDL.LU.64 R12, [R1+0xf80] ;  /* 0x000f8000010c7983 */ /* 0x001ea20000300a00 */
[----:B------:R-:W2:Y:S02]  /*210c0*/  LDL.LU.64 R14, [R1+0xf88] ;  /* 0x000f8800010e7983 */ /* 0x000ea40000300a00 */
[----:B---3--:R-:W-:-:S02]  /*210d0*/  IMAD.MOV.U32 R16, RZ, RZ, R7 ;  /* 0x000000ffff107224 */ /* 0x008fc400078e0007 */
[----:B------:R-:W-:Y:S01]  /*210e0*/  IMAD.MOV.U32 R17, RZ, RZ, R6 ;  /* 0x000000ffff117224 */ /* 0x000fe200078e0006 */
[----:B------:R-:W3:Y:S01]  /*210f0*/  LDL R4, [R1+0x40] ;  /* 0x0000400001047983 */ /* 0x000ee20000100800 */
[----:B------:R-:W-:Y:S02]  /*21100*/  IMAD.MOV.U32 R5, RZ, RZ, R0 ;  /* 0x000000ffff057224 */ /* 0x000fe400078e0000 */
[----:B------:R-:W3:Y:S01]  /*21110*/  LDL.LU R0, [R1+0x3b00] ;  /* 0x003b000001007983 */ /* 0x000ee20000300800 */
[----:B------:R-:W-:Y:S01]  /*21120*/  STL.64 [R1+0x3aa0], R16 ;  /* 0x003aa01001007387 */ /* 0x000fe20000100a00 */
[----:B------:R-:W-:Y:S02]  /*21130*/  STL [R1+0x2c24], R10 ;  /* 0x002c240a01007387 */ /* 0x000fe40000100800 */
[----:B------:R-:W-:Y:S01]  /*21140*/  STL [R1+0x2c20], R11 ;  /* 0x002c200b01007387 */ /* 0x000fe20000100800 */
[C---:B--2---:R-:W-:Y:S01]  /*21150*/  HMMA.16816.F32.BF16 R20, R24.reuse, R20, R12 ;  /* 0x000000141814723c */ /* 0x044fe2000004180c */
[----:B------:R-:W2:Y:S01]  /*21160*/  LDL.LU.64 R14, [R1+0x3af8] ;  /* 0x003af800010e7983 */ /* 0x000ea20000300a00 */
[----:B------:R-:W2:Y:S11]  /*21170*/  LDL.LU.64 R12, [R1+0x3af0] ;  /* 0x003af000010c7983 */ /* 0x000eb60000300a00 */
[----:B------:R-:W-:Y:S10]  /*21180*/  @!UPT UIADD3 URZ, URZ, URZ, URZ ;  /* 0x0000003f3f3ff290 */ /* 0x000ff4000fffe03f */
[----:B------:R0:W-:Y:S01]  /*21190*/  STL.64 [R1+0xf80], R20 ;  /* 0x000f801401007387 */ /* 0x0001e20000100a00 */
[----:B------:R2:W-:Y:S03]  /*211a0*/  STL.64 [R1+0xf88], R22 ;  /* 0x000f881601007387 */ /* 0x0005e60000100a00 */
[----:B0-----:R-:W2:Y:S02]  /*211b0*/  LDL.LU.64 R20, [R1+0x3ae8] ;  /* 0x003ae80001147983 */ /* 0x001ea40000300a00 */
[C---:B--2---:R-:W-:Y:S02]  /*211c0*/  HMMA.16816.F32.BF16 R20, R24.reuse, R20, R12 ;  /* 0x000000141814723c */ /* 0x044fe4000004180c */
[----:B------:R-:W2:Y:S01]  /*211d0*/  LDL.LU.64 R14, [R1+0x3ae0] ;  /* 0x003ae000010e7983 */ /* 0x000ea20000300a00 */
[----:B------:R-:W2:Y:S11]  /*211e0*/  LDL.LU.64 R12, [R1+0x3ad8] ;  /* 0x003ad800010c7983 */ /* 0x000eb60000300a00 */
[----:B------:R-:W-:Y:S09]  /*211f0*/  @!UPT UIADD3 URZ, URZ, URZ, URZ ;  /* 0x0000003f3f3ff290 */ /* 0x000ff2000fffe03f */
[----:B------:R-:W-:Y:S01]  /*21200*/  STL [R1+0x8a0], R20 ;  /* 0x0008a01401007387 */ /* 0x000fe20000100800 */
[----:B------:R0:W-:Y:S02]  /*21210*/  STL [R1+0x8ac], R23 ;  /* 0x0008ac1701007387 */ /* 0x0001e40000100800 */
[----:B------:R-:W-:Y:S02]  /*21220*/  IMAD.MOV.U32 R11, RZ, RZ, R22 ;  /* 0x000000ffff0b7224 */ /* 0x000fe400078e0016 */
[----:B------:R-:W-:Y:S01]  /*21230*/  IMAD.MOV.U32 R10, RZ, RZ, R21 ;  /* 0x000000ffff0a7224 */ /* 0x000fe200078e0015 */
[----:B0-----:R-:W2:Y:S01]  /*21240*/  LDL.LU.64 R22, [R1+0x3ad0] ;  /* 0x003ad00001167983 */ /* 0x001ea20000300a00 */
[----:B------:R-:W2:Y:S02]  /*21250*/  LDL.LU.64 R20, [R1+0x3ac8] ;  /* 0x003ac80001147983 */ /* 0x000ea40000300a00 */
[----:B------:R-:W-:Y:S02]  /*21260*/  IMAD.MOV.U32 R16, RZ, RZ, R29 ;  /* 0x000000ffff107224 */ /* 0x000fe400078e001d */
[----:B----4-:R-:W-:Y:S01]  /*21270*/  IMAD.MOV.U32 R17, RZ, RZ, R28 ;  /* 0x000000ffff117224 */ /* 0x010fe200078e001c */
[----:B------:R-:W-:Y:S01]  /*21280*/  STL [R1+0x2c2c], R11 ;  /* 0x002c2c0b01007387 */ /* 0x000fe20000100800 */
[----:B------:R-:W-:Y:S05]  /*21290*/  STL [R1+0x2c28], R10 ;  /* 0x002c280a01007387 */ /* 0x000fea0000100800 */
[C---:B--2---:R-:W-:Y:S01]  /*212a0*/  HMMA.16816.F32.BF16 R16, R24.reuse, R16, R20 ;  /* 0x000000101810723c */ /* 0x044fe20000041814 */
[----:B------:R-:W2:Y:S11]  /*212b0*/  LDL.LU.64 R20, [R1+0x3ac0] ;  /* 0x003ac00001147983 */ /* 0x000eb60000300a00 */
[----:B------:R-:W-:Y:S11]  /*212c0*/  @!UPT UIADD3 URZ, URZ, URZ, URZ ;  /* 0x0000003f3f3ff290 */ /* 0x000ff6000fffe03f */
[----:B------:R0:W-:Y:S01]  /*212d0*/  STL.64 [R1+0x890], R16 ;  /* 0x0008901001007387 */ /* 0x0001e20000100a00 */
[----:B------:R1:W-:Y:S01]  /*212e0*/  STL.64 [R1+0x898], R18 ;  /* 0x0008981201007387 */ /* 0x0003e20000100a00 */
[C---:B--2---:R-:W-:Y:S11]  /*212f0*/  HMMA.16816.F32.BF16 R12, R24.reuse, R20, R12 ;  /* 0x00000014180c723c */ /* 0x044ff6000004180c */
[----:B------:R-:W-:Y:S11]  /*21300*/  @!UPT UIADD3 URZ, URZ, URZ, URZ ;  /* 0x0000003f3f3ff290 */ /* 0x000ff6000fffe03f */
[----:B------:R-:W-:Y:S01]  /*21310*/  @!UPT UIADD3 URZ, URZ, URZ, URZ ;  /* 0x0000003f3f3ff290 */ /* 0x000fe2000fffe03f */
[----:B------:R-:W-:Y:S01]  /*21320*/  STL.64 [R1+0x880], R12 ;  /* 0x0008800c01007387 */ /* 0x000fe20000100a00 */
[----:B0-----:R-:W2:Y:S02]  /*21330*/  LDL.LU.64 R16, [R1+0x860] ;  /* 0x0008600001107983 */ /* 0x001ea40000300a00 */
[----:B-1----:R-:W4:Y:S02]  /*21340*/  LDL.LU.64 R18, [R1+0x868] ;  /* 0x0008680001127983 */ /* 0x002f240000300a00 */
[----:B------:R-:W-:Y:S02]  /*21350*/  IMAD.MOV.U32 R11, RZ, RZ, R14 ;  /* 0x000000ffff0b7224 */ /* 0x000fe400078e000e */
[----:B------:R-:W-:Y:S01]  /*21360*/  IMAD.MOV.U32 R10, RZ, RZ, R15 ;  /* 0x000000ffff0a7224 */ /* 0x000fe200078e000f */
[----:B----4-:R-:W-:Y:S01]  /*21370*/  STL.64 [R1+0x3ab8], R18 ;  /* 0x003ab81201007387 */ /* 0x010fe20000100a00 */
[----:B--2---:R0:W-:Y:S03]  /*21380*/  STL.64 [R1+0x3ab0], R16 ;  /* 0x003ab01001007387 */ /* 0x0041e60000100a00 */
[----:B0-----:R-:W3:Y:S01]  /*21390*/  LDL.LU.64 R16, [R1+0x870] ;  /* 0x0008700001107983 */ /* 0x001ee20000300a00 */
[----:B------:R-:W3:Y:S02]  /*213a0*/  LDL.LU.64 R18, [R1+0x878] ;  /* 0x0008780001127983 */ /* 0x000ee40000300a00 */
[----:B------:R-:W2:Y:S02]  /*213b0*/  LDL.LU.64 R12, [R1+0x830] ;  /* 0x00083000010c7983 */ /* 0x000ea40000300a00 */
[----:B------:R-:W4:Y:S02]  /*213c0*/  LDL.LU.64 R14, [R1+0x838] ;  /* 0x00083800010e7983 */ /* 0x000f240000300a00 */
[----:B----4-:R-:W-:Y:S01]  /*213d0*/  STL.64 [R1+0x3a80], R14 ;  /* 0x003a800e01007387 */ /* 0x010fe20000100a00 */
[----:B--2---:R0:W-:Y:S03]  /*213e0*/  STL.64 [R1+0x3a78], R12 ;  /* 0x003a780c01007387 */ /* 0x0041e60000100a00 */
[----:B0-----:R-:W2:Y:S01]  /*213f0*/  LDL.LU.64 R12, [R1+0x840] ;  /* 0x00084000010c7983 */ /* 0x001ea20000300a00 */
[----:B------:R-:W4:Y:S01]  /*21400*/  LDL.LU.64 R14, [R1+0x848] ;  /* 0x00084800010e7983 */ /* 0x000f220000300a00 */
[C---:B---3--:R-:W-:Y:S02]  /*21410*/  HMMA.16816.F32.BF16 R4, R24.reuse, R4, R16 ;  /* 0x000000041804723c */ /* 0x048fe40000041810 */
[----:B----4-:R-:W-:Y:S01]  /*21420*/  STL.64 [R1+0x3a98], R14 ;  /* 0x003a980e01007387 */ /* 0x010fe20000100a00 */
[----:B--2---:R0:W-:Y:S03]  /*21430*/  STL.64 [R1+0x3a90], R12 ;  /* 0x003a900c01007387 */ /* 0x0041e60000100a00 */
[----:B0-----:R-:W2:Y:S01]  /*21440*/  LDL.LU.64 R12, [R1+0x850] ;  /* 0x00085000010c7983 */ /* 0x001ea20000300a00 */
[----:B------:R-:W2:Y:S02]  /*21450*/  LDL.LU.64 R14, [R1+0x858] ;  /* 0x00085800010e7983 */ /* 0x000ea40000300a00 */
[----:B------:R-:W3:Y:S02]  /*21460*/  LDL.LU.64 R20, [R1+0x820] ;  /* 0x0008200001147983 */ /* 0x000ee40000300a00 */
[----:B------:R-:W3:Y:S01]  /*21470*/  LDL.LU.64 R22, [R1+0x828] ;  /* 0x0008280001167983 */ /* 0x000ee20000300a00 */
[----:B------:R-:W-:Y:S01]  /*21480*/  STL [R1+0x2c34], R10 ;  /* 0x002c340a01007387 */ /* 0x000fe20000100800 */
[----:B------:R-:W-:Y:S02]  /*21490*/  STL [R1+0x2c30], R11 ;  /* 0x002c300b01007387 */ /* 0x000fe40000100800 */
[----:B------:R-:W4:Y:S02]  /*214a0*/  LDL.LU.64 R18, [R1+0x3ab8] ;  /* 0x003ab80001127983 */ /* 0x000f240000300a00 */
[----:B------:R-:W4:Y:S06]  /*214b0*/  LDL.LU.64 R16, [R1+0x3ab0] ;  /* 0x003ab00001107983 */ /* 0x000f2c0000300a00 */
[----:B------:R0:W-:Y:S01]  /*214c0*/  STL.64 [R1+0x870], R4 ;  /* 0x0008700401007387 */ /* 0x0001e20000100a00 */
[----:B------:R4:W-:Y:S03]  /*214d0*/  STL.64 [R1+0x878], R6 ;  /* 0x0008780601007387 */ /* 0x0009e60000100a00 */
[----:B0-----:R-:W4:Y:S02]  /*214e0*/  LDL.LU.64 R4, [R1+0x3aa8] ;  /* 0x003aa80001047983 */ /* 0x001f240000300a00 */
[C---:B----4-:R-:W-:Y:S02]  /*214f0*/  HMMA.16816.F32.BF16 R4, R24.reuse, R4, R16 ;  /* 0x000000041804723c */ /* 0x050fe40000041810 */
[----:B------:R-:W2:Y:S11]  /*21500*/  LDL.LU.64 R16, [R1+0x3aa0] ;  /* 0x003aa00001107983 */ /* 0x000eb60000300a00 */
[----:B------:R-:W-:Y:S11]  /*21510*/  @!UPT UIADD3 URZ, URZ, URZ, URZ ;  /* 0x0000003f3f3ff290 */ /* 0x000ff6000fffe03f */
[----:B------:R-:W-:Y:S02]  /*21520*/  IMAD.MOV.U32 R11, RZ, RZ, R7 ;  /* 0x000000ffff0b7224 */ /* 0x000fe400078e0007 */
[----:B------:R-:W-:Y:S01]  /*21530*/  IMAD.MOV.U32 R10, RZ, RZ, R6 ;  /* 0x000000ffff0a7224 */ /* 0x000fe200078e0006 */
[----:B------:R0:W-:Y:S04]  /*21540*/  STL.64 [R1+0x860], R4 ;  /* 0x0008600401007387 */ /* 0x0001e80000100a00 */
[----:B0-----:R-:W4:Y:S01]  /*21550*/  LDL.LU.64 R4, [R1+0x810] ;  /* 0x0008100001047983 */ /* 0x001f220000300a00 */
[----:B------:R-:W4:Y:S02]  /*21560*/  LDL.LU.64 R6, [R1+0x818] ;  /* 0x0008180001067983 */ /* 0x000f240000300a00 */
        /* <DEDUP_REMOVED lines=9> */
[----:B--2---:R-:W-:Y:S02]  /*21600*/  HMMA.16816.F32.BF16 R16, R24, R16, R12 ;  /* 0x000000101810723c */ /* 0x004fe4000004180c */
[----:B------:R-:W2:Y:S01]  /*21610*/  LDL.LU.64 R14, [R1+0x3a80] ;  /* 0x003a8000010e7983 */ /* 0x000ea20000300a00 */
[----:B------:R-:W2:Y:S11]  /*21620*/  LDL.LU.64 R12, [R1+0x3a78] ;  /* 0x003a7800010c7983 */ /* 0x000eb60000300a00 */
[----:B------:R-:W-:Y:S09]  /*21630*/  @!UPT UIADD3 URZ, URZ, URZ, URZ ;  /* 0x0000003f3f3ff290 */ /* 0x000ff2000fffe03f */
[----:B------:R0:W-:Y:S01]  /*21640*/  STL.64 [R1+0x840], R16 ;  /* 0x0008401001007387 */ /* 0x0001e20000100a00 */
[----:B------:R2:W-:Y:S03]  /*21650*/  STL [R1+0x848], R18 ;  /* 0x0008481201007387 */ /* 0x0005e60000100800 */
[----:B0-----:R-:W2:Y:S01]  /*21660*/  LDL.LU.64 R16, [R1+0x3a70] ;  /* 0x003a700001107983 */ /* 0x001ea20000300a00 */
[----:B------:R-:W-:-:S05]  /*21670*/  IMAD.MOV.U32 R11, RZ, RZ, R19 ;  /* 0x000000ffff0b7224 */ /* 0x000fca00078e0013 */
[----:B------:R-:W-:Y:S01]  /*21680*/  STL [R1+0x2c44], R11 ;  /* 0x002c440b01007387 */ /* 0x000fe20000100800 */
[C---:B--2---:R-:W-:Y:S03]  /*21690*/  HMMA.16816.F32.BF16 R16, R24.reuse, R16, R12 ;  /* 0x000000101810723c */ /* 0x044fe6000004180c */
[----:B------:R-:W2:Y:S01]  /*216a0*/  LDL.LU.64 R14, [R1+0x3a68] ;  /* 0x003a6800010e7983 */ /* 0x000ea20000300a00 */
[----:B------:R-:W4:Y:S11]  /*216b0*/  LDL.LU.64 R12, [R1+0x3a60] ;  /* 0x003a6000010c7983 */ /* 0x000f360000300a00 */
[----:B------:R-:W-:Y:S08]  /*216c0*/  @!UPT UIADD3 URZ, URZ, URZ, URZ ;  /* 0x0000003f3f3ff290 */ /* 0x000ff0000fffe03f */
[----:B------:R-:W-:Y:S01]  /*216d0*/  STL.64 [R1+0x830], R16 ;  /* 0x0008301001007387 */ /* 0x000fe20000100a00 */
[----:B------:R0:W-:Y:S03]  /*216e0*/  STL.64 [R1+0x838], R18 ;  /* 0x0008381201007387 */ /* 0x0001e60000100a00 */
[----:B0-----:R-:W2:Y:S01]  /*216f0*/  LDL.LU.64 R18, [R1+0x3a58] ;  /* 0x003a580001127983 */ /* 0x001ea20000300a00 */
[----:B------:R-:W3:Y:S01]  /*21700*/  LDL.LU.64 R16, [R1+0x3a50] ;  /* 0x003a500001107983 */ /* 0x000ee20000300a00 */
[C---:B----4-:R-:W-:Y:S08]  /*21710*/  HMMA.16816.F32.BF16 R4, R24.reuse, R12, R4 ;  /* 0x0000000c1804723c */ /* 0x050ff00000041804 */
[----:B---3--:R-:W-:Y:S11]  /*21720*/  HMMA.16816.F32.BF16 R20, R24, R16, R20 ;  /* 0x000000101814723c */ /* 0x008ff60000041814 */
[----:B------:R-:W-:Y:S11]  /*21730*/  @!UPT UIADD3 URZ, URZ, URZ, URZ ;  /* 0x0000003f3f3ff290 */ /* 0x000ff6000fffe03f */
[----:B------:R-:W-:Y:S01]  /*21740*/  @!UPT UIADD3 URZ, URZ, URZ, URZ ;  /* 0x0000003f3f3ff290 */ /* 0x000fe2000fffe03f */
[----:B------:R0:W-:Y:S01]  /*21750*/  STL.64 [R1+0x820], R20 ;  /* 0x0008201401007387 */ /* 0x0001e20000100a00 */
[----:B------:R1:W-:Y:S03]  /*21760*/  STL.64 [R1+0x828], R22 ;  /* 0x0008281601007387 */ /* 0x0003e60000100a00 */
[----:B0-----:R-:W3:Y:S01]  /*21770*/  LDL.LU.64 R20, [R1+0x130] ;  /* 0x0001300001147983 */ /* 0x001ee20000300a00 */
[----:B-1----:R-:W3:Y:S02]  /*21780*/  LDL.LU.64 R22, [R1+0x138] ;  /* 0x0001380001167983 */ /* 0x002ee40000300a00 */
[----:B--2---:R-:W-:Y:S02]  /*21790*/  STL.64 [R1+0x39c8], R18 ;  /* 0x0039c81201007387 */ /* 0x004fe40000100a00 */
[----:B------:R0:W-:Y:S02]  /*217a0*/  STL.64 [R1+0x39c0], R16 ;  /* 0x0039c01001007387 */ /* 0x0001e40000100a00 */
[----:B0-----:R-:W-:-:S02]  /*217b0*/  IMAD.MOV.U32 R16, RZ, RZ, R15 ;  /* 0x000000ffff107224 */ /* 0x001fc400078e000f */
[----:B------:R-:W-:-:S05]  /*217c0*/  IMAD.MOV.U32 R17, RZ, RZ, R14 ;  /* 0x000000ffff117224 */ /* 0x000fca00078e000e */
[----:B------:R-:W-:Y:S01]  /*217d0*/  STL.64 [R1+0x3a38], R16 ;  /* 0x003a381001007387 */ /* 0x000fe20000100a00 */
[----:B------:R0:W-:Y:S02]  /*217e0*/  STL.64 [R1+0x810], R4 ;  /* 0x0008100401007387 */ /* 0x0001e40000100a00 */
[----:B------:R-:W-:Y:S01]  /*217f0*/  STL.64 [R1+0x818], R6 ;  /* 0x0008180601007387 */ /* 0x000fe20000100a00 */
[----:B0-----:R-:W3:Y:S01]  /*21800*/  LDL.LU.64 R4, [R1+0x3a48] ;  /* 0x003a480001047983 */ /* 0x001ee20000300a00 */
[----:B------:R-:W-:Y:S02]  /*21810*/  STL [R1+0x39b8], R12 ;  /* 0x0039b80c01007387 */ /* 0x000fe40000100800 */
[----:B------:R0:W-:Y:S02]  /*21820*/  STL [R1+0x39b4], R13 ;  /* 0x0039b40d01007387 */ /* 0x0001e40000100800 */
[----:B0-----:R-:W2:Y:S04]  /*21830*/  LDL.64 R12, [R1+0x90] ;  /* 0x00009000010c7983 */ /* 0x001ea80000100a00 */
[----:B--2---:R0:W-:Y:S04]  /*21840*/  STL.64 [R1+0x3a40], R12 ;  /* 0x003a400c01007387 */ /* 0x0041e80000100a00 */
[----:B0-----:R-:W2:Y:S01]  /*21850*/  LDL.LU.64 R12, [R1+0x800] ;  /* 0x00080000010c7983 */ /* 0x001ea20000300a00 */
[----:B------:R-:W2:Y:S01]  /*21860*/  LDL.LU.64 R14, [R1+0x808] ;  /* 0x00080800010e7983 */ /* 0x000ea20000300a00 */
[C---:B---3--:R-:W-:Y:S08]  /*21870*/  HMMA.16816.F32.BF16 R20, R24.reuse, R4, R20 ;  /* 0x000000041814723c */ /* 0x048ff00000041814 */
[----:B--2---:R-:W-:Y:S01]  /*21880*/  HMMA.16816.F32.BF16 R12, R24, R8, R12 ;  /* 0x00000008180c723c */ /* 0x004fe2000004180c */
[----:B------:R-:W0:Y:S11]  /*21890*/  LDSM.16.MT88.4 R24, [R0+0x180] ;  /* 0x000180000018783b */ /* 0x000e360000004200 */
[----:B------:R-:W-:Y:S11]  /*218a0*/  @!UPT UIADD3 URZ, URZ, URZ, URZ ;  /* 0x0000003f3f3ff290 */ /* 0x000ff6000fffe03f */
[----:B------:R1:W-:Y:S01]  /*218b0*/  STL.64 [R1+0x800], R12 ;  /* 0x0008000c01007387 */ /* 0x0003e20000100a00 */
[----:B------:R2:W-:Y:S03]  /*218c0*/  STL.64 [R1+0x808], R14 ;  /* 0x0008080e01007387 */ /* 0x0005e60000100a00 */
[----:B-1----:R-:W3:Y:S01]  /*218d0*/  LDL.LU.64 R12, [R1+0xca0] ;  /* 0x000ca000010c7983 */ /* 0x002ee20000300a00 */
[----:B--2---:R-:W3:Y:S02]  /*218e0*/  LDL.LU.64 R14, [R1+0xca8] ;  /* 0x000ca800010e7983 */ /* 0x004ee40000300a00 */
[----:B------:R-:W-:Y:S02]  /*218f0*/  STL [R1+0x39ac], R8 ;  /* 0x0039ac0801007387 */ /* 0x000fe40000100800 */
[----:B------:R1:W-:Y:S02]  /*21900*/  STL [R1+0x39a8], R9 ;  /* 0x0039a80901007387 */ /* 0x0003e40000100800 */
[----:B-1----:R-:W2:Y:S01]  /*21910*/  LDL.LU.64 R8, [R1+0xc80] ;  /* 0x000c800001087983 */ /* 0x002ea20000300a00 */
[----:B------:R-:W2:Y:S02]  /*21920*/  LDL.LU.64 R10, [R1+0xc88] ;  /* 0x000c8800010a7983 */ /* 0x000ea40000300a00 */
[----:B------:R-:W-:Y:S02]  /*21930*/  STL [R1+0x39a4], R4 ;  /* 0x0039a40401007387 */ /* 0x000fe40000100800 */
[----:B------:R1:W-:Y:S01]  /*21940*/  STL [R1+0x39a0], R5 ;  /* 0x0039a00501007387 */ /* 0x0003e20000100800 */
[----:B------:R-:W-:Y:S01]  /*21950*/  STL.64 [R1+0x130], R20 ;  /* 0x0001301401007387 */ /* 0x000fe20000100a00 */
[----:B------:R-:W-:Y:S02]  /*21960*/  STL.64 [R1+0x138], R22 ;  /* 0x0001381601007387 */ /* 0x000fe40000100a00 */
[----:B------:R-:W3:Y:S01]  /*21970*/  LDSM.16.MT88.4 R20, [R0+0x100] ;  /* 0x000100000014783b */ /* 0x000ee20000004200 */
[----:B-1----:R-:W4:Y:S03]  /*21980*/  LDL.LU.64 R4, [R1+0xc90] ;  /* 0x000c900001047983 */ /* 0x002f260000300a00 */
[----:B------:R-:W4:Y:S02]  /*21990*/  LDL.LU.64 R6, [R1+0xc98] ;  /* 0x000c980001067983 */ /* 0x000f240000300a00 */
[----:B0-----:R-:W-:Y:S02]  /*219a0*/  STL.64 [R1+0x3998], R26 ;  /* 0x0039981a01007387 */ /* 0x001fe40000100a00 */
[----:B------:R0:W-:Y:S02]  /*219b0*/  STL.64 [R1+0x3990], R24 ;  /* 0x0039901801007387 */ /* 0x0001e40000100a00 */
[----:B0-----:R-:W2:Y:S01]  /*219c0*/  LDL.64 R24, [R1+0x50] ;  /* 0x0000500001187983 */ /* 0x001ea20000100a00 */
[----:B------:R-:W-:-:S02]  /*219d0*/  IMAD.MOV.U32 R16, RZ, RZ, R3 ;  /* 0x000000ffff107224 */ /* 0x000fc400078e0003 */
[----:B------:R-:W-:-:S07]  /*219e0*/  IMAD.MOV.U32 R17, RZ, RZ, R2 ;  /* 0x000000ffff117224 */ /* 0x000fce00078e0002 */
[C---:B---3--:R-:W-:Y:S01]  /*219f0*/  HMMA.16816.F32.BF16 R16, R20.reuse, R16, R12 ;  /* 0x000000101410723c */ /* 0x048fe2000004180c */
[----:B--2---:R0:W-:Y:S04]  /*21a00*/  STL.64 [R1+0x3a28], R24 ;  /* 0x003a281801007387 */ /* 0x0041e80000100a00 */
[----:B0-----:R-:W2:Y:S01]  /*21a10*/  LDL.64 R24, [R1+0x60] ;  /* 0x0000600001187983 */ /* 0x001ea20000100a00 */
[----:B------:R-:W3:Y:S11]  /*21a20*/  LDL.LU.64 R12, [R1+0x3a40] ;  /* 0x003a4000010c7983 */ /* 0x000ef60000300a00 */
[----:B------:R-:W-:Y:S06]  /*21a30*/  @!UPT UIADD3 URZ, URZ, URZ, URZ ;  /* 0x0000003f3f3ff290 */ /* 0x000fec000fffe03f */
[----:B------:R0:W-:Y:S02]  /*21a40*/  STL.64 [R1+0xca0], R16 ;  /* 0x000ca01001007387 */ /* 0x0001e40000100a00 */
[----:B------:R-:W-:Y:S01]  /*21a50*/  STL.64 [R1+0xca8], R18 ;  /* 0x000ca81201007387 */ /* 0x000fe20000100a00 */
[----:B0-----:R-:W4:Y:S02]  /*21a60*/  LDL.LU.64 R16, [R1+0x3a38] ;  /* 0x003a380001107983 */ /* 0x001f240000300a00 */
[C---:B----4-:R-:W-:Y:S02]  /*21a70*/  HMMA.16816.F32.BF16 R4, R20.reuse, R16, R4 ;  /* 0x000000101404723c */ /* 0x050fe40000041804 */
[----:B------:R-:W4:Y:S06]  /*21a80*/  LDL.64 R16, [R1] ;  /* 0x0000000001107983 */ /* 0x000f2c0000100a00 */
[----:B---3--:R-:W-:Y:S01]  /*21a90*/  HMMA.16816.F32.BF16 R8, R20, R12, R8 ;  /* 0x0000000c1408723c */ /* 0x008fe20000041808 */
[----:B------:R-:W-:Y:S01]  /*21aa0*/  IMAD.MOV.U32 R0, RZ, RZ, R13 ;  /* 0x000000ffff007224 */ /* 0x000fe200078e000d */
[----:B----4-:R-:W-:Y:S11]  /*21ab0*/  STL.64 [R1+0x39e0], R16 ;  /* 0x0039e01001007387 */ /* 0x010ff60000100a00 */
[----:B------:R-:W-:Y:S02]  /*21ac0*/  @!UPT UIADD3 URZ, URZ, URZ, URZ ;  /* 0x0000003f3f3ff290 */ /* 0x000fe4000fffe03f */
[----:B------:R-:W-:Y:S02]  /*21ad0*/  STL.64 [R1+0xc90], R4 ;  /* 0x000c900401007387 */ /* 0x000fe40000100a00 */
[----:B------:R0:W-:Y:S06]  /*21ae0*/  STL.64 [R1+0xc98], R6 ;  /* 0x000c980601007387 */ /* 0x0001ec0000100a00 */
[----:B------:R1:W-:Y:S01]  /*21af0*/  STL.64 [R1+0xc80], R8 ;  /* 0x000c800801007387 */ /* 0x0003e20000100a00 */
[----:B------:R3:W-:Y:S01]  /*21b00*/  STL.64 [R1+0xc88], R10 ;  /* 0x000c880a01007387 */ /* 0x0007e20000100a00 */
[----:B0-----:R-:W-:-:S03]  /*21b10*/  IMAD.MOV.U32 R6, RZ, RZ, R12 ;  /* 0x000000ffff067224 */ /* 0x001fc600078e000c */
[----:B-1----:R-:W4:Y:S01]  /*21b20*/  LDL.LU.64 R8, [R1+0xc70] ;  /* 0x000c700001087983 */ /* 0x002f220000300a00 */
[----:B---3--:R-:W4:Y:S02]  /*21b30*/  LDL.LU.64 R10, [R1+0xc78] ;  /* 0x000c7800010a7983 */ /* 0x008f240000300a00 */
[----:B------:R-:W3:Y:S02]  /*21b40*/  LDL.LU.64 R12, [R1+0xc60] ;  /* 0x000c6000010c7983 */ /* 0x000ee40000300a00 */
[----:B------:R-:W3:Y:S01]  /*21b50*/  LDL.LU.64 R14, [R1+0xc68] ;  /* 0x000c6800010e7983 */ /* 0x000ee20000300a00 */
[----:B------:R-:W2:Y:S04]  /*21b60*/  LDL.64 R16, [R1+0x10] ;  /* 0x0000100001107983 */ /* 0x000ea80000100a00 */
[----:B--2---:R0:W-:Y:S04]  /*21b70*/  STL.64 [R1+0x39f0], R16 ;  /* 0x0039f01001007387 */ /* 0x0041e80000100a00 */
[----:B0-----:R-:W2:Y:S04]  /*21b80*/  LDL.64 R16, [R1+0x20] ;  /* 0x0000200001107983 */ /* 0x001ea80000100a00 */
[----:B--2---:R0:W-:Y:S04]  /*21b90*/  STL.64 [R1+0x3a00], R16 ;  /* 0x003a001001007387 */ /* 0x0041e80000100a00 */
[----:B0-----:R-:W2:Y:S04]  /*21ba0*/  LDL.64 R16, [R1+0x30] ;  /* 0x0000300001107983 */ /* 0x001ea80000100a00 */
[----:B--2---:R0:W-:Y:S04]  /*21bb0*/  STL.64 [R1+0x3a10], R16 ;  /* 0x003a101001007387 */ /* 0x0041e80000100a00 */
[----:B0-----:R-:W2:Y:S04]  /*21bc0*/  LDL.64 R16, [R1+0x40] ;  /* 0x0000400001107983 */ /* 0x001ea80000100a00 */
[----:B--2---:R0:W-:Y:S04]  /*21bd0*/  STL.64 [R1+0x3a30], R16 ;  /* 0x003a301001007387 */ /* 0x0041e80000100a00 */
[----:B0-----:R-:W2:Y:S01]  /*21be0*/  LDL.LU.64 R16, [R1+0xc50] ;  /* 0x000c500001107983 */ /* 0x001ea20000300a00 */
[----:B------:R-:W2:Y:S02]  /*21bf0*/  LDL.LU.64 R18, [R1+0xc58] ;  /* 0x000c580001127983 */ /* 0x000ea40000300a00 */
[----:B------:R-:W-:Y:S02]  /*21c00*/  STL [R1+0x39b0], R0 ;  /* 0x0039b00001007387 */ /* 0x000fe40000100800 */
[----:B------:R-:W-:Y:S01]  /*21c10*/  STL [R1+0x3988], R6 ;  /* 0x0039880601007387 */ /* 0x000fe20000100800 */
[----:B------:R-:W4:Y:S02]  /*21c20*/  LDL.64 R4, [R1+0x80] ;  /* 0x0000800001047983 */ /* 0x000f240000100a00 */
[----:B----4-:R-:W-:Y:S11]  /*21c30*/  HMMA.16816.F32.BF16 R8, R20, R4, R8 ;  /* 0x000000041408723c */ /* 0x010ff60000041808 */
[----:B------:R-:W-:Y:S11]  /*21c40*/  @!UPT UIADD3 URZ, URZ, URZ, URZ ;  /* 0x0000003f3f3ff290 */ /* 0x000ff6000fffe03f */
[----:B------:R-:W-:Y:S01]  /*21c50*/  @!UPT UIADD3 URZ, URZ, URZ, URZ ;  /* 0x0000003f3f3ff290 */ /* 0x000fe2000fffe03f */
[----:B------:R-:W-:Y:S01]  /*21c60*/  STL.64 [R1+0xc70], R8 ;  /* 0x000c700801007387 */ /* 0x000fe20000100a00 */
[----:B------:R0:W-:Y:S02]  /*21c70*/  STL.64 [R1+0xc78], R10 ;  /* 0x000c780a01007387 */ /* 0x0001e40000100a00 */
[----:B0-----:R-:W-:-:S05]  /*21c80*/  IMAD.MOV.U32 R10, RZ, RZ, R4 ;  /* 0x000000ffff0a7224 */ /* 0x001fca00078e0004 */
[----:B------:R-:W-:Y:S01]  /*21c90*/  STL [R1+0x39bc], R10 ;  /* 0x0039bc0a01007387 */ /* 0x000fe20000100800 */
[----:B------:R-:W3:Y:S01]  /*21ca0*/  LDL.64 R8, [R1+0x70] ;  /* 0x0000700001087983 */ /* 0x000ee20000100a00 */
[----:B--2---:R-:W-:Y:S01]  /*21cb0*/  HMMA.16816.F32.BF16 R16, R20, R24, R16 ;  /* 0x000000181410723c */ /* 0x004fe20000041810 */
[----:B------:R-:W-:-:S07]  /*21cc0*/  IMAD.MOV.U32 R28, RZ, RZ, R24 ;  /* 0x000000ffff1c7224 */ /* 0x000fce00078e0018 */
[----:B---3--:R-:W-:Y:S01]  /*21cd0*/  HMMA.16816.F32.BF16 R12, R20, R8, R12 ;  /* 0x00000008140c723c */ /* 0x008fe2000004180c */
[----:B------:R-:W-:Y:S11]  /*21ce0*/  IMAD.MOV.U32 R11, RZ, RZ, R9 ;  /* 0x000000ffff0b7224 */ /* 0x000ff600078e0009 */
[----:B------:R-:W-:Y:S11]  /*21cf0*/  @!UPT UIADD3 URZ, URZ, URZ, URZ ;  /* 0x0000003f3f3ff290 */ /* 0x000ff6000fffe03f */
[----:B------:R-:W-:Y:S01]  /*21d00*/  STL.64 [R1+0xc60], R12 ;  /* 0x000c600c01007387 */ /* 0x000fe20000100a00 */
[----:B------:R0:W-:Y:S02]  /*21d10*/  STL.64 [R1+0xc68], R14 ;  /* 0x000c680e01007387 */ /* 0x0001e40000100a00 */
[----:B------:R1:W-:Y:S02]  /*21d20*/  STL [R1+0x39f8], R11 ;  /* 0x0039f80b01007387 */ /* 0x0003e40000100800 */
[----:B0-----:R-:W-:Y:S02]  /*21d30*/  IMAD.MOV.U32 R14, RZ, RZ, R8 ;  /* 0x000000ffff0e7224 */ /* 0x001fe400078e0008 */
[----:B------:R-:W2:Y:S01]  /*21d40*/  LDL.LU.64 R8, [R1+0xc40] ;  /* 0x000c400001087983 */ /* 0x000ea20000300a00 */
[----:B-1----:R-:W2:Y:S02]  /*21d50*/  LDL.LU.64 R10, [R1+0xc48] ;  /* 0x000c4800010a7983 */ /* 0x002ea40000300a00 */
[----:B------:R0:W-:Y:S02]  /*21d60*/  STL.64 [R1+0xc50], R16 ;  /* 0x000c501001007387 */ /* 0x0001e40000100a00 */
[----:B------:R-:W-:Y:S02]  /*21d70*/  STL.64 [R1+0xc58], R18 ;  /* 0x000c581201007387 */ /* 0x000fe40000100a00 */
[----:B------:R-:W-:Y:S01]  /*21d80*/  IMAD.MOV.U32 R15, RZ, RZ, R25 ;  /* 0x000000ffff0f7224 */ /* 0x000fe200078e0019 */
[----:B0-----:R-:W3:Y:S01]  /*21d90*/  LDL.LU.64 R16, [R1+0x3a30] ;  /* 0x003a300001107983 */ /* 0x001ee20000300a00 */
[----:B------:R-:W2:Y:S02]  /*21da0*/  LDL.LU.64 R24, [R1+0x3a28] ;  /* 0x003a280001187983 */ /* 0x000ea40000300a00 */
[----:B------:R-:W-:-:S02]  /*21db0*/  IMAD.MOV.U32 R7, RZ, RZ, R5 ;  /* 0x000000ffff077224 */ /* 0x000fc400078e0005 */
[----:B------:R-:W-:Y:S01]  /*21dc0*/  STL.64 [R1+0x39e8], R14 ;  /* 0x0039e80e01007387 */ /* 0x000fe20000100a00 */
[----:B--2---:R-:W-:Y:S01]  /*21dd0*/  HMMA.16816.F32.BF16 R8, R20, R24, R8 ;  /* 0x000000181408723c */ /* 0x004fe20000041808 */
[----:B------:R-:W-:Y:S11]  /*21de0*/  IMAD.MOV.U32 R6, RZ, RZ, R24 ;  /* 0x000000ffff067224 */ /* 0x000ff600078e0018 */
[----:B------:R-:W-:Y:S11]  /*21df0*/  @!UPT UIADD3 URZ, URZ, URZ, URZ ;  /* 0x0000003f3f3ff290 */ /* 0x000ff6000fffe03f */
[----:B------:R-:W-:Y:S01]  /*21e00*/  STL.64 [R1+0xc40], R8 ;  /* 0x000c400801007387 */ /* 0x000fe20000100a00 */
[----:B------:R-:W-:Y:S02]  /*21e10*/  STL.64 [R1+0xc48], R10 ;  /* 0x000c480a01007387 */ /* 0x000fe40000100a00 */
[----:B------:R0:W-:Y:S02]  /*21e20*/  STL.64 [R1+0x3a08], R6 ;  /* 0x003a080601007387 */ /* 0x0001e40000100a00 */
[----:B------:R-:W2:Y:S01]  /*21e30*/  LDL.LU.64 R4, [R1+0xc20] ;  /* 0x000c200001047983 */ /* 0x000ea20000300a00 */
[----:B0-----:R-:W4:Y:S01]  /*21e40*/  LDL.LU.64 R6, [R1+0xc28] ;  /* 0x000c280001067983 */ /* 0x001f220000300a00 */
[----:B------:R-:W-:-:S03]  /*21e50*/  IMAD.MOV.U32 R29, RZ, RZ, R25 ;  /* 0x000000ffff1d7224 */ /* 0x000fc600078e0019 */
[----:B----4-:R-:W-:Y:S01]  /*21e60*/  STL.64 [R1+0x3a20], R6 ;  /* 0x003a200601007387 */ /* 0x010fe20000100a00 */
[----:B--2---:R0:W-:Y:S03]  /*21e70*/  STL.64 [R1+0x3a18], R4 ;  /* 0x003a180401007387 */ /* 0x0041e60000100a00 */
[----:B0-----:R-:W2:Y:S01]  /*21e80*/  LDL.LU.64 R4, [R1+0xc30] ;  /* 0x000c300001047983 */ /* 0x001ea20000300a00 */
[----:B------:R-:W2:Y:S02]  /*21e90*/  LDL.LU.64 R6, [R1+0xc38] ;  /* 0x000c380001067983 */ /* 0x000ea40000300a00 */
[----:B------:R-:W4:Y:S02]  /*21ea0*/  LDL.LU.64 R8, [R1+0xc10] ;  /* 0x000c100001087983 */ /* 0x000f240000300a00 */
[----:B------:R-:W4:Y:S01]  /*21eb0*/  LDL.LU.64 R10, [R1+0xc18] ;  /* 0x000c1800010a7983 */ /* 0x000f220000300a00 */
[----:B------:R-:W4:Y:S01]  /*21ec0*/  LDL.LU.64 R12, [R1+0xc00] ;  /* 0x000c0000010c7983 */ /* 0x000f220000300a00 */
[----:B------:R-:W4:Y:S02]  /*21ed0*/  LDL.LU.64 R14, [R1+0xc08] ;  /* 0x000c0800010e7983 */ /* 0x000f240000300a00 */
[----:B------:R-:W4:Y:S02]  /*21ee0*/  LDL.LU.64 R24, [R1+0xbe0] ;  /* 0x000be00001187983 */ /* 0x000f240000300a00 */
[----:B------:R-:W4:Y:S02]  /*21ef0*/  LDL.LU.64 R26, [R1+0xbe8] ;  /* 0x000be800011a7983 */ /* 0x000f240000300a00 */
[----:B---3--:R-:W-:-:S02]  /*21f00*/  IMAD.MOV.U32 R3, RZ, RZ, R16 ;  /* 0x000000ffff037224 */ /* 0x008fc400078e0010 */
[----:B------:R-:W-:Y:S01]  /*21f10*/  IMAD.MOV.U32 R2, RZ, RZ, R17 ;  /* 0x000000ffff027224 */ /* 0x000fe200078e0011 */
[C---:B--2---:R-:W-:Y:S01]  /*21f20*/  HMMA.16816.F32.BF16 R4, R20.reuse, R16, R4 ;  /* 0x000000101404723c */ /* 0x044fe20000041804 */
[----:B----4-:R-:W-:Y:S01]  /*21f30*/  STL.64 [R1+0x39d8], R26 ;  /* 0x0039d81a01007387 */ /* 0x010fe20000100a00 */
[----:B------:R0:W-:Y:S03]  /*21f40*/  STL.64 [R1+0x39d0], R24 ;  /* 0x0039d01801007387 */ /* 0x0001e60000100a00 */
[----:B0-----:R-:W2:Y:S01]  /*21f50*/  LDL.LU.64 R24, [R1+0xbf0] ;  /* 0x000bf00001187983 */ /* 0x001ea20000300a00 */
[----:B------:R-:W2:Y:S11]  /*21f60*/  LDL.LU.64 R26, [R1+0xbf8] ;  /* 0x000bf800011a7983 */ /* 0x000eb60000300a00 */
[----:B------:R-:W-:Y:S06]  /*21f70*/  @!UPT UIADD3 URZ, URZ, URZ, URZ ;  /* 0x0000003f3f3ff290 */ /* 0x000fec000fffe03f */
[----:B------:R-:W-:Y:S01]  /*21f80*/  STL.64 [R1+0xc30], R4 ;  /* 0x000c300401007387 */ /* 0x000fe20000100a00 */
[----:B------:R0:W-:Y:S03]  /*21f90*/  STL.64 [R1+0xc38], R6 ;  /* 0x000c380601007387 */ /* 0x0001e60000100a00 */
[----:B0-----:R-:W3:Y:S01]  /*21fa0*/  LDL.LU.64 R6, [R1+0x3a20] ;  /* 0x003a200001067983 */ /* 0x001ee20000300a00 */
[----:B------:R-:W3:Y:S02]  /*21fb0*/  LDL.LU.64 R4, [R1+0x3a18] ;  /* 0x003a180001047983 */ /* 0x000ee40000300a00 */
[----:B------:R-:W3:Y:S02]  /*21fc0*/  LDL.LU.64 R16, [R1+0x3a10] ;  /* 0x003a100001107983 */ /* 0x000ee40000300a00 */
[C---:B---3--:R-:W-:Y:S11]  /*21fd0*/  HMMA.16816.F32.BF16 R4, R20.reuse, R16, R4 ;  /* 0x000000101404723c */ /* 0x048ff60000041804 */
[----:B------:R-:W-:Y:S11]  /*21fe0*/  @!UPT UIADD3 URZ, URZ, URZ, URZ ;  /* 0x0000003f3f3ff290 */ /* 0x000ff6000fffe03f */
[----:B------:R-:W-:Y:S01]  /*21ff0*/  @!UPT UIADD3 URZ, URZ, URZ, URZ ;  /* 0x0000003f3f3ff290 */ /* 0x000fe2000fffe03f */
[----:B------:R0:W-:Y:S01]  /*22000*/  STL.64 [R1+0xc20], R4 ;  /* 0x000c200401007387 */ /* 0x0001e20000100a00 */
[----:B------:R1:W-:Y:S02]  /*22010*/  STL.64 [R1+0xc28], R6 ;  /* 0x000c280601007387 */ /* 0x0003e40000100a00 */
[----:B0-----:R-:W-:Y:S01]  /*22020*/  IMAD.MOV.U32 R4, RZ, RZ, R16 ;  /* 0x000000ffff047224 */ /* 0x001fe200078e0010 */
[----:B-1----:R-:W3:Y:S01]  /*22030*/  LDL.LU.64 R6, [R1+0x3a08] ;  /* 0x003a080001067983 */ /* 0x002ee20000300a00 */
[----:B------:R-:W-:Y:S02]  /*22040*/  IMAD.MOV.U32 R5, RZ, RZ, R17 ;  /* 0x000000ffff057224 */ /* 0x000fe400078e0011 */
[----:B------:R-:W4:Y:S02]  /*22050*/  LDL.LU.64 R16, [R1+0x3a00] ;  /* 0x003a000001107983 */ /* 0x000f240000300a00 */
[C---:B----4-:R-:W-:Y:S11]  /*22060*/  HMMA.16816.F32.BF16 R8, R20.reuse, R16, R8 ;  /* 0x000000101408723c */ /* 0x050ff60000041808 */
[----:B------:R-:W-:Y:S11]  /*22070*/  @!UPT UIADD3 URZ, URZ, URZ, URZ ;  /* 0x0000003f3f3ff290 */ /* 0x000ff6000fffe03f */
[----:B------:R-:W-:Y:S01]  /*22080*/  @!UPT UIADD3 URZ, URZ, URZ, URZ ;  /* 0x0000003f3f3ff290 */ /* 0x000fe2000fffe03f */
[----:B------:R0:W-:Y:S01]  /*22090*/  STL.64 [R1+0xc10], R8 ;  /* 0x000c100801007387 */ /* 0x0001e20000100a00 */
[----:B------:R1:W-:Y:S02]  /*220a0*/  STL.64 [R1+0xc18], R10 ;  /* 0x000c180a01007387 */ /* 0x0003e40000100a00 */
[----:B0-----:R-:W-:Y:S01]  /*220b0*/  IMAD.MOV.U32 R8, RZ, RZ, R16 ;  /* 0x000000ffff087224 */ /* 0x001fe200078e0010 */
[----:B-1----:R-:W4:Y:S01]  /*220c0*/  LDL.LU R11, [R1+0x39f8] ;  /* 0x0039f800010b7983 */ /* 0x002f220000300800 */
[----:B------:R-:W-:Y:S02]  /*220d0*/  IMAD.MOV.U32 R9, RZ, RZ, R17 ;  /* 0x000000ffff097224 */ /* 0x000fe400078e0011 */
[----:B------:R-:W2:Y:S02]  /*220e0*/  LDL.LU.64 R16, [R1+0x39f0] ;  /* 0x0039f00001107983 */ /* 0x000ea40000300a00 */
[C---:B--2---:R-:W-:Y:S01]  /*220f0*/  HMMA.16816.F32.BF16 R12, R20.reuse, R16, R12 ;  /* 0x00000010140c723c */ /* 0x044fe2000004180c */
[----:B------:R-:W-:Y:S11]  /*22100*/  IMAD.MOV.U32 R0, RZ, RZ, R17 ;  /* 0x000000ffff007224 */ /* 0x000ff600078e0011 */
[----:B------:R-:W-:Y:S11]  /*22110*/  @!UPT UIADD3 URZ, URZ, URZ, URZ ;  /* 0x0000003f3f3ff290 */ /* 0x000ff6000fffe03f */
[----:B------:R0:W-:Y:S01]  /*22120*/  STL.64 [R1+0xc00], R12 ;  /* 0x000c000c01007387 */ /* 0x0001e20000100a00 */
[----:B------:R1:W-:Y:S02]  /*22130*/  STL.64 [R1+0xc08], R14 ;  /* 0x000c080e01007387 */ /* 0x0003e40000100a00 */
[----:B0-----:R-:W-:Y:S01]  /*22140*/  IMAD.MOV.U32 R13, RZ, RZ, R16 ;  /* 0x000000ffff0d7224 */ /* 0x001fe200078e0010 */
[----:B-1----:R-:W2:Y:S01]  /*22150*/  LDL.LU.64 R14, [R1+0x39e8] ;  /* 0x0039e800010e7983 */ /* 0x002ea20000300a00 */
[----:B------:R-:W2:Y:S02]  /*22160*/  LDL.LU.64 R16, [R1+0x39e0] ;  /* 0x0039e00001107983 */ /* 0x000ea40000300a00 */
[C---:B--2---:R-:W-:Y:S01]  /*22170*/  HMMA.16816.F32.BF16 R24, R20.reuse, R16, R24 ;  /* 0x000000101418723c */ /* 0x044fe20000041818 */
[----:B------:R-:W-:Y:S02]  /*22180*/  IMAD.MOV.U32 R10, RZ, RZ, R16 ;  /* 0x000000ffff0a7224 */ /* 0x000fe400078e0010 */
[----:B------:R-:W-:Y:S11]  /*22190*/  IMAD.MOV.U32 R12, RZ, RZ, R17 ;  /* 0x000000ffff0c7224 */ /* 0x000ff600078e0011 */
[----:B------:R-:W-:Y:S09]  /*221a0*/  @!UPT UIADD3 URZ, URZ, URZ, URZ ;  /* 0x0000003f3f3ff290 */ /* 0x000ff2000fffe03f */
[----:B------:R-:W-:Y:S01]  /*221b0*/  STL.64 [R1+0xbf0], R24 ;  /* 0x000bf01801007387 */ /* 0x000fe20000100a00 */
[----:B------:R0:W-:Y:S03]  /*221c0*/  STL.64 [R1+0xbf8], R26 ;  /* 0x000bf81a01007387 */ /* 0x0001e60000100a00 */
[----:B0-----:R-:W2:Y:S01]  /*221d0*/  LDL.LU.64 R26, [R1+0x39d8] ;  /* 0x0039d800011a7983 */ /* 0x001ea20000300a00 */
[----:B------:R-:W2:Y:S02]  /*221e0*/  LDL.LU.64 R24, [R1+0x39d0] ;  /* 0x0039d00001187983 */ /* 0x000ea40000300a00 */
[----:B------:R-:W2:Y:S02]  /*221f0*/  LDL.LU.64 R18, [R1+0x39c8] ;  /* 0x0039c80001127983 */ /* 0x000ea40000300a00 */
[----:B------:R-:W2:Y:S02]  /*22200*/  LDL.LU.64 R16, [R1+0x39c0] ;  /* 0x0039c00001107983 */ /* 0x000ea40000300a00 */
[----:B--2---:R-:W-:Y:S11]  /*22210*/  HMMA.16816.F32.BF16 R24, R20, R16, R24 ;  /* 0x000000101418723c */ /* 0x004ff60000041818 */
[----:B------:R-:W-:Y:S11]  /*22220*/  @!UPT UIADD3 URZ, URZ, URZ, URZ ;  /* 0x0000003f3f3ff290 */ /* 0x000ff6000fffe03f */
[----:B------:R-:W-:Y:S01]  /*22230*/  @!UPT UIADD3 URZ, URZ, URZ, URZ ;  /* 0x0000003f3f3ff290 */ /* 0x000fe2000fffe03f */
[----:B------:R0:W-:Y:S01]  /*22240*/  STL.64 [R1+0xbe0], R24 ;  /* 0x000be01801007387 */ /* 0x0001e20000100a00 */
[----:B------:R1:W-:Y:S03]  /*22250*/  STL.64 [R1+0xbe8], R26 ;  /* 0x000be81a01007387 */ /* 0x0003e60000100a00 */
[----:B0-----:R-:W2:Y:S01]  /*22260*/  LDL.LU.64 R24, [R1+0xbc0] ;  /* 0x000bc00001187983 */ /* 0x001ea20000300a00 */
[----:B-1----:R-:W2:Y:S02]  /*22270*/  LDL.LU.64 R26, [R1+0xbc8] ;  /* 0x000bc800011a7983 */ /* 0x002ea40000300a00 */
[----:B------:R-:W-:Y:S02]  /*22280*/  STL.64 [R1+0x3898], R18 ;  /* 0x0038981201007387 */ /* 0x000fe40000100a00 */
[----:B------:R0:W-:Y:S02]  /*22290*/  STL.64 [R1+0x3890], R16 ;  /* 0x0038901001007387 */ /* 0x0001e40000100a00 */
[----:B0-----:R-:W-:-:S02]  /*222a0*/  IMAD.MOV.U32 R16, RZ, RZ, R10 ;  /* 0x000000ffff107224 */ /* 0x001fc400078e000a */
[----:B------:R-:W-:Y:S01]  /*222b0*/  IMAD.MOV.U32 R17, RZ, RZ, R12 ;  /* 0x000000ffff117224 */ /* 0x000fe200078e000c */
[----:B------:R-:W2:Y:S01]  /*222c0*/  LDL.LU R10, [R1+0x39bc] ;  /* 0x0039bc00010a7983 */ /* 0x000ea20000300800 */
[----:B------:R-:W2:Y:S03]  /*222d0*/  LDL.LU R12, [R1+0x39b8] ;  /* 0x0039b800010c7983 */ /* 0x000ea60000300800 */
[----:B------:R0:W-:Y:S02]  /*222e0*/  STL.64 [R1+0x38a8], R16 ;  /* 0x0038a81001007387 */ /* 0x0001e40000100a00 */
[----:B0-----:R-:W-:Y:S02]  /*222f0*/  IMAD.MOV.U32 R16, RZ, RZ, R13 ;  /* 0x000000ffff107224 */ /* 0x001fe400078e000d */
[----:B------:R-:W-:Y:S01]  /*22300*/  IMAD.MOV.U32 R17, RZ, RZ, R0 ;  /* 0x000000ffff117224 */ /* 0x000fe200078e0000 */
[----:B------:R-:W2:Y:S01]  /*22310*/  LDL.LU R13, [R1+0x39b4] ;  /* 0x0039b400010d7983 */ /* 0x000ea20000300800 */
[----:B------:R-:W2:Y:S03]  /*22320*/  LDL.LU R0, [R1+0x39b0] ;  /* 0x0039b00001007983 */ /* 0x000ea60000300800 */
[----:B------:R0:W-:Y:S02]  /*22330*/  STL.64 [R1+0x38c0], R16 ;  /* 0x0038c01001007387 */ /* 0x0001e40000100a00 */
[----:B0-----:R-:W-:-:S02]  /*22340*/  IMAD.MOV.U32 R16, RZ, RZ, R8 ;  /* 0x000000ffff107224 */ /* 0x001fc400078e0008 */
[----:B------:R-:W-:Y:S01]  /*22350*/  IMAD.MOV.U32 R17, RZ, RZ, R9 ;  /* 0x000000ffff117224 */ /* 0x000fe200078e0009 */
[----:B------:R-:W2:Y:S01]  /*22360*/  LDL.LU R8, [R1+0x39ac] ;  /* 0x0039ac0001087983 */ /* 0x000ea20000300800 */
[----:B------:R-:W2:Y:S03]  /*22370*/  LDL.LU R9, [R1+0x39a8] ;  /* 0x0039a80001097983 */ /* 0x000ea60000300800 */
[----:B------:R0:W-:Y:S04]  /*22380*/  STL.64 [R1+0x38d8], R16 ;  /* 0x0038d81001007387 */ /* 0x0001e80000100a00 */
[----:B0-----:R-:W2:Y:S01]  /*22390*/  LDL.LU.64 R16, [R1+0xbd0] ;  /* 0x000bd00001107983 */ /* 0x001ea20000300a00 */
[----:B------:R-:W2:Y:S02]  /*223a0*/  LDL.LU.64 R18, [R1+0xbd8] ;  /* 0x000bd80001127983 */ /* 0x000ea40000300a00 */
[C---:B--2---:R-:W-:Y:S11]  /*223b0*/  HMMA.16816.F32.BF16 R16, R20.reuse, R12, R16 ;  /* 0x0000000c1410723c */ /* 0x044ff60000041810 */
[----:B------:R-:W-:Y:S11]  /*223c0*/  @!UPT UIADD3 URZ, URZ, URZ, URZ ;  /* 0x0000003f3f3ff290 */ /* 0x000ff6000fffe03f */
[----:B------:R-:W-:Y:S01]  /*223d0*/  @!UPT UIADD3 URZ, URZ, URZ, URZ ;  /* 0x0000003f3f3ff290 */ /* 0x000fe2000fffe03f */
[----:B------:R0:W-:Y:S01]  /*223e0*/  STL.64 [R1+0xbd0], R16 ;  /* 0x000bd01001007387 */ /* 0x0001e20000100a00 */
[----:B------:R-:W-:Y:S02]  /*223f0*/  STL.64 [R1+0xbd8], R18 ;  /* 0x000bd81201007387 */ /* 0x000fe40000100a00 */
[----:B0-----:R-:W-:Y:S02]  /*22400*/  IMAD.MOV.U32 R16, RZ, RZ, R4 ;  /* 0x000000ffff107224 */ /* 0x001fe400078e0004 */
[----:B------:R-:W-:Y:S01]  /*22410*/  IMAD.MOV.U32 R17, RZ, RZ, R5 ;  /* 0x000000ffff117224 */ /* 0x000fe200078e0005 */
[----:B------:R-:W2:Y:S01]  /*22420*/  LDL.LU R4, [R1+0x39a4] ;  /* 0x0039a40001047983 */ /* 0x000ea20000300800 */
[----:B------:R-:W2:Y:S03]  /*22430*/  LDL.LU R5, [R1+0x39a0] ;  /* 0x0039a00001057983 */ /* 0x000ea60000300800 */
[----:B------:R0:W-:Y:S04]  /*22440*/  STL.64 [R1+0x38f0], R16 ;  /* 0x0038f01001007387 */ /* 0x0001e80000100a00 */
[----:B0-----:R-:W2:Y:S01]  /*22450*/  LDL.LU.64 R16, [R1+0x530] ;  /* 0x0005300001107983 */ /* 0x001ea20000300a00 */
[----:B------:R-:W2:Y:S01]  /*22460*/  LDL.LU.64 R18, [R1+0x538] ;  /* 0x0005380001127983 */ /* 0x000ea20000300a00 */
[C---:B------:R-:W-:Y:S01]  /*22470*/  HMMA.16816.F32.BF16 R24, R20.reuse, R8, R24 ;  /* 0x000000081418723c */ /* 0x040fe20000041818 */
[----:B------:R-:W-:Y:S11]  /*22480*/  STL.64 [R1+0x3888], R12 ;  /* 0x0038880c01007387 */ /* 0x000ff60000100a00 */
[----:B------:R-:W-:Y:S11]  /*22490*/  @!UPT UIADD3 URZ, URZ, URZ, URZ ;  /* 0x0000003f3f3ff290 */ /* 0x000ff6000fffe03f */
[----:B------:R-:W-:Y:S01]  /*224a0*/  STL.64 [R1+0xbc0], R24 ;  /* 0x000bc01801007387 */ /* 0x000fe20000100a00 */
[----:B------:R0:W-:Y:S03]  /*224b0*/  STL.64 [R1+0xbc8], R26 ;  /* 0x000bc81a01007387 */ /* 0x0001e60000100a00 */
[----:B0-----:R-:W3:Y:S01]  /*224c0*/  LDL.LU.64 R26, [R1+0x3998] ;  /* 0x00399800011a7983 */ /* 0x001ee20000300a00 */
[----:B------:R-:W3:Y:S02]  /*224d0*/  LDL.LU.64 R24, [R1+0x3990] ;  /* 0x0039900001187983 */ /* 0x000ee40000300a00 */
[----:B------:R-:W-:Y:S01]  /*224e0*/  STL.64 [R1+0x38a0], R8 ;  /* 0x0038a00801007387 */ /* 0x000fe20000100a00 */
[----:B--2---:R-:W-:Y:S01]  /*224f0*/  HMMA.16816.F32.BF16 R16, R20, R4, R16 ;  /* 0x000000041410723c */ /* 0x004fe20000041810 */
[----:B------:R-:W3:Y:S01]  /*22500*/  LDL.64 R20, [R1+0xb0] ;  /* 0x0000b00001147983 */ /* 0x000ee20000100a00 */
[----:B------:R-:W-:Y:S11]  /*22510*/  STL.64 [R1+0x3980], R4 ;  /* 0x0039800401007387 */ /* 0x000ff60000100a00 */
[----:B------:R-:W-:Y:S10]  /*22520*/  @!UPT UIADD3 URZ, URZ, URZ, URZ ;  /* 0x0000003f3f3ff290 */ /* 0x000ff4000fffe03f */
[----:B------:R0:W-:Y:S01]  /*22530*/  STL.64 [R1+0x530], R16 ;  /* 0x0005301001007387 */ /* 0x0001e20000100a00 */
[----:B------:R-:W-:Y:S02]  /*22540*/  STL.64 [R1+0x538], R18 ;  /* 0x0005381201007387 */ /* 0x000fe40000100a00 */
[----:B0-----:R-:W-:Y:S02]  /*22550*/  IMAD.MOV.U32 R16, RZ, RZ, R3 ;  /* 0x000000ffff107224 */ /* 0x001fe400078e0003 */
[----:B------:R-:W-:-:S05]  /*22560*/  IMAD.MOV.U32 R17, RZ, RZ, R2 ;  /* 0x000000ffff117224 */ /* 0x000fca00078e0002 */
[----:B------:R0:W-:Y:S04]  /*22570*/  STL.64 [R1+0x3908], R16 ;  /* 0x0039081001007387 */ /* 0x0001e80000100a00 */
[----:B0-----:R-:W3:Y:S01]  /*22580*/  LDL.LU.64 R16, [R1+0x4f0] ;  /* 0x0004f00001107983 */ /* 0x001ee20000300a00 */
[----:B------:R-:W3:Y:S02]  /*22590*/  LDL.LU.64 R18, [R1+0x4f8] ;  /* 0x0004f80001127983 */ /* 0x000ee40000300a00 */
[----:B---3--:R-:W-:Y:S11]  /*225a0*/  HMMA.16816.F32.BF16 R16, R24, R20, R16 ;  /* 0x000000141810723c */ /* 0x008ff60000041810 */
[----:B------:R-:W-:Y:S11]  /*225b0*/  @!UPT UIADD3 URZ, URZ, URZ, URZ ;  /* 0x0000003f3f3ff290 */ /* 0x000ff6000fffe03f */
[----:B------:R-:W-:Y:S01]  /*225c0*/  @!UPT UIADD3 URZ, URZ, URZ, URZ ;  /* 0x0000003f3f3ff290 */ /* 0x000fe2000fffe03f */
[----:B------:R0:W-:Y:S01]  /*225d0*/  STL.64 [R1+0x4f0], R16 ;  /* 0x0004f01001007387 */ /* 0x0001e20000100a00 */
[----:B------:R-:W-:Y:S02]  /*225e0*/  STL.64 [R1+0x4f8], R18 ;  /* 0x0004f81201007387 */ /* 0x000fe40000100a00 */
[----:B0-----:R-:W-:Y:S02]  /*225f0*/  IMAD.MOV.U32 R16, RZ, RZ, R6 ;  /* 0x000000ffff107224 */ /* 0x001fe400078e0006 */
[----:B------:R-:W2:Y:S01]  /*22600*/  LDL.LU R6, [R1+0x3988] ;  /* 0x0039880001067983 */ /* 0x000ea20000300800 */
[----:B------:R-:W-:-:S05]  /*22610*/  IMAD.MOV.U32 R17, RZ, RZ, R29 ;  /* 0x000000ffff117224 */ /* 0x000fca00078e001d */
[----:B------:R0:W-:Y:S02]  /*22620*/  STL.64 [R1+0x3920], R16 ;  /* 0x0039201001007387 */ /* 0x0001e40000100a00 */
[----:B0-----:R-:W-:Y:S02]  /*22630*/  IMAD.MOV.U32 R16, RZ, RZ, R28 ;  /* 0x000000ffff107224 */ /* 0x001fe400078e001c */
[----:B------:R-:W-:-:S05]  /*22640*/  IMAD.MOV.U32 R17, RZ, RZ, R15 ;  /* 0x000000ffff117224 */ /* 0x000fca00078e000f */
[----:B------:R0:W-:Y:S02]  /*22650*/  STL.64 [R1+0x3938], R16 ;  /* 0x0039381001007387 */ /* 0x0001e40000100a00 */
[----:B0-----:R-:W-:Y:S02]  /*22660*/  IMAD.MOV.U32 R16, RZ, RZ, R14 ;  /* 0x000000ffff107224 */ /* 0x001fe400078e000e */
[----:B----4-:R-:W-:-:S05]  /*22670*/  IMAD.MOV.U32 R17, RZ, RZ, R11 ;  /* 0x000000ffff117224 */ /* 0x010fca00078e000b */
[----:B------:R0:W-:Y:S01]  /*22680*/  STL.64 [R1+0x3950], R16 ;  /* 0x0039501001007387 */ /* 0x0001e20000100a00 */
[----:B------:R-:W-:Y:S02]  /*22690*/  IMAD.MOV.U32 R3, RZ, RZ, R20 ;  /* 0x000000ffff037224 */ /* 0x000fe400078e0014 */
[----:B------:R-:W-:Y:S02]  /*226a0*/  IMAD.MOV.U32 R2, RZ, RZ, R21 ;  /* 0x000000ffff027224 */ /* 0x000fe400078e0015 */
[----:B0-----:R-:W-:Y:S02]  /*226b0*/  IMAD.MOV.U32 R16, RZ, RZ, R10 ;  /* 0x000000ffff107224 */ /* 0x001fe400078e000a */
[----:B------:R-:W-:-:S05]  /*226c0*/  IMAD.MOV.U32 R17, RZ, RZ, R7 ;  /* 0x000000ffff117224 */ /* 0x000fca00078e0007 */
[----:B------:R2:W-:Y:S01]  /*226d0*/  STL.64 [R1+0x3968], R16 ;  /* 0x0039681001007387 */ /* 0x0005e20000100a00 */
[----:B------:R-:W3:Y:S02]  /*226e0*/  LDL.LU.64 R4, [R1+0x4e0] ;  /* 0x0004e00001047983 */ /* 0x000ee40000300a00 */
[----:B--2---:R-:W-:Y:S02]  /*226f0*/  IMAD.MOV.U32 R16, RZ, RZ, R6 ;  /* 0x000000ffff107224 */ /* 0x004fe400078e0006 */
[----:B------:R-:W3:Y:S01]  /*22700*/  LDL.LU.64 R6, [R1+0x4e8] ;  /* 0x0004e80001067983 */ /* 0x000ee20000300a00 */
[----:B------:R-:W3:Y:S02]  /*22710*/  LDL.64 R20, [R1+0xa0] ;  /* 0x0000a00001147983 */ /* 0x000ee40000100a00 */
[----:B------:R-:W2:Y:S02]  /*22720*/  LDL.LU.64 R8, [R1+0x440] ;  /* 0x0004400001087983 */ /* 0x000ea40000300a00 */
[----:B------:R-:W4:Y:S02]  /*22730*/  LDL.LU.64 R10, [R1+0x448] ;  /* 0x00044800010a7983 */ /* 0x000f240000300a00 */
[----:B----4-:R-:W-:Y:S01]  /*22740*/  STL.64 [R1+0x38b8], R10 ;  /* 0x0038b80a01007387 */ /* 0x010fe20000100a00 */
[----:B--2---:R0:W-:Y:S03]  /*22750*/  STL.64 [R1+0x38b0], R8 ;  /* 0x0038b00801007387 */ /* 0x0041e60000100a00 */
[----:B0-----:R-:W2:Y:S01]  /*22760*/  LDL.LU.64 R8, [R1+0x450] ;  /* 0x0004500001087983 */ /* 0x001ea20000300a00 */
[----:B------:R-:W4:Y:S03]  /*22770*/  LDL.LU.64 R10, [R1+0x458] ;  /* 0x00045800010a7983 */ /* 0x000f260000300a00 */
        /* <DEDUP_REMOVED lines=27> */
[----:B------:R-:W4:Y:S02]  /*22930*/  LDL.LU.64 R10, [R1+0x4c8] ;  /* 0x0004c800010a7983 */ /* 0x000f240000300a00 */
[----:B------:R-:W-:Y:S01]  /*22940*/  IMAD.MOV.U32 R17, RZ, RZ, R0 ;  /* 0x000000ffff117224 */ /* 0x000fe200078e0000 */
[C---:B---3--:R-:W-:Y:S01]  /*22950*/  HMMA.16816.F32.BF16 R4, R24.reuse, R20, R4 ;  /* 0x000000141804723c */ /* 0x048fe20000041804 */
[----:B----4-:R-:W-:Y:S01]  /*22960*/  STL.64 [R1+0x3978], R10 ;  /* 0x0039780a01007387 */ /* 0x010fe20000100a00 */
[----:B--2---:R0:W-:Y:S03]  /*22970*/  STL.64 [R1+0x3970], R8 ;  /* 0x0039700801007387 */ /* 0x0041e60000100a00 */
[----:B0-----:R-:W2:Y:S01]  /*22980*/  LDL.LU.64 R8, [R1+0x4d0] ;  /* 0x0004d00001087983 */ /* 0x001ea20000300a00 */
[----:B------:R-:W2:Y:S02]  /*22990*/  LDL.LU.64 R10, [R1+0x4d8] ;  /* 0x0004d800010a7983 */ /* 0x000ea40000300a00 */
[----:B------:R-:W3:Y:S02]  /*229a0*/  LDL.LU.64 R12, [R1+0x430] ;  /* 0x00043000010c7983 */ /* 0x000ee40000300a00 */
[----:B------:R-:W3:Y:S01]  /*229b0*/  LDL.LU.64 R14, [R1+0x438] ;  /* 0x00043800010e7983 */ /* 0x000ee20000300a00 */
[----:B------:R-:W4:Y:S11]  /*229c0*/  LDL R0, [R1+0x10f4] ;  /* 0x0010f40001007983 */ /* 0x000f360000100800 */
[----:B------:R-:W-:Y:S01]  /*229d0*/  @!UPT UIADD3 URZ, URZ, URZ, URZ ;  /* 0x0000003f3f3ff290 */ /* 0x000fe2000fffe03f */
[----:B------:R0:W-:Y:S02]  /*229e0*/  STL.64 [R1+0x4e0], R4 ;  /* 0x0004e00401007387 */ /* 0x0001e40000100a00 */
[----:B------:R1:W-:Y:S01]  /*229f0*/  STL.64 [R1+0x4e8], R6 ;  /* 0x0004e80601007387 */ /* 0x0003e20000100a00 */
[----:B0-----:R-:W3:Y:S01]  /*22a00*/  LDL.LU.64 R4, [R1+0x3980] ;  /* 0x0039800001047983 */ /* 0x001ee20000300a00 */
[----:B-1----:R-:W-:Y:S02]  /*22a10*/  IMAD.MOV.U32 R7, RZ, RZ, R20 ;  /* 0x000000ffff077224 */ /* 0x002fe400078e0014 */
[----:B------:R-:W-:Y:S02]  /*22a20*/  IMAD.MOV.U32 R6, RZ, RZ, R21 ;  /* 0x000000ffff067224 */ /* 0x000fe400078e0015 */
[----:B------:R-:W3:Y:S01]  /*22a30*/  LDL.LU.64 R20, [R1+0x420] ;  /* 0x0004200001147983 */ /* 0x000ee20000300a00 */
[----:B------:R-:W3:Y:S01]  /*22a40*/  LDL.LU.64 R22, [R1+0x428] ;  /* 0x0004280001167983 */ /* 0x000ee20000300a00 */
        /* <DEDUP_REMOVED lines=64> */
[----:B------:R-:W2:Y:S11]  /*22e50*/  LDL.LU.64 R8, [R1+0x38a0] ;  /* 0x0038a00001087983 */ /* 0x000eb60000300a00 */
[----:B------:R-:W-:Y:S10]  /*22e60*/  @!UPT UIADD3 URZ, URZ, URZ, URZ ;  /* 0x0000003f3f3ff290 */ /* 0x000ff4000fffe03f */
[----:B------:R-:W-:Y:S01]  /*22e70*/  STL.64 [R1+0x440], R16 ;  /* 0x0004401001007387 */ /* 0x000fe20000100a00 */
[----:B------:R0:W-:Y:S03]  /*22e80*/  STL.64 [R1+0x448], R18 ;  /* 0x0004481201007387 */ /* 0x0001e60000100a00 */
[----:B0-----:R-:W2:Y:S01]  /*22e90*/  LDL.LU.64 R18, [R1+0x3898] ;  /* 0x0038980001127983 */ /* 0x001ea20000300a00 */
[----:B------:R-:W3:Y:S02]  /*22ea0*/  LDL.LU.64 R16, [R1+0x3890] ;  /* 0x0038900001107983 */ /* 0x000ee40000300a00 */
[C---:B---3--:R-:W-:Y:S11]  /*22eb0*/  HMMA.16816.F32.BF16 R12, R24.reuse, R16, R12 ;  /* 0x00000010180c723c */ /* 0x048ff6000004180c */
[----:B------:R-:W-:Y:S11]  /*22ec0*/  @!UPT UIADD3 URZ, URZ, URZ, URZ ;  /* 0x0000003f3f3ff290 */ /* 0x000ff6000fffe03f */
[----:B------:R-:W-:Y:S01]  /*22ed0*/  @!UPT UIADD3 URZ, URZ, URZ, URZ ;  /* 0x0000003f3f3ff290 */ /* 0x000fe2000fffe03f */
[----:B------:R0:W-:Y:S01]  /*22ee0*/  STL.64 [R1+0x430], R12 ;  /* 0x0004300c01007387 */ /* 0x0001e20000100a00 */
[----:B------:R-:W-:Y:S03]  /*22ef0*/  STL.64 [R1+0x438], R14 ;  /* 0x0004380e01007387 */ /* 0x000fe60000100a00 */
[----:B0-----:R-:W3:Y:S01]  /*22f00*/  LDL.LU.64 R12, [R1+0x3888] ;  /* 0x00388800010c7983 */ /* 0x001ee20000300a00 */
[----:B--2---:R-:W-:Y:S02]  /*22f10*/  STL.64 [R1+0x37e0], R18 ;  /* 0x0037e01201007387 */ /* 0x004fe40000100a00 */
[----:B------:R0:W-:Y:S02]  /*22f20*/  STL.64 [R1+0x37d8], R16 ;  /* 0x0037d81001007387 */ /* 0x0001e40000100a00 */
[----:B0-----:R-:W2:Y:S04]  /*22f30*/  LDL.64 R16, [R1+0x80] ;  /* 0x0000800001107983 */ /* 0x001ea80000100a00 */
[----:B--2---:R3:W-:Y:S02]  /*22f40*/  STL.64 [R1+0x3850], R16 ;  /* 0x0038501001007387 */ /* 0x0047e40000100a00 */
[----:B---3--:R-:W-:Y:S02]  /*22f50*/  HMMA.16816.F32.BF16 R16, R24, R12, R20 ;  /* 0x0000000c1810723c */ /* 0x008fe40000041814 */
[----:B------:R-:W2:Y:S01]  /*22f60*/  LDL.LU.64 R20, [R1+0xf0] ;  /* 0x0000f00001147983 */ /* 0x000ea20000300a00 */
[----:B------:R-:W2:Y:S11]  /*22f70*/  LDL.LU.64 R22, [R1+0xf8] ;  /* 0x0000f80001167983 */ /* 0x000eb60000300a00 */
[----:B------:R-:W-:Y:S09]  /*22f80*/  @!UPT UIADD3 URZ, URZ, URZ, URZ ;  /* 0x0000003f3f3ff290 */ /* 0x000ff2000fffe03f */
[----:B------:R0:W-:Y:S01]  /*22f90*/  STL.64 [R1+0x420], R16 ;  /* 0x0004201001007387 */ /* 0x0001e20000100a00 */
[----:B------:R1:W-:Y:S03]  /*22fa0*/  STL.64 [R1+0x428], R18 ;  /* 0x0004281201007387 */ /* 0x0003e60000100a00 */
[----:B0-----:R-:W3:Y:S01]  /*22fb0*/  LDL.LU.64 R16, [R1+0x1050] ;  /* 0x0010500001107983 */ /* 0x001ee20000300a00 */
[----:B-1----:R-:W2:Y:S03]  /*22fc0*/  LDL.LU.64 R18, [R1+0x1058] ;  /* 0x0010580001127983 */ /* 0x002ea60000300a00 */
[----:B--2---:R-:W-:Y:S01]  /*22fd0*/  STL.64 [R1+0x3860], R18 ;  /* 0x0038601201007387 */ /* 0x004fe20000100a00 */
[----:B---3--:R0:W-:Y:S02]  /*22fe0*/  STL.64 [R1+0x3858], R16 ;  /* 0x0038581001007387 */ /* 0x0081e40000100a00 */
[----:B0-----:R-:W-:-:S02]  /*22ff0*/  IMAD.MOV.U32 R16, RZ, RZ, R7 ;  /* 0x000000ffff107224 */ /* 0x001fc400078e0007 */
[----:B------:R-:W-:-:S05]  /*23000*/  IMAD.MOV.U32 R17, RZ, RZ, R6 ;  /* 0x000000ffff117224 */ /* 0x000fca00078e0006 */
[----:B------:R-:W-:Y:S01]  /*23010*/  STL.64 [R1+0x3870], R16 ;  /* 0x0038701001007387 */ /* 0x000fe20000100a00 */
[----:B------:R-:W-:Y:S02]  /*23020*/  STL [R1+0x37d4], R12 ;  /* 0x0037d40c01007387 */ /* 0x000fe40000100800 */
[----:B------:R0:W-:Y:S02]  /*23030*/  STL [R1+0x37d0], R13 ;  /* 0x0037d00d01007387 */ /* 0x0001e40000100800 */
[----:B0-----:R-:W2:Y:S01]  /*23040*/  LDL.LU.64 R12, [R1+0x410] ;  /* 0x00041000010c7983 */ /* 0x001ea20000300a00 */
[----:B------:R-:W2:Y:S02]  /*23050*/  LDL.LU.64 R14, [R1+0x418] ;  /* 0x00041800010e7983 */ /* 0x000ea40000300a00 */
[----:B------:R0:W-:Y:S01]  /*23060*/  STL.64 [R1+0x3868], R8 ;  /* 0x0038680801007387 */ /* 0x0001e20000100a00 */
[C---:B--2---:R-:W-:Y:S01]  /*23070*/  HMMA.16816.F32.BF16 R12, R24.reuse, R8, R12 ;  /* 0x00000008180c723c */ /* 0x044fe2000004180c */
[----:B0-----:R-:W2:Y:S11]  /*23080*/  LDL.LU.64 R8, [R1+0x1060] ;  /* 0x0010600001087983 */ /* 0x001eb60000300a00 */
[----:B------:R-:W-:Y:S11]  /*23090*/  @!UPT UIADD3 URZ, URZ, URZ, URZ ;  /* 0x0000003f3f3ff290 */ /* 0x000ff6000fffe03f */
[----:B------:R-:W-:Y:S01]  /*230a0*/  STL.64 [R1+0x410], R12 ;  /* 0x0004100c01007387 */ /* 0x000fe20000100a00 */
[----:B------:R-:W-:Y:S02]  /*230b0*/  STL.64 [R1+0x418], R14 ;  /* 0x0004180e01007387 */ /* 0x000fe40000100a00 */
[----:B------:R-:W3:Y:S01]  /*230c0*/  LDL.LU.64 R10, [R1+0x1068] ;  /* 0x00106800010a7983 */ /* 0x000ee20000300a00 */
[----:B------:R-:W-:Y:S01]  /*230d0*/  HMMA.16816.F32.BF16 R20, R24, R4, R20 ;  /* 0x000000041814723c */ /* 0x000fe20000041814 */
[----:B----4-:R-:W0:Y:S01]  /*230e0*/  LDSM.16.MT88.4 R24, [R0+0x80] ;  /* 0x000080000018783b */ /* 0x010e220000004200 */
[----:B------:R-:W-:Y:S02]  /*230f0*/  IMAD.MOV.U32 R16, RZ, RZ, R3 ;  /* 0x000000ffff107224 */ /* 0x000fe400078e0003 */
[----:B------:R-:W-:Y:S01]  /*23100*/  IMAD.MOV.U32 R17, RZ, RZ, R2 ;  /* 0x000000ffff117224 */ /* 0x000fe200078e0002 */
[----:B---3--:R-:W-:Y:S01]  /*23110*/  STL.64 [R1+0x3880], R10 ;  /* 0x0038800a01007387 */ /* 0x008fe20000100a00 */
[----:B--2---:R1:W-:Y:S03]  /*23120*/  STL.64 [R1+0x3878], R8 ;  /* 0x0038780801007387 */ /* 0x0043e60000100a00 */
[----:B-1----:R-:W2:Y:S01]  /*23130*/  LDL.LU.64 R8, [R1+0x1070] ;  /* 0x0010700001087983 */ /* 0x002ea20000300a00 */
[----:B------:R-:W2:Y:S02]  /*23140*/  LDL.LU.64 R10, [R1+0x1078] ;  /* 0x00107800010a7983 */ /* 0x000ea40000300a00 */
[----:B------:R-:W3:Y:S02]  /*23150*/  LDL.LU.64 R12, [R1+0x1040] ;  /* 0x00104000010c7983 */ /* 0x000ee40000300a00 */
[----:B------:R-:W3:Y:S09]  /*23160*/  LDL.LU.64 R14, [R1+0x1048] ;  /* 0x00104800010e7983 */ /* 0x000ef20000300a00 */
[----:B------:R-:W-:Y:S01]  /*23170*/  STL.64 [R1+0xf0], R20 ;  /* 0x0000f01401007387 */ /* 0x000fe20000100a00 */
[----:B------:R-:W-:Y:S02]  /*23180*/  STL.64 [R1+0xf8], R22 ;  /* 0x0000f81601007387 */ /* 0x000fe40000100a00 */
[----:B------:R-:W2:Y:S04]  /*23190*/  LDSM.16.MT88.4 R20, [R0] ;  /* 0x000000000014783b */ /* 0x000ea80000004200 */
[----:B0-----:R-:W-:Y:S01]  /*231a0*/  STL [R1+0x37a0], R24 ;  /* 0x0037a01801007387 */ /* 0x001fe20000100800 */
[----:B------:R0:W-:Y:S01]  /*231b0*/  STL [R1+0x379c], R25 ;  /* 0x00379c1901007387 */ /* 0x0001e20000100800 */
[----:B------:R-:W-:Y:S02]  /*231c0*/  STL [R1+0x3798], R26 ;  /* 0x0037981a01007387 */ /* 0x000fe40000100800 */
[----:B------:R-:W-:Y:S01]  /*231d0*/  STL [R1+0x3794], R27 ;  /* 0x0037941b01007387 */ /* 0x000fe20000100800 */
        /* <DEDUP_REMOVED lines=14> */
[----:B0-----:R-:W4:Y:S01]  /*232c0*/  LDL.LU.64 R18, [R1+0x3860] ;  /* 0x0038600001127983 */ /* 0x001f220000300a00 */
[----:B------:R-:W4:Y:S02]  /*232d0*/  LDL.LU.64 R16, [R1+0x3858] ;  /* 0x0038580001107983 */ /* 0x000f240000300a00 */
[----:B----4-:R-:W-:Y:S11]  /*232e0*/  HMMA.16816.F32.BF16 R16, R20, R24, R16 ;  /* 0x000000181410723c */ /* 0x010ff60000041810 */
[----:B------:R-:W-:Y:S11]  /*232f0*/  @!UPT UIADD3 URZ, URZ, URZ, URZ ;  /* 0x0000003f3f3ff290 */ /* 0x000ff6000fffe03f */
[----:B------:R-:W-:Y:S01]  /*23300*/  @!UPT UIADD3 URZ, URZ, URZ, URZ ;  /* 0x0000003f3f3ff290 */ /* 0x000fe2000fffe03f */
[----:B------:R0:W-:Y:S01]  /*23310*/  STL.64 [R1+0x1050], R16 ;  /* 0x0010501001007387 */ /* 0x0001e20000100a00 */
[----:B------:R-:W-:Y:S03]  /*23320*/  STL.64 [R1+0x1058], R18 ;  /* 0x0010581201007387 */ /* 0x000fe60000100a00 */
[----:B0-----:R-:W3:Y:S01]  /*23330*/  LDL.LU.64 R16, [R1+0x3850] ;  /* 0x0038500001107983 */ /* 0x001ee20000300a00 */
[----:B------:R-:W-:Y:S02]  /*23340*/  IMAD.MOV.U32 R7, RZ, RZ, R24 ;  /* 0x000000ffff077224 */ /* 0x000fe400078e0018 */
[----:B------:R-:W-:-:S03]  /*23350*/  IMAD.MOV.U32 R6, RZ, RZ, R25 ;  /* 0x000000ffff067224 */ /* 0x000fc600078e0019 */
[----:B------:R-:W-:Y:S02]  /*23360*/  STL [R1+0x37a4], R7 ;  /* 0x0037a40701007387 */ /* 0x000fe40000100800 */
[----:B------:R-:W-:Y:S02]  /*23370*/  STL [R1+0x3808], R6 ;  /* 0x0038080601007387 */ /* 0x000fe40000100800 */
[----:B------:R0:W-:Y:S02]  /*23380*/  STL.64 [R1+0x3800], R4 ;  /* 0x0038000401007387 */ /* 0x0001e40000100a00 */
[----:B0-----:R-:W4:Y:S01]  /*23390*/  LDL.64 R4, [R1+0x70] ;  /* 0x0000700001047983 */ /* 0x001f220000100a00 */
[----:B---3--:R-:W-:Y:S11]  /*233a0*/  HMMA.16816.F32.BF16 R12, R20, R16, R12 ;  /* 0x00000010140c723c */ /* 0x008ff6000004180c */
[----:B------:R-:W-:Y:S11]  /*233b0*/  @!UPT UIADD3 URZ, URZ, URZ, URZ ;  /* 0x0000003f3f3ff290 */ /* 0x000ff6000fffe03f */
[----:B------:R-:W-:Y:S01]  /*233c0*/  @!UPT UIADD3 URZ, URZ, URZ, URZ ;  /* 0x0000003f3f3ff290 */ /* 0x000fe2000fffe03f */
[----:B------:R0:W-:Y:S01]  /*233d0*/  STL.64 [R1+0x1040], R12 ;  /* 0x0010400c01007387 */ /* 0x0001e20000100a00 */
[----:B------:R1:W-:Y:S03]  /*233e0*/  STL.64 [R1+0x1048], R14 ;  /* 0x0010480e01007387 */ /* 0x0003e60000100a00 */
[----:B0-----:R-:W4:Y:S01]  /*233f0*/  LDL.LU.64 R12, [R1+0xec0] ;  /* 0x000ec000010c7983 */ /* 0x001f220000300a00 */
[----:B-1----:R-:W4:Y:S02]  /*23400*/  LDL.LU.64 R14, [R1+0xec8] ;  /* 0x000ec800010e7983 */ /* 0x002f240000300a00 */
[----:B------:R-:W3:Y:S02]  /*23410*/  LDL.LU.64 R24, [R1+0xe90] ;  /* 0x000e900001187983 */ /* 0x000ee40000300a00 */
[----:B------:R-:W2:Y:S02]  /*23420*/  LDL.LU.64 R26, [R1+0xe98] ;  /* 0x000e9800011a7983 */ /* 0x000ea40000300a00 */
[----:B--2---:R-:W-:Y:S01]  /*23430*/  STL.64 [R1+0x3828], R26 ;  /* 0x0038281a01007387 */ /* 0x004fe20000100a00 */
[----:B---3--:R0:W-:Y:S03]  /*23440*/  STL.64 [R1+0x3820], R24 ;  /* 0x0038201801007387 */ /* 0x0081e60000100a00 */
[----:B0-----:R-:W2:Y:S01]  /*23450*/  LDL.64 R24, [R1+0x50] ;  /* 0x0000500001187983 */ /* 0x001ea20000100a00 */
[----:B------:R-:W-:-:S02]  /*23460*/  IMAD.MOV.U32 R11, RZ, RZ, R16 ;  /* 0x000000ffff0b7224 */ /* 0x000fc400078e0010 */
[----:B------:R-:W-:Y:S01]  /*23470*/  IMAD.MOV.U32 R10, RZ, RZ, R17 ;  /* 0x000000ffff0a7224 */ /* 0x000fe200078e0011 */
[----:B--2---:R0:W-:Y:S01]  /*23480*/  STL.64 [R1+0x3838], R24 ;  /* 0x0038381801007387 */ /* 0x0041e20000100a00 */
[----:B------:R-:W2:Y:S03]  /*23490*/  LDL.64 R16, [R1] ;  /* 0x0000000001107983 */ /* 0x000ea60000100a00 */
[----:B0-----:R-:W3:Y:S04]  /*234a0*/  LDL.64 R24, [R1+0x60] ;  /* 0x0000600001187983 */ /* 0x001ee80000100a00 */
[----:B--2---:R0:W-:Y:S04]  /*234b0*/  STL.64 [R1+0x37f8], R16 ;  /* 0x0037f81001007387 */ /* 0x0041e80000100a00 */
[----:B0-----:R-:W2:Y:S04]  /*234c0*/  LDL.64 R16, [R1+0x20] ;  /* 0x0000200001107983 */ /* 0x001ea80000100a00 */
[----:B--2---:R0:W-:Y:S04]  /*234d0*/  STL.64 [R1+0x3810], R16 ;  /* 0x0038101001007387 */ /* 0x0041e80000100a00 */
[----:B0-----:R-:W2:Y:S04]  /*234e0*/  LDL.64 R16, [R1+0x30] ;  /* 0x0000300001107983 */ /* 0x001ea80000100a00 */
[----:B--2---:R0:W-:Y:S04]  /*234f0*/  STL.64 [R1+0x3830], R16 ;  /* 0x0038301001007387 */ /* 0x0041e80000100a00 */
[----:B0-----:R-:W2:Y:S01]  /*23500*/  LDL.LU.64 R16, [R1+0xea0] ;  /* 0x000ea00001107983 */ /* 0x001ea20000300a00 */
[----:B------:R-:W2:Y:S03]  /*23510*/  LDL.LU.64 R18, [R1+0xea8] ;  /* 0x000ea80001127983 */ /* 0x000ea60000300a00 */
[----:B--2---:R-:W-:Y:S01]  /*23520*/  STL.64 [R1+0x3848], R18 ;  /* 0x0038481201007387 */ /* 0x004fe20000100a00 */
[----:B------:R0:W-:Y:S03]  /*23530*/  STL.64 [R1+0x3840], R16 ;  /* 0x0038401001007387 */ /* 0x0001e60000100a00 */
[----:B0-----:R-:W2:Y:S01]  /*23540*/  LDL.LU.64 R16, [R1+0xeb0] ;  /* 0x000eb00001107983 */ /* 0x001ea20000300a00 */
[----:B------:R-:W2:Y:S02]  /*23550*/  LDL.LU.64 R18, [R1+0xeb8] ;  /* 0x000eb80001127983 */ /* 0x000ea40000300a00 */
[----:B------:R-:W-:Y:S02]  /*23560*/  STL.64 [R1+0x37c0], R10 ;  /* 0x0037c00a01007387 */ /* 0x000fe40000100a00 */
[----:B------:R0:W-:Y:S02]  /*23570*/  STL.64 [R1+0x37b8], R8 ;  /* 0x0037b80801007387 */ /* 0x0001e40000100a00 */
[----:B0-----:R-:W4:Y:S01]  /*23580*/  LDL.64 R8, [R1+0x10] ;  /* 0x0000100001087983 */ /* 0x001f220000100a00 */
[----:B---3--:R-:W-:-:S02]  /*23590*/  IMAD.MOV.U32 R3, RZ, RZ, R24 ;  /* 0x000000ffff037224 */ /* 0x008fc400078e0018 */
[----:B------:R-:W-:Y:S01]  /*235a0*/  IMAD.MOV.U32 R2, RZ, RZ, R25 ;  /* 0x000000ffff027224 */ /* 0x000fe200078e0019 */
[C---:B--2---:R-:W-:Y:S01]  /*235b0*/  HMMA.16816.F32.BF16 R16, R20.reuse, R24, R16 ;  /* 0x000000181410723c */ /* 0x044fe20000041810 */
[----:B----4-:R0:W-:Y:S07]  /*235c0*/  STL.64 [R1+0x3818], R8 ;  /* 0x0038180801007387 */ /* 0x0101ee0000100a00 */
[----:B0-----:R-:W-:Y:S07]  /*235d0*/  HMMA.16816.F32.BF16 R8, R20, R4, R12 ;  /* 0x000000041408723c */ /* 0x001fee000004180c */
[----:B------:R-:W-:-:S02]  /*235e0*/  IMAD.MOV.U32 R14, RZ, RZ, R5 ;  /* 0x000000ffff0e7224 */ /* 0x000fc400078e0005 */
[----:B------:R-:W-:Y:S11]  /*235f0*/  IMAD.MOV.U32 R15, RZ, RZ, R4 ;  /* 0x000000ffff0f7224 */ /* 0x000ff600078e0004 */
[----:B------:R-:W-:Y:S03]  /*23600*/  @!UPT UIADD3 URZ, URZ, URZ, URZ ;  /* 0x0000003f3f3ff290 */ /* 0x000fe6000fffe03f */
[----:B------:R0:W-:Y:S01]  /*23610*/  STL.64 [R1+0xec0], R8 ;  /* 0x000ec00801007387 */ /* 0x0001e20000100a00 */
[----:B------:R1:W-:Y:S03]  /*23620*/  STL.64 [R1+0xec8], R10 ;  /* 0x000ec80a01007387 */ /* 0x0003e60000100a00 */
[----:B0-----:R-:W2:Y:S01]  /*23630*/  LDL.LU.64 R8, [R1+0xe80] ;  /* 0x000e800001087983 */ /* 0x001ea20000300a00 */
[----:B-1----:R-:W2:Y:S02]  /*23640*/  LDL.LU.64 R10, [R1+0xe88] ;  /* 0x000e8800010a7983 */ /* 0x002ea40000300a00 */
[----:B------:R-:W3:Y:S02]  /*23650*/  LDL.LU.64 R4, [R1+0xe70] ;  /* 0x000e700001047983 */ /* 0x000ee40000300a00 */
[----:B------:R-:W3:Y:S01]  /*23660*/  LDL.LU.64 R6, [R1+0xe78] ;  /* 0x000e780001067983 */ /* 0x000ee20000300a00 */
[----:B------:R-:W-:Y:S01]  /*23670*/  STL [R1+0x37cc], R14 ;  /* 0x0037cc0e01007387 */ /* 0x000fe20000100800 */
[----:B------:R-:W-:Y:S02]  /*23680*/  STL [R1+0x37c8], R15 ;  /* 0x0037c80f01007387 */ /* 0x000fe40000100800 */
[----:B------:R-:W4:Y:S02]  /*23690*/  LDL.64 R12, [R1+0x40] ;  /* 0x00004000010c7983 */ /* 0x000f240000100a00 */
[----:B------:R-:W-:Y:S01]  /*236a0*/  STL.64 [R1+0xeb0], R16 ;  /* 0x000eb01001007387 */ /* 0x000fe20000100a00 */
[----:B------:R0:W-:Y:S04]  /*236b0*/  STL.64 [R1+0xeb8], R18 ;  /* 0x000eb81201007387 */ /* 0x0001e80000100a00 */
[----:B0-----:R-:W2:Y:S01]  /*236c0*/  LDL.LU.64 R18, [R1+0x3848] ;  /* 0x0038480001127983 */ /* 0x001ea20000300a00 */
[----:B------:R-:W2:Y:S02]  /*236d0*/  LDL.LU.64 R16, [R1+0x3840] ;  /* 0x0038400001107983 */ /* 0x000ea40000300a00 */
[----:B------:R-:W2:Y:S02]  /*236e0*/  LDL.LU.64 R24, [R1+0x3838] ;  /* 0x0038380001187983 */ /* 0x000ea40000300a00 */
[----:B--2---:R-:W-:Y:S01]  /*236f0*/  HMMA.16816.F32.BF16 R16, R20, R24, R16 ;  /* 0x000000181410723c */ /* 0x004fe20000041810 */
[----:B------:R-:W-:-:S02]  /*23700*/  IMAD.MOV.U32 R29, RZ, RZ, R24 ;  /* 0x000000ffff1d7224 */ /* 0x000fc400078e0018 */
[----:B------:R-:W-:Y:S11]  /*23710*/  IMAD.MOV.U32 R28, RZ, RZ, R25 ;  /* 0x000000ffff1c7224 */ /* 0x000ff600078e0019 */
[----:B------:R-:W-:Y:S09]  /*23720*/  @!UPT UIADD3 URZ, URZ, URZ, URZ ;  /* 0x0000003f3f3ff290 */ /* 0x000ff2000fffe03f */
[----:B------:R0:W-:Y:S01]  /*23730*/  STL.64 [R1+0xea0], R16 ;  /* 0x000ea01001007387 */ /* 0x0001e20000100a00 */
[----:B------:R-:W-:Y:S03]  /*23740*/  STL.64 [R1+0xea8], R18 ;  /* 0x000ea81201007387 */ /* 0x000fe60000100a00 */
[----:B0-----:R-:W2:Y:S01]  /*23750*/  LDL.LU.64 R16, [R1+0x3830] ;  /* 0x0038300001107983 */ /* 0x001ea20000300a00 */
[----:B------:R-:W2:Y:S02]  /*23760*/  LDL.LU.64 R26, [R1+0x3828] ;  /* 0x00382800011a7983 */ /* 0x000ea40000300a00 */
[----:B------:R-:W2:Y:S02]  /*23770*/  LDL.LU.64 R24, [R1+0x3820] ;  /* 0x0038200001187983 */ /* 0x000ea40000300a00 */
[----:B----4-:R-:W-:Y:S01]  /*23780*/  IMAD.MOV.U32 R0, RZ, RZ, R13 ;  /* 0x000000ffff007224 */ /* 0x010fe200078e000d */
[C---:B--2---:R-:W-:Y:S08]  /*23790*/  HMMA.16816.F32.BF16 R24, R20.reuse, R12, R24 ;  /* 0x0000000c1418723c */ /* 0x044ff00000041818 */
[----:B------:R-:W-:Y:S11]  /*237a0*/  HMMA.16816.F32.BF16 R8, R20, R16, R8 ;  /* 0x000000101408723c */ /* 0x000ff60000041808 */
[----:B------:R-:W-:Y:S04]  /*237b0*/  @!UPT UIADD3 URZ, URZ, URZ, URZ ;  /* 0x0000003f3f3ff290 */ /* 0x000fe8000fffe03f */
[----:B------:R-:W-:Y:S01]  /*237c0*/  STL.64 [R1+0xe90], R24 ;  /* 0x000e901801007387 */ /* 0x000fe20000100a00 */
[----:B------:R0:W-:Y:S02]  /*237d0*/  STL.64 [R1+0xe98], R26 ;  /* 0x000e981a01007387 */ /* 0x0001e40000100a00 */
[----:B0-----:R-:W-:Y:S02]  /*237e0*/  IMAD.MOV.U32 R27, RZ, RZ, R12 ;  /* 0x000000ffff1b7224 */ /* 0x001fe400078e000c */
[----:B------:R-:W2:Y:S01]  /*237f0*/  LDL.LU.64 R12, [R1+0xe60] ;  /* 0x000e6000010c7983 */ /* 0x000ea20000300a00 */
[----:B------:R-:W2:Y:S02]  /*23800*/  LDL.LU.64 R14, [R1+0xe68] ;  /* 0x000e6800010e7983 */ /* 0x000ea40000300a00 */
[----:B------:R0:W-:Y:S02]  /*23810*/  STL.64 [R1+0xe80], R8 ;  /* 0x000e800801007387 */ /* 0x0001e40000100a00 */
[----:B------:R-:W-:Y:S02]  /*23820*/  STL.64 [R1+0xe88], R10 ;  /* 0x000e880a01007387 */ /* 0x000fe40000100a00 */
[----:B------:R-:W-:-:S02]  /*23830*/  IMAD.MOV.U32 R25, RZ, RZ, R16 ;  /* 0x000000ffff197224 */ /* 0x000fc400078e0010 */
[----:B------:R-:W-:Y:S01]  /*23840*/  IMAD.MOV.U32 R26, RZ, RZ, R17 ;  /* 0x000000ffff1a7224 */ /* 0x000fe200078e0011 */
[----:B0-----:R-:W2:Y:S01]  /*23850*/  LDL.LU.64 R8, [R1+0x3818] ;  /* 0x0038180001087983 */ /* 0x001ea20000300a00 */
[----:B------:R-:W3:Y:S02]  /*23860*/  LDL.LU.64 R16, [R1+0x3810] ;  /* 0x0038100001107983 */ /* 0x000ee40000300a00 */
[C---:B---3--:R-:W-:Y:S01]  /*23870*/  HMMA.16816.F32.BF16 R4, R20.reuse, R16, R4 ;  /* 0x000000101404723c */ /* 0x048fe20000041804 */
[----:B------:R-:W-:Y:S11]  /*23880*/  IMAD.MOV.U32 R24, RZ, RZ, R17 ;  /* 0x000000ffff187224 */ /* 0x000ff600078e0011 */
[----:B------:R-:W-:Y:S11]  /*23890*/  @!UPT UIADD3 URZ, URZ, URZ, URZ ;  /* 0x0000003f3f3ff290 */ /* 0x000ff6000fffe03f */
[----:B------:R-:W-:Y:S01]  /*238a0*/  STL.64 [R1+0xe70], R4 ;  /* 0x000e700401007387 */ /* 0x000fe20000100a00 */
[----:B------:R0:W-:Y:S03]  /*238b0*/  STL.64 [R1+0xe78], R6 ;  /* 0x000e780601007387 */ /* 0x0001e60000100a00 */
[----:B0-----:R-:W3:Y:S01]  /*238c0*/  LDL.LU R6, [R1+0x3808] ;  /* 0x0038080001067983 */ /* 0x001ee20000300800 */
[----:B------:R-:W4:Y:S02]  /*238d0*/  LDL.LU.64 R4, [R1+0x3800] ;  /* 0x0038000001047983 */ /* 0x000f240000300a00 */
[----:B------:R-:W-:Y:S02]  /*238e0*/  IMAD.MOV.U32 R7, RZ, RZ, R16 ;  /* 0x000000ffff077224 */ /* 0x000fe400078e0010 */
[----:B------:R-:W4:Y:S01]  /*238f0*/  LDL.LU.64 R16, [R1+0x37f8] ;  /* 0x0037f80001107983 */ /* 0x000f220000300a00 */
[----:B------:R-:W-:Y:S02]  /*23900*/  STL.64 [R1+0x37f0], R26 ;  /* 0x0037f01a01007387 */ /* 0x000fe40000100a00 */
[----:B------:R0:W-:Y:S02]  /*23910*/  STL.64 [R1+0x37e8], R24 ;  /* 0x0037e81801007387 */ /* 0x0001e40000100a00 */
[----:B0-----:R-:W4:Y:S01]  /*23920*/  LDL.LU.64 R24, [R1+0xe50] ;  /* 0x000e500001187983 */ /* 0x001f220000300a00 */
[----:B------:R-:W4:Y:S01]  /*23930*/  LDL.LU.64 R26, [R1+0xe58] ;  /* 0x000e5800011a7983 */ /* 0x000f220000300a00 */
[C---:B--2---:R-:W-:Y:S02]  /*23940*/  HMMA.16816.F32.BF16 R12, R20.reuse, R8, R12 ;  /* 0x00000008140c723c */ /* 0x044fe4000004180c */
[----:B---3--:R-:W-:Y:S01]  /*23950*/  STL.64 [R1+0x37b0], R6 ;  /* 0x0037b00601007387 */ /* 0x008fe20000100a00 */
[----:B----4-:R0:W-:Y:S03]  /*23960*/  STL.64 [R1+0x37a8], R4 ;  /* 0x0037a80401007387 */ /* 0x0101e60000100a00 */
[----:B0-----:R-:W2:Y:S01]  /*23970*/  LDL.LU.64 R4, [R1+0xe40] ;  /* 0x000e400001047983 */ /* 0x001ea20000300a00 */
[----:B------:R-:W2:Y:S01]  /*23980*/  LDL.LU.64 R6, [R1+0xe48] ;  /* 0x000e480001067983 */ /* 0x000ea20000300a00 */
[C---:B------:R-:W-:Y:S11]  /*23990*/  HMMA.16816.F32.BF16 R24, R20.reuse, R16, R24 ;  /* 0x000000101418723c */ /* 0x040ff60000041818 */
[----:B------:R-:W-:Y:S04]  /*239a0*/  @!UPT UIADD3 URZ, URZ, URZ, URZ ;  /* 0x0000003f3f3ff290 */ /* 0x000fe8000fffe03f */
[----:B------:R-:W-:Y:S01]  /*239b0*/  STL.64 [R1+0xe60], R12 ;  /* 0x000e600c01007387 */ /* 0x000fe20000100a00 */
[----:B------:R0:W-:Y:S02]  /*239c0*/  STL.64 [R1+0xe68], R14 ;  /* 0x000e680e01007387 */ /* 0x0001e40000100a00 */
[----:B0-----:R-:W-:Y:S02]  /*239d0*/  IMAD.MOV.U32 R14, RZ, RZ, R8 ;  /* 0x000000ffff0e7224 */ /* 0x001fe400078e0008 */
[----:B------:R-:W-:Y:S02]  /*239e0*/  IMAD.MOV.U32 R15, RZ, RZ, R9 ;  /* 0x000000ffff0f7224 */ /* 0x000fe400078e0009 */
[----:B------:R-:W3:Y:S01]  /*239f0*/  LDL.LU.64 R8, [R1+0xe30] ;  /* 0x000e300001087983 */ /* 0x000ee20000300a00 */
[----:B------:R-:W3:Y:S02]  /*23a00*/  LDL.LU.64 R10, [R1+0xe38] ;  /* 0x000e3800010a7983 */ /* 0x000ee40000300a00 */
[----:B------:R-:W-:Y:S01]  /*23a10*/  IMAD.MOV.U32 R12, RZ, RZ, R16 ;  /* 0x000000ffff0c7224 */ /* 0x000fe200078e0010 */
[----:B------:R-:W-:Y:S01]  /*23a20*/  STL.64 [R1+0xe50], R24 ;  /* 0x000e501801007387 */ /* 0x000fe20000100a00 */
[----:B------:R0:W-:Y:S02]  /*23a30*/  STL.64 [R1+0xe58], R26 ;  /* 0x000e581a01007387 */ /* 0x0001e40000100a00 */
[----:B------:R-:W-:Y:S01]  /*23a40*/  IMAD.MOV.U32 R13, RZ, RZ, R17 ;  /* 0x000000ffff0d7224 */ /* 0x000fe200078e0011 */
[----:B0-----:R-:W4:Y:S01]  /*23a50*/  LDL.LU.64 R26, [R1+0x37f0] ;  /* 0x0037f000011a7983 */ /* 0x001f220000300a00 */
        /* <DEDUP_REMOVED lines=14> */
[----:B------:R-:W3:Y:S01]  /*23b40*/  LDL.LU R12, [R1+0x37d4] ;  /* 0x0037d400010c7983 */ /* 0x000ee20000300800 */
[----:B------:R-:W3:Y:S03]  /*23b50*/  LDL.LU R13, [R1+0x37d0] ;  /* 0x0037d000010d7983 */ /* 0x000ee60000300800 */
[----:B------:R0:W-:Y:S02]  /*23b60*/  STL.64 [R1+0x36d8], R16 ;  /* 0x0036d81001007387 */ /* 0x0001e40000100a00 */
[----:B0-----:R-:W-:Y:S02]  /*23b70*/  IMAD.MOV.U32 R16, RZ, RZ, R14 ;  /* 0x000000ffff107224 */ /* 0x001fe400078e000e */
[----:B------:R-:W-:Y:S01]  /*23b80*/  IMAD.MOV.U32 R17, RZ, RZ, R15 ;  /* 0x000000ffff117224 */ /* 0x000fe200078e000f */
[----:B------:R-:W2:Y:S01]  /*23b90*/  LDL.LU R14, [R1+0x37cc] ;  /* 0x0037cc00010e7983 */ /* 0x000ea20000300800 */
[----:B------:R-:W2:Y:S03]  /*23ba0*/  LDL.LU R15, [R1+0x37c8] ;  /* 0x0037c800010f7983 */ /* 0x000ea60000300800 */
[----:B------:R0:W-:Y:S04]  /*23bb0*/  STL.64 [R1+0x36f0], R16 ;  /* 0x0036f01001007387 */ /* 0x0001e80000100a00 */
[----:B0-----:R-:W2:Y:S04]  /*23bc0*/  LDL R16, [R1+0xa0] ;  /* 0x0000a00001107983 */ /* 0x001ea80000100800 */
[----:B------:R-:W2:Y:S01]  /*23bd0*/  LDL R17, [R1+0xa4] ;  /* 0x0000a40001117983 */ /* 0x000ea20000100800 */
[C---:B---3--:R-:W-:Y:S03]  /*23be0*/  HMMA.16816.F32.BF16 R8, R20.reuse, R12, R8 ;  /* 0x0000000c1408723c */ /* 0x048fe60000041808 */
[----:B--2---:R0:W-:Y:S04]  /*23bf0*/  STL.64 [R1+0x3780], R16 ;  /* 0x0037801001007387 */ /* 0x0041e80000100a00 */
[----:B0-----:R-:W2:Y:S11]  /*23c00*/  LDL.64 R16, [R1+0xb0] ;  /* 0x0000b00001107983 */ /* 0x001eb60000100a00 */
[----:B------:R-:W-:Y:S05]  /*23c10*/  @!UPT UIADD3 URZ, URZ, URZ, URZ ;  /* 0x0000003f3f3ff290 */ /* 0x000fea000fffe03f */
[----:B------:R-:W-:Y:S02]  /*23c20*/  STL.64 [R1+0xe30], R8 ;  /* 0x000e300801007387 */ /* 0x000fe40000100a00 */
[----:B------:R0:W-:Y:S02]  /*23c30*/  STL.64 [R1+0xe38], R10 ;  /* 0x000e380a01007387 */ /* 0x0001e40000100a00 */
[----:B0-----:R-:W3:Y:S01]  /*23c40*/  LDL.LU.64 R10, [R1+0x37c0] ;  /* 0x0037c000010a7983 */ /* 0x001ee20000300a00 */
[----:B------:R-:W2:Y:S02]  /*23c50*/  LDL.LU.64 R8, [R1+0x37b8] ;  /* 0x0037b80001087983 */ /* 0x000ea40000300a00 */
[----:B------:R0:W-:Y:S02]  /*23c60*/  STL.64 [R1+0x36b0], R12 ;  /* 0x0036b00c01007387 */ /* 0x0001e40000100a00 */
[----:B------:R1:W-:Y:S01]  /*23c70*/  STL.64 [R1+0x3788], R14 ;  /* 0x0037880e01007387 */ /* 0x0003e20000100a00 */
[----:B0-----:R-:W3:Y:S01]  /*23c80*/  LDL.LU.64 R12, [R1+0x8d0] ;  /* 0x0008d000010c7983 */ /* 0x001ee20000300a00 */
[----:B-1----:R-:W3:Y:S01]  /*23c90*/  LDL.LU.64 R14, [R1+0x8d8] ;  /* 0x0008d800010e7983 */ /* 0x002ee20000300a00 */
[C---:B--2---:R-:W-:Y:S11]  /*23ca0*/  HMMA.16816.F32.BF16 R4, R20.reuse, R8, R4 ;  /* 0x000000081404723c */ /* 0x044ff60000041804 */
[----:B------:R-:W-:Y:S11]  /*23cb0*/  @!UPT UIADD3 URZ, URZ, URZ, URZ ;  /* 0x0000003f3f3ff290 */ /* 0x000ff6000fffe03f */
[----:B------:R-:W-:Y:S01]  /*23cc0*/  @!UPT UIADD3 URZ, URZ, URZ, URZ ;  /* 0x0000003f3f3ff290 */ /* 0x000fe2000fffe03f */
[----:B------:R-:W-:Y:S01]  /*23cd0*/  STL.64 [R1+0xe20], R4 ;  /* 0x000e200401007387 */ /* 0x000fe20000100a00 */
[----:B------:R0:W-:Y:S03]  /*23ce0*/  STL.64 [R1+0xe28], R6 ;  /* 0x000e280601007387 */ /* 0x0001e60000100a00 */
[----:B0-----:R-:W2:Y:S01]  /*23cf0*/  LDL.LU.64 R6, [R1+0x37b0] ;  /* 0x0037b00001067983 */ /* 0x001ea20000300a00 */
[----:B------:R-:W3:Y:S02]  /*23d00*/  LDL.LU.64 R4, [R1+0x37a8] ;  /* 0x0037a80001047983 */ /* 0x000ee40000300a00 */
[----:B------:R-:W-:Y:S01]  /*23d10*/  STL.64 [R1+0x36a8], R8 ;  /* 0x0036a80801007387 */ /* 0x000fe20000100a00 */
[----:B---3--:R-:W-:Y:S01]  /*23d20*/  HMMA.16816.F32.BF16 R20, R20, R4, R12 ;  /* 0x000000041414723c */ /* 0x008fe2000004180c */
[----:B------:R-:W3:Y:S01]  /*23d30*/  LDL.LU.64 R12, [R1+0xcb0] ;  /* 0x000cb000010c7983 */ /* 0x000ee20000300a00 */
[----:B------:R-:W3:Y:S11]  /*23d40*/  LDL.LU.64 R14, [R1+0xcb8] ;  /* 0x000cb800010e7983 */ /* 0x000ef60000300a00 */
[----:B------:R-:W-:Y:S10]  /*23d50*/  @!UPT UIADD3 URZ, URZ, URZ, URZ ;  /* 0x0000003f3f3ff290 */ /* 0x000ff4000fffe03f */
[----:B------:R2:W-:Y:S01]  /*23d60*/  STL.64 [R1+0x8d0], R20 ;  /* 0x0008d01401007387 */ /* 0x0005e20000100a00 */
[----:B------:R-:W-:Y:S02]  /*23d70*/  STL.64 [R1+0x8d8], R22 ;  /* 0x0008d81601007387 */ /* 0x000fe40000100a00 */
[----:B--2---:R-:W-:Y:S02]  /*23d80*/  IMAD.MOV.U32 R20, RZ, RZ, R7 ;  /* 0x000000ffff147224 */ /* 0x004fe400078e0007 */
[----:B------:R-:W-:Y:S01]  /*23d90*/  IMAD.MOV.U32 R21, RZ, RZ, R24 ;  /* 0x000000ffff157224 */ /* 0x000fe200078e0018 */
[----:B------:R-:W2:Y:S01]  /*23da0*/  LDL.LU R7, [R1+0x37a4] ;  /* 0x0037a40001077983 */ /* 0x000ea20000300800 */
[----:B------:R-:W3:Y:S03]  /*23db0*/  LDL.LU R24, [R1+0x37a0] ;  /* 0x0037a00001187983 */ /* 0x000ee60000300800 */
[----:B------:R0:W-:Y:S02]  /*23dc0*/  STL.64 [R1+0x36f8], R20 ;  /* 0x0036f81401007387 */ /* 0x0001e40000100a00 */
[----:B0-----:R-:W-:-:S02]  /*23dd0*/  IMAD.MOV.U32 R20, RZ, RZ, R25 ;  /* 0x000000ffff147224 */ /* 0x001fc400078e0019 */
[----:B----4-:R-:W-:Y:S01]  /*23de0*/  IMAD.MOV.U32 R21, RZ, RZ, R26 ;  /* 0x000000ffff157224 */ /* 0x010fe200078e001a */
[----:B------:R-:W3:Y:S01]  /*23df0*/  LDL.LU R25, [R1+0x379c] ;  /* 0x00379c0001197983 */ /* 0x000ee20000300800 */
[----:B------:R-:W3:Y:S03]  /*23e00*/  LDL.LU R26, [R1+0x3798] ;  /* 0x00379800011a7983 */ /* 0x000ee60000300800 */
[----:B------:R0:W-:Y:S02]  /*23e10*/  STL.64 [R1+0x3710], R20 ;  /* 0x0037101401007387 */ /* 0x0001e40000100a00 */
[----:B0-----:R-:W-:Y:S02]  /*23e20*/  IMAD.MOV.U32 R20, RZ, RZ, R27 ;  /* 0x000000ffff147224 */ /* 0x001fe400078e001b */
[----:B------:R-:W3:Y:S01]  /*23e30*/  LDL.LU R27, [R1+0x3794] ;  /* 0x00379400011b7983 */ /* 0x000ee20000300800 */
[----:B------:R-:W-:-:S02]  /*23e40*/  IMAD.MOV.U32 R21, RZ, RZ, R0 ;  /* 0x000000ffff157224 */ /* 0x000fc400078e0000 */
[----:B------:R-:W4:Y:S03]  /*23e50*/  LDL.LU R0, [R1+0x3790] ;  /* 0x0037900001007983 */ /* 0x000f260000300800 */
[----:B------:R0:W-:Y:S04]  /*23e60*/  STL.64 [R1+0x3728], R20 ;  /* 0x0037281401007387 */ /* 0x0001e80000100a00 */
[----:B0-----:R-:W2:Y:S01]  /*23e70*/  LDL.LU.64 R20, [R1+0x7f0] ;  /* 0x0007f00001147983 */ /* 0x001ea20000300a00 */
[----:B------:R-:W2:Y:S02]  /*23e80*/  LDL.LU.64 R22, [R1+0x7f8] ;  /* 0x0007f80001167983 */ /* 0x000ea40000300a00 */
[----:B------:R0:W-:Y:S02]  /*23e90*/  STL.64 [R1+0x36a0], R4 ;  /* 0x0036a00401007387 */ /* 0x0001e40000100a00 */
[----:B0-----:R-:W-:-:S02]  /*23ea0*/  IMAD.MOV.U32 R4, RZ, RZ, R29 ;  /* 0x000000ffff047224 */ /* 0x001fc400078e001d */
[----:B------:R-:W-:-:S05]  /*23eb0*/  IMAD.MOV.U32 R5, RZ, RZ, R28 ;  /* 0x000000ffff057224 */ /* 0x000fca00078e001c */
[----:B------:R0:W-:Y:S02]  /*23ec0*/  STL.64 [R1+0x3730], R4 ;  /* 0x0037300401007387 */ /* 0x0001e40000100a00 */
[----:B0-----:R-:W-:Y:S02]  /*23ed0*/  IMAD.MOV.U32 R4, RZ, RZ, R3 ;  /* 0x000000ffff047224 */ /* 0x001fe400078e0003 */
[----:B------:R-:W-:Y:S02]  /*23ee0*/  IMAD.MOV.U32 R5, RZ, RZ, R2 ;  /* 0x000000ffff057224 */ /* 0x000fe400078e0002 */
[----:B------:R-:W-:Y:S02]  /*23ef0*/  IMAD.MOV.U32 R3, RZ, RZ, R16 ;  /* 0x000000ffff037224 */ /* 0x000fe400078e0010 */
[----:B------:R-:W-:Y:S01]  /*23f00*/  IMAD.MOV.U32 R2, RZ, RZ, R17 ;  /* 0x000000ffff027224 */ /* 0x000fe200078e0011 */
[----:B------:R-:W-:Y:S01]  /*23f10*/  STL.64 [R1+0x3748], R4 ;  /* 0x0037480401007387 */ /* 0x000fe20000100a00 */
[C---:B---3--:R-:W-:Y:S11]  /*23f20*/  HMMA.16816.F32.BF16 R12, R24.reuse, R16, R12 ;  /* 0x00000010180c723c */ /* 0x048ff6000004180c */
[----:B------:R-:W-:Y:S11]  /*23f30*/  @!UPT UIADD3 URZ, URZ, URZ, URZ ;  /* 0x0000003f3f3ff290 */ /* 0x000ff6000fffe03f */
[----:B------:R-:W-:Y:S01]  /*23f40*/  @!UPT UIADD3 URZ, URZ, URZ, URZ ;  /* 0x0000003f3f3ff290 */ /* 0x000fe2000fffe03f */
[----:B------:R-:W-:Y:S01]  /*23f50*/  STL.64 [R1+0xcb0], R12 ;  /* 0x000cb00c01007387 */ /* 0x000fe20000100a00 */
[----:B------:R0:W-:Y:S03]  /*23f60*/  STL.64 [R1+0xcb8], R14 ;  /* 0x000cb80e01007387 */ /* 0x0001e60000100a00 */
[----:B0-----:R-:W3:Y:S01]  /*23f70*/  LDL.LU.64 R14, [R1+0x3788] ;  /* 0x00378800010e7983 */ /* 0x001ee20000300a00 */
[----:B------:R-:W2:Y:S02]  /*23f80*/  LDL.LU.64 R16, [R1+0x3780] ;  /* 0x0037800001107983 */ /* 0x000ea40000300a00 */
[----:B------:R-:W-:Y:S02]  /*23f90*/  IMAD.MOV.U32 R8, RZ, RZ, R11 ;  /* 0x000000ffff087224 */ /* 0x000fe400078e000b */
[----:B------:R-:W-:Y:S01]  /*23fa0*/  IMAD.MOV.U32 R9, RZ, RZ, R10 ;  /* 0x000000ffff097224 */ /* 0x000fe200078e000a */
[----:B--2---:R-:W-:Y:S01]  /*23fb0*/  HMMA.16816.F32.BF16 R16, R24, R16, R20 ;  /* 0x000000101810723c */ /* 0x004fe20000041814 */
[----:B---3--:R-:W-:-:S02]  /*23fc0*/  IMAD.MOV.U32 R4, RZ, RZ, R15 ;  /* 0x000000ffff047224 */ /* 0x008fc400078e000f */
[----:B------:R-:W-:Y:S11]  /*23fd0*/  IMAD.MOV.U32 R5, RZ, RZ, R14 ;  /* 0x000000ffff057224 */ /* 0x000ff600078e000e */
[----:B------:R-:W-:Y:S09]  /*23fe0*/  @!UPT UIADD3 URZ, URZ, URZ, URZ ;  /* 0x0000003f3f3ff290 */ /* 0x000ff2000fffe03f */
[----:B------:R-:W-:Y:S01]  /*23ff0*/  STL.64 [R1+0x7f0], R16 ;  /* 0x0007f01001007387 */ /* 0x000fe20000100a00 */
[----:B------:R-:W-:Y:S02]  /*24000*/  STL.64 [R1+0x7f8], R18 ;  /* 0x0007f81201007387 */ /* 0x000fe40000100a00 */
[----:B------:R0:W-:Y:S02]  /*24010*/  STL.64 [R1+0x3760], R4 ;  /* 0x0037600401007387 */ /* 0x0001e40000100a00 */
[----:B------:R1:W-:Y:S01]  /*24020*/  STL.64 [R1+0x3768], R8 ;  /* 0x0037680801007387 */ /* 0x0003e20000100a00 */
[----:B0-----:R-:W2:Y:S01]  /*24030*/  LDL.LU.64 R4, [R1+0x7d0] ;  /* 0x0007d00001047983 */ /* 0x001ea20000300a00 */
[----:B-1----:R-:W-:Y:S02]  /*24040*/  IMAD.MOV.U32 R8, RZ, RZ, R7 ;  /* 0x000000ffff087224 */ /* 0x002fe400078e0007 */
[----:B------:R-:W-:Y:S02]  /*24050*/  IMAD.MOV.U32 R9, RZ, RZ, R6 ;  /* 0x000000ffff097224 */ /* 0x000fe400078e0006 */
[----:B------:R-:W3:Y:S04]  /*24060*/  LDL.LU.64 R6, [R1+0x7d8] ;  /* 0x0007d80001067983 */ /* 0x000ee80000300a00 */
[----:B---3--:R-:W-:Y:S01]  /*24070*/  STL.64 [R1+0x3778], R6 ;  /* 0x0037780601007387 */ /* 0x008fe20000100a00 */
[----:B--2---:R0:W-:Y:S03]  /*24080*/  STL.64 [R1+0x3770], R4 ;  /* 0x0037700401007387 */ /* 0x0041e60000100a00 */
[----:B0-----:R-:W2:Y:S01]  /*24090*/  LDL.LU.64 R4, [R1+0x7e0] ;  /* 0x0007e00001047983 */ /* 0x001ea20000300a00 */
[----:B------:R-:W2:Y:S02]  /*240a0*/  LDL.LU.64 R6, [R1+0x7e8] ;  /* 0x0007e80001067983 */ /* 0x000ea40000300a00 */
[----:B------:R-:W3:Y:S02]  /*240b0*/  LDL.LU.64 R20, [R1+0x7a0] ;  /* 0x0007a00001147983 */ /* 0x000ee40000300a00 */
[----:B------:R-:W2:Y:S02]  /*240c0*/  LDL.LU.64 R22, [R1+0x7a8] ;  /* 0x0007a80001167983 */ /* 0x000ea40000300a00 */
[----:B--2---:R-:W-:Y:S01]  /*240d0*/  STL.64 [R1+0x3740], R22 ;  /* 0x0037401601007387 */ /* 0x004fe20000100a00 */
[----:B---3--:R0:W-:Y:S03]  /*240e0*/  STL.64 [R1+0x3738], R20 ;  /* 0x0037381401007387 */ /* 0x0081e60000100a00 */
[----:B0-----:R-:W2:Y:S01]  /*240f0*/  LDL.LU.64 R20, [R1+0x7b0] ;  /* 0x0007b00001147983 */ /* 0x001ea20000300a00 */
[----:B------:R-:W3:Y:S03]  /*24100*/  LDL.LU.64 R22, [R1+0x7b8] ;  /* 0x0007b80001167983 */ /* 0x000ee60000300a00 */
        /* <DEDUP_REMOVED lines=15> */
[----:B------:R-:W2:Y:S01]  /*24200*/  LDL.LU.64 R14, [R1+0x748] ;  /* 0x00074800010e7983 */ /* 0x000ea20000300a00 */
[C---:B------:R-:W-:Y:S01]  /*24210*/  HMMA.16816.F32.BF16 R8, R24.reuse, R8, R4 ;  /* 0x000000081808723c */ /* 0x040fe20000041804 */
        /* <DEDUP_REMOVED lines=9> */
[----:B------:R-:W3:Y:S05]  /*242b0*/  LDL.LU.64 R4, [R1+0x3770] ;  /* 0x0037700001047983 */ /* 0x000eea0000300a00 */
[----:B------:R0:W-:Y:S01]  /*242c0*/  STL.64 [R1+0x7e0], R8 ;  /* 0x0007e00801007387 */ /* 0x0001e20000100a00 */
[----:B------:R3:W-:Y:S03]  /*242d0*/  STL.64 [R1+0x7e8], R10 ;  /* 0x0007e80a01007387 */ /* 0x0007e60000100a00 */
[----:B0-----:R-:W3:Y:S02]  /*242e0*/  LDL.LU.64 R8, [R1+0x3768] ;  /* 0x0037680001087983 */ /* 0x001ee40000300a00 */
[C---:B---3--:R-:W-:Y:S02]  /*242f0*/  HMMA.16816.F32.BF16 R8, R24.reuse, R8, R4 ;  /* 0x000000081808723c */ /* 0x048fe40000041804 */
[----:B------:R-:W3:Y:S11]  /*24300*/  LDL.LU.64 R4, [R1+0x3760] ;  /* 0x0037600001047983 */ /* 0x000ef60000300a00 */
[----:B------:R-:W-:Y:S10]  /*24310*/  @!UPT UIADD3 URZ, URZ, URZ, URZ ;  /* 0x0000003f3f3ff290 */ /* 0x000ff4000fffe03f */
[----:B------:R0:W-:Y:S01]  /*24320*/  STL.64 [R1+0x7d0], R8 ;  /* 0x0007d00801007387 */ /* 0x0001e20000100a00 */
[----:B------:R1:W-:Y:S03]  /*24330*/  STL.64 [R1+0x7d8], R10 ;  /* 0x0007d80a01007387 */ /* 0x0003e60000100a00 */
[----:B0-----:R-:W2:Y:S01]  /*24340*/  LDL.LU.64 R8, [R1+0x730] ;  /* 0x0007300001087983 */ /* 0x001ea20000300a00 */
[----:B-1----:R-:W2:Y:S01]  /*24350*/  LDL.LU.64 R10, [R1+0x738] ;  /* 0x00073800010a7983 */ /* 0x002ea20000300a00 */
[C---:B---3--:R-:W-:Y:S02]  /*24360*/  HMMA.16816.F32.BF16 R4, R24.reuse, R4, R20 ;  /* 0x000000041804723c */ /* 0x048fe40000041814 */
[----:B------:R-:W3:Y:S01]  /*24370*/  LDL.LU.64 R22, [R1+0x3758] ;  /* 0x0037580001167983 */ /* 0x000ee20000300a00 */
[----:B------:R-:W3:Y:S11]  /*24380*/  LDL.LU.64 R20, [R1+0x3750] ;  /* 0x0037500001147983 */ /* 0x000ef60000300a00 */
[----:B------:R-:W-:Y:S09]  /*24390*/  @!UPT UIADD3 URZ, URZ, URZ, URZ ;  /* 0x0000003f3f3ff290 */ /* 0x000ff2000fffe03f */
[----:B------:R0:W-:Y:S01]  /*243a0*/  STL.64 [R1+0x7c0], R4 ;  /* 0x0007c00401007387 */ /* 0x0001e20000100a00 */
[----:B------:R3:W-:Y:S03]  /*243b0*/  STL.64 [R1+0x7c8], R6 ;  /* 0x0007c80601007387 */ /* 0x0007e60000100a00 */
[----:B0-----:R-:W3:Y:S02]  /*243c0*/  LDL.LU.64 R4, [R1+0x3748] ;  /* 0x0037480001047983 */ /* 0x001ee40000300a00 */
        /* <DEDUP_REMOVED lines=29> */
[----:B------:R-:W2:Y:S11]  /*245a0*/  LDL.LU.64 R16, [R1+0x36f0] ;  /* 0x0036f00001107983 */ /* 0x000eb60000300a00 */
[----:B------:R-:W-:Y:S10]  /*245b0*/  @!UPT UIADD3 URZ, URZ, URZ, URZ ;  /* 0x0000003f3f3ff290 */ /* 0x000ff4000fffe03f */
[----:B------:R0:W-:Y:S01]  /*245c0*/  STL.64 [R1+0x770], R20 ;  /* 0x0007701401007387 */ /* 0x0001e20000100a00 */
[----:B------:R1:W-:Y:S03]  /*245d0*/  STL.64 [R1+0x778], R22 ;  /* 0x0007781601007387 */ /* 0x0003e60000100a00 */
[----:B0-----:R-:W3:Y:S01]  /*245e0*/  LDL.LU.64 R20, [R1+0x120] ;  /* 0x0001200001147983 */ /* 0x001ee20000300a00 */
[----:B-1----:R-:W3:Y:S01]  /*245f0*/  LDL.LU.64 R22, [R1+0x128] ;  /* 0x0001280001167983 */ /* 0x002ee20000300a00 */
        /* <DEDUP_REMOVED lines=11> */
[----:B------:R-:W-:Y:S01]  /*246b0*/  STL.64 [R1+0x750], R16 ;  /* 0x0007501001007387 */ /* 0x000fe20000100a00 */
[----:B------:R0:W-:Y:S03]  /*246c0*/  STL.64 [R1+0x758], R18 ;  /* 0x0007581201007387 */ /* 0x0001e60000100a00 */
[----:B0-----:R-:W2:Y:S01]  /*246d0*/  LDL.LU.64 R18, [R1+0x36c0] ;  /* 0x0036c00001127983 */ /* 0x001ea20000300a00 */
[----:B------:R-:W2:Y:S02]  /*246e0*/  LDL.LU.64 R16, [R1+0x36b8] ;  /* 0x0036b80001107983 */ /* 0x000ea40000300a00 */
[C---:B--2---:R-:W-:Y:S11]  /*246f0*/  HMMA.16816.F32.BF16 R12, R24.reuse, R16, R12 ;  /* 0x00000010180c723c */ /* 0x044ff6000004180c */
[----:B------:R-:W-:Y:S11]  /*24700*/  @!UPT UIADD3 URZ, URZ, URZ, URZ ;  /* 0x0000003f3f3ff290 */ /* 0x000ff6000fffe03f */
[----:B------:R-:W-:Y:S01]  /*24710*/  @!UPT UIADD3 URZ, URZ, URZ, URZ ;  /* 0x0000003f3f3ff290 */ /* 0x000fe2000fffe03f */
[----:B------:R0:W-:Y:S01]  /*24720*/  STL.64 [R1+0x740], R12 ;  /* 0x0007400c01007387 */ /* 0x0001e20000100a00 */
[----:B------:R-:W-:Y:S03]  /*24730*/  STL.64 [R1+0x748], R14 ;  /* 0x0007480e01007387 */ /* 0x000fe60000100a00 */
[----:B0-----:R-:W2:Y:S01]  /*24740*/  LDL.LU.64 R12, [R1+0x36b0] ;  /* 0x0036b000010c7983 */ /* 0x001ea20000300a00 */
[----:B------:R-:W-:Y:S02]  /*24750*/  STL.64 [R1+0x3630], R18 ;  /* 0x0036301201007387 */ /* 0x000fe40000100a00 */
[----:B------:R0:W-:Y:S02]  /*24760*/  STL.64 [R1+0x3628], R16 ;  /* 0x0036281001007387 */ /* 0x0001e40000100a00 */
[----:B0-----:R-:W3:Y:S01]  /*24770*/  LDL.64 R16, [R1+0xa0] ;  /* 0x0000a00001107983 */ /* 0x001ee20000100a00 */
[C---:B--2---:R-:W-:Y:S11]  /*24780*/  HMMA.16816.F32.BF16 R8, R24.reuse, R12, R8 ;  /* 0x0000000c1808723c */ /* 0x044ff60000041808 */
[----:B------:R-:W-:Y:S11]  /*24790*/  @!UPT UIADD3 URZ, URZ, URZ, URZ ;  /* 0x0000003f3f3ff290 */ /* 0x000ff6000fffe03f */
[----:B------:R-:W-:Y:S01]  /*247a0*/  @!UPT UIADD3 URZ, URZ, URZ, URZ ;  /* 0x0000003f3f3ff290 */ /* 0x000fe2000fffe03f */
[----:B------:R0:W-:Y:S01]  /*247b0*/  STL.64 [R1+0x730], R8 ;  /* 0x0007300801007387 */ /* 0x0001e20000100a00 */
[----:B------:R-:W-:Y:S03]  /*247c0*/  STL.64 [R1+0x738], R10 ;  /* 0x0007380a01007387 */ /* 0x000fe60000100a00 */
[----:B0-----:R-:W2:Y:S01]  /*247d0*/  LDL.LU.64 R8, [R1+0x36a8] ;  /* 0x0036a80001087983 */ /* 0x001ea20000300a00 */
[----:B------:R-:W-:Y:S02]  /*247e0*/  STL [R1+0x3610], R12 ;  /* 0x0036100c01007387 */ /* 0x000fe40000100800 */
[----:B------:R0:W-:Y:S02]  /*247f0*/  STL [R1+0x360c], R13 ;  /* 0x00360c0d01007387 */ /* 0x0001e40000100800 */
[----:B0-----:R-:W3:Y:S01]  /*24800*/  LDL.LU.64 R12, [R1+0xba0] ;  /* 0x000ba000010c7983 */ /* 0x001ee20000300a00 */
[----:B------:R-:W3:Y:S01]  /*24810*/  LDL.LU.64 R14, [R1+0xba8] ;  /* 0x000ba800010e7983 */ /* 0x000ee20000300a00 */
[C---:B--2---:R-:W-:Y:S11]  /*24820*/  HMMA.16816.F32.BF16 R4, R24.reuse, R8, R4 ;  /* 0x000000081804723c */ /* 0x044ff60000041804 */
[----:B------:R-:W-:Y:S11]  /*24830*/  @!UPT UIADD3 URZ, URZ, URZ, URZ ;  /* 0x0000003f3f3ff290 */ /* 0x000ff6000fffe03f */
[----:B------:R-:W-:Y:S01]  /*24840*/  @!UPT UIADD3 URZ, URZ, URZ, URZ ;  /* 0x0000003f3f3ff290 */ /* 0x000fe2000fffe03f */
[----:B------:R0:W-:Y:S01]  /*24850*/  STL.64 [R1+0x720], R4 ;  /* 0x0007200401007387 */ /* 0x0001e20000100a00 */
[----:B------:R-:W-:Y:S03]  /*24860*/  STL.64 [R1+0x728], R6 ;  /* 0x0007280601007387 */ /* 0x000fe60000100a00 */
[----:B0-----:R-:W3:Y:S01]  /*24870*/  LDL.LU.64 R4, [R1+0x36a0] ;  /* 0x0036a00001047983 */ /* 0x001ee20000300a00 */
[----:B------:R-:W-:Y:S02]  /*24880*/  STL [R1+0x3604], R8 ;  /* 0x0036040801007387 */ /* 0x000fe40000100800 */
[----:B------:R-:W-:Y:S01]  /*24890*/  STL [R1+0x3600], R9 ;  /* 0x0036000901007387 */ /* 0x000fe20000100800 */
[----:B---3--:R-:W-:Y:S01]  /*248a0*/  HMMA.16816.F32.BF16 R20, R24, R4, R20 ;  /* 0x000000041814723c */ /* 0x008fe20000041814 */
[----:B----4-:R-:W0:Y:S04]  /*248b0*/  LDSM.16.MT88.4 R24, [R0+0x180] ;  /* 0x000180000018783b */ /* 0x010e280000004200 */
[----:B------:R-:W-:Y:S01]  /*248c0*/  STL [R1+0x35fc], R4 ;  /* 0x0035fc0401007387 */ /* 0x000fe20000100800 */
[----:B------:R1:W-:Y:S11]  /*248d0*/  STL [R1+0x35f8], R5 ;  /* 0x0035f80501007387 */ /* 0x0003f60000100800 */
[----:B------:R-:W-:Y:S06]  /*248e0*/  @!UPT UIADD3 URZ, URZ, URZ, URZ ;  /* 0x0000003f3f3ff290 */ /* 0x000fec000fffe03f */
[----:B------:R-:W-:Y:S01]  /*248f0*/  STL.64 [R1+0x120], R20 ;  /* 0x0001201401007387 */ /* 0x000fe20000100a00 */
[----:B------:R-:W-:Y:S02]  /*24900*/  STL.64 [R1+0x128], R22 ;  /* 0x0001281601007387 */ /* 0x000fe40000100a00 */
[----:B-1----:R-:W2:Y:S02]  /*24910*/  LDL.LU.64 R4, [R1+0xbb0] ;  /* 0x000bb00001047983 */ /* 0x002ea40000300a00 */
[----:B------:R-:W2:Y:S01]  /*24920*/  LDL.LU.64 R6, [R1+0xbb8] ;  /* 0x000bb80001067983 */ /* 0x000ea20000300a00 */
[----:B------:R-:W2:Y:S04]  /*24930*/  LDSM.16.MT88.4 R20, [R0+0x100] ;  /* 0x000100000014783b */ /* 0x000ea80000004200 */
[----:B0-----:R-:W-:Y:S01]  /*24940*/  STL.64 [R1+0x35f0], R26 ;  /* 0x0035f01a01007387 */ /* 0x001fe20000100a00 */
[----:B------:R0:W-:Y:S03]  /*24950*/  STL.64 [R1+0x35e8], R24 ;  /* 0x0035e81801007387 */ /* 0x0001e60000100a00 */
[----:B0-----:R-:W3:Y:S01]  /*24960*/  LDL.64 R24, [R1+0x50] ;  /* 0x0000500001187983 */ /* 0x001ee20000100a00 */
[----:B------:R-:W-:-:S02]  /*24970*/  IMAD.MOV.U32 R8, RZ, RZ, R3 ;  /* 0x000000ffff087224 */ /* 0x000fc400078e0003 */
[----:B------:R-:W-:Y:S01]  /*24980*/  IMAD.MOV.U32 R9, RZ, RZ, R2 ;  /* 0x000000ffff097224 */ /* 0x000fe200078e0002 */
[----:B---3--:R2:W-:Y:S06]  /*24990*/  STL.64 [R1+0x3680], R24 ;  /* 0x0036801801007387 */ /* 0x0085ec0000100a00 */
[C---:B--2---:R-:W-:Y:S08]  /*249a0*/  HMMA.16816.F32.BF16 R24, R20.reuse, R8, R4 ;  /* 0x000000081418723c */ /* 0x044ff00000041804 */
[----:B------:R-:W-:Y:S11]  /*249b0*/  HMMA.16816.F32.BF16 R8, R20, R16, R12 ;  /* 0x000000101408723c */ /* 0x000ff6000004180c */
[----:B------:R-:W-:Y:S04]  /*249c0*/  @!UPT UIADD3 URZ, URZ, URZ, URZ ;  /* 0x0000003f3f3ff290 */ /* 0x000fe8000fffe03f */
[----:B------:R-:W-:Y:S01]  /*249d0*/  STL.64 [R1+0xbb0], R24 ;  /* 0x000bb01801007387 */ /* 0x000fe20000100a00 */
[----:B------:R-:W-:Y:S07]  /*249e0*/  STL.64 [R1+0xbb8], R26 ;  /* 0x000bb81a01007387 */ /* 0x000fee0000100a00 */
[----:B------:R0:W-:Y:S02]  /*249f0*/  STL.64 [R1+0xba0], R8 ;  /* 0x000ba00801007387 */ /* 0x0001e40000100a00 */
[----:B------:R1:W-:Y:S01]  /*24a00*/  STL.64 [R1+0xba8], R10 ;  /* 0x000ba80a01007387 */ /* 0x0003e20000100a00 */
[----:B0-----:R-:W2:Y:S01]  /*24a10*/  LDL.LU.64 R8, [R1+0xb90] ;  /* 0x000b900001087983 */ /* 0x001ea20000300a00 */
[----:B-1----:R-:W2:Y:S02]  /*24a20*/  LDL.LU.64 R10, [R1+0xb98] ;  /* 0x000b9800010a7983 */ /* 0x002ea40000300a00 */
[----:B------:R-:W3:Y:S02]  /*24a30*/  LDL.LU.64 R12, [R1+0xb80] ;  /* 0x000b8000010c7983 */ /* 0x000ee40000300a00 */
[----:B------:R-:W3:Y:S01]  /*24a40*/  LDL.LU.64 R14, [R1+0xb88] ;  /* 0x000b8800010e7983 */ /* 0x000ee20000300a00 */
[----:B------:R-:W4:Y:S01]  /*24a50*/  LDL.LU.64 R24, [R1+0xb60] ;  /* 0x000b600001187983 */ /* 0x000f220000300a00 */
[----:B------:R-:W2:Y:S02]  /*24a60*/  LDL.LU.64 R26, [R1+0xb68] ;  /* 0x000b6800011a7983 */ /* 0x000ea40000300a00 */
[----:B------:R-:W-:-:S02]  /*24a70*/  IMAD.MOV.U32 R6, RZ, RZ, R16 ;  /* 0x000000ffff067224 */ /* 0x000fc400078e0010 */
[----:B------:R-:W-:Y:S01]  /*24a80*/  IMAD.MOV.U32 R0, RZ, RZ, R17 ;  /* 0x000000ffff007224 */ /* 0x000fe200078e0011 */
[----:B--2---:R-:W-:Y:S01]  /*24a90*/  STL.64 [R1+0x3690], R26 ;  /* 0x0036901a01007387 */ /* 0x004fe20000100a00 */
[----:B----4-:R0:W-:Y:S02]  /*24aa0*/  STL.64 [R1+0x3688], R24 ;  /* 0x0036881801007387 */ /* 0x0101e40000100a00 */
[----:B------:R-:W2:Y:S01]  /*24ab0*/  LDL.64 R16, [R1] ;  /* 0x0000000001107983 */ /* 0x000ea20000100a00 */
[----:B0-----:R-:W4:Y:S04]  /*24ac0*/  LDL.64 R24, [R1+0x70] ;  /* 0x0000700001187983 */ /* 0x001f280000100a00 */
[----:B--2---:R0:W-:Y:S04]  /*24ad0*/  STL.64 [R1+0x3638], R16 ;  /* 0x0036381001007387 */ /* 0x0041e80000100a00 */
[----:B0-----:R-:W2:Y:S04]  /*24ae0*/  LDL.64 R16, [R1+0x10] ;  /* 0x0000100001107983 */ /* 0x001ea80000100a00 */
[----:B--2---:R0:W-:Y:S04]  /*24af0*/  STL.64 [R1+0x3650], R16 ;  /* 0x0036501001007387 */ /* 0x0041e80000100a00 */
[----:B0-----:R-:W2:Y:S04]  /*24b00*/  LDL.64 R16, [R1+0x20] ;  /* 0x0000200001107983 */ /* 0x001ea80000100a00 */
[----:B--2---:R0:W-:Y:S04]  /*24b10*/  STL.64 [R1+0x3660], R16 ;  /* 0x0036601001007387 */ /* 0x0041e80000100a00 */
[----:B0-----:R-:W2:Y:S04]  /*24b20*/  LDL.64 R16, [R1+0x30] ;  /* 0x0000300001107983 */ /* 0x001ea80000100a00 */
[----:B--2---:R0:W-:Y:S04]  /*24b30*/  STL.64 [R1+0x3670], R16 ;  /* 0x0036701001007387 */ /* 0x0041e80000100a00 */
[----:B0-----:R-:W2:Y:S04]  /*24b40*/  LDL.64 R16, [R1+0x40] ;  /* 0x0000400001107983 */ /* 0x001ea80000100a00 */
[----:B--2---:R0:W-:Y:S04]  /*24b50*/  STL.64 [R1+0x3698], R16 ;  /* 0x0036981001007387 */ /* 0x0041e80000100a00 */
[----:B0-----:R-:W4:Y:S01]  /*24b60*/  LDL.LU.64 R16, [R1+0xb70] ;  /* 0x000b700001107983 */ /* 0x001f220000300a00 */
[----:B------:R-:W4:Y:S02]  /*24b70*/  LDL.LU.64 R18, [R1+0xb78] ;  /* 0x000b780001127983 */ /* 0x000f240000300a00 */
[----:B------:R-:W-:Y:S02]  /*24b80*/  STL [R1+0x3608], R0 ;  /* 0x0036080001007387 */ /* 0x000fe40000100800 */
[----:B------:R-:W-:Y:S01]  /*24b90*/  STL [R1+0x35e0], R6 ;  /* 0x0035e00601007387 */ /* 0x000fe20000100800 */
[----:B------:R-:W2:Y:S02]  /*24ba0*/  LDL.64 R4, [R1+0x90] ;  /* 0x0000900001047983 */ /* 0x000ea40000100a00 */
[----:B--2---:R-:W-:Y:S11]  /*24bb0*/  HMMA.16816.F32.BF16 R8, R20, R4, R8 ;  /* 0x000000041408723c */ /* 0x004ff60000041808 */
[----:B------:R-:W-:Y:S11]  /*24bc0*/  @!UPT UIADD3 URZ, URZ, URZ, URZ ;  /* 0x0000003f3f3ff290 */ /* 0x000ff6000fffe03f */
[----:B------:R-:W-:Y:S01]  /*24bd0*/  @!UPT UIADD3 URZ, URZ, URZ, URZ ;  /* 0x0000003f3f3ff290 */ /* 0x000fe2000fffe03f */
[----:B------:R-:W-:Y:S01]  /*24be0*/  STL.64 [R1+0xb90], R8 ;  /* 0x000b900801007387 */ /* 0x000fe20000100a00 */
[----:B------:R0:W-:Y:S02]  /*24bf0*/  STL.64 [R1+0xb98], R10 ;  /* 0x000b980a01007387 */ /* 0x0001e40000100a00 */
[----:B0-----:R-:W-:-:S05]  /*24c00*/  IMAD.MOV.U32 R10, RZ, RZ, R4 ;  /* 0x000000ffff0a7224 */ /* 0x001fca00078e0004 */
[----:B------:R-:W-:Y:S01]  /*24c10*/  STL [R1+0x3614], R10 ;  /* 0x0036140a01007387 */ /* 0x000fe20000100800 */
[----:B------:R-:W3:Y:S01]  /*24c20*/  LDL.64 R8, [R1+0x80] ;  /* 0x0000800001087983 */ /* 0x000ee20000100a00 */
[----:B----4-:R-:W-:Y:S01]  /*24c30*/  HMMA.16816.F32.BF16 R16, R20, R24, R16 ;  /* 0x000000181410723c */ /* 0x010fe20000041810 */
[----:B------:R-:W-:-:S07]  /*24c40*/  IMAD.MOV.U32 R28, RZ, RZ, R24 ;  /* 0x000000ffff1c7224 */ /* 0x000fce00078e0018 */
[C---:B---3--:R-:W-:Y:S01]  /*24c50*/  HMMA.16816.F32.BF16 R12, R20.reuse, R8, R12 ;  /* 0x00000008140c723c */ /* 0x048fe2000004180c */
        /* <DEDUP_REMOVED lines=9> */
[----:B------:R-:W-:Y:S01]  /*24cf0*/  IMAD.MOV.U32 R15, RZ, RZ, R25 ;  /* 0x000000ffff0f7224 */ /* 0x000fe200078e0019 */
[----:B------:R-:W-:Y:S04]  /*24d00*/  STL.64 [R1+0xb78], R18 ;  /* 0x000b781201007387 */ /* 0x000fe80000100a00 */
[----:B0-----:R-:W3:Y:S01]  /*24d10*/  LDL.LU.64 R16, [R1+0x3698] ;  /* 0x0036980001107983 */ /* 0x001ee20000300a00 */
[----:B------:R-:W4:Y:S02]  /*24d20*/  LDL.LU.64 R26, [R1+0x3690] ;  /* 0x00369000011a7983 */ /* 0x000f240000300a00 */
[----:B------:R-:W4:Y:S02]  /*24d30*/  LDL.LU.64 R24, [R1+0x3688] ;  /* 0x0036880001187983 */ /* 0x000f240000300a00 */
[----:B------:R-:W-:Y:S01]  /*24d40*/  STL.64 [R1+0x3658], R14 ;  /* 0x0036580e01007387 */ /* 0x000fe20000100a00 */
[----:B------:R-:W4:Y:S02]  /*24d50*/  LDL.64 R12, [R1+0x60] ;  /* 0x00006000010c7983 */ /* 0x000f240000100a00 */
[C---:B----4-:R-:W-:Y:S11]  /*24d60*/  HMMA.16816.F32.BF16 R24, R20.reuse, R12, R24 ;  /* 0x0000000c1418723c */ /* 0x050ff60000041818 */
[----:B------:R-:W-:Y:S11]  /*24d70*/  @!UPT UIADD3 URZ, URZ, URZ, URZ ;  /* 0x0000003f3f3ff290 */ /* 0x000ff6000fffe03f */
[----:B------:R-:W-:Y:S01]  /*24d80*/  @!UPT UIADD3 URZ, URZ, URZ, URZ ;  /* 0x0000003f3f3ff290 */ /* 0x000fe2000fffe03f */
[----:B------:R0:W-:Y:S01]  /*24d90*/  STL.64 [R1+0xb60], R24 ;  /* 0x000b601801007387 */ /* 0x0001e20000100a00 */
[----:B------:R-:W-:Y:S03]  /*24da0*/  STL.64 [R1+0xb68], R26 ;  /* 0x000b681a01007387 */ /* 0x000fe60000100a00 */
[----:B0-----:R-:W2:Y:S01]  /*24db0*/  LDL.LU.64 R24, [R1+0x3680] ;  /* 0x0036800001187983 */ /* 0x001ea20000300a00 */
[----:B------:R-:W-:Y:S02]  /*24dc0*/  IMAD.MOV.U32 R7, RZ, RZ, R5 ;  /* 0x000000ffff077224 */ /* 0x000fe400078e0005 */
[----:B------:R-:W-:Y:S02]  /*24dd0*/  IMAD.MOV.U32 R3, RZ, RZ, R12 ;  /* 0x000000ffff037224 */ /* 0x000fe400078e000c */
[----:B------:R-:W-:Y:S01]  /*24de0*/  IMAD.MOV.U32 R2, RZ, RZ, R13 ;  /* 0x000000ffff027224 */ /* 0x000fe200078e000d */
[----:B--2---:R-:W-:Y:S01]  /*24df0*/  HMMA.16816.F32.BF16 R8, R20, R24, R8 ;  /* 0x000000181408723c */ /* 0x004fe20000041808 */
[----:B------:R-:W-:-:S02]  /*24e00*/  IMAD.MOV.U32 R6, RZ, RZ, R24 ;  /* 0x000000ffff067224 */ /* 0x000fc400078e0018 */
[----:B------:R-:W-:Y:S11]  /*24e10*/  IMAD.MOV.U32 R29, RZ, RZ, R25 ;  /* 0x000000ffff1d7224 */ /* 0x000ff600078e0019 */
[----:B------:R-:W-:Y:S09]  /*24e20*/  @!UPT UIADD3 URZ, URZ, URZ, URZ ;  /* 0x0000003f3f3ff290 */ /* 0x000ff2000fffe03f */
[----:B------:R-:W-:Y:S01]  /*24e30*/  STL.64 [R1+0xb50], R8 ;  /* 0x000b500801007387 */ /* 0x000fe20000100a00 */
[----:B------:R-:W-:Y:S02]  /*24e40*/  STL.64 [R1+0xb58], R10 ;  /* 0x000b580a01007387 */ /* 0x000fe40000100a00 */
[----:B------:R0:W-:Y:S02]  /*24e50*/  STL.64 [R1+0x3678], R6 ;  /* 0x0036780601007387 */ /* 0x0001e40000100a00 */
[----:B------:R-:W3:Y:S01]  /*24e60*/  LDL.LU.64 R4, [R1+0xb40] ;  /* 0x000b400001047983 */ /* 0x000ee20000300a00 */
[----:B0-----:R-:W3:Y:S01]  /*24e70*/  LDL.LU.64 R6, [R1+0xb48] ;  /* 0x000b480001067983 */ /* 0x001ee20000300a00 */
[----:B------:R-:W2:Y:S02]  /*24e80*/  LDL.LU.64 R8, [R1+0xb30] ;  /* 0x000b300001087983 */ /* 0x000ea40000300a00 */
[----:B------:R-:W2:Y:S02]  /*24e90*/  LDL.LU.64 R10, [R1+0xb38] ;  /* 0x000b3800010a7983 */ /* 0x000ea40000300a00 */
[----:B------:R-:W4:Y:S01]  /*24ea0*/  LDL.LU.64 R12, [R1+0xb20] ;  /* 0x000b2000010c7983 */ /* 0x000f220000300a00 */
[----:B------:R-:W4:Y:S01]  /*24eb0*/  LDL.LU.64 R14, [R1+0xb28] ;  /* 0x000b2800010e7983 */ /* 0x000f220000300a00 */
[----:B------:R-:W2:Y:S02]  /*24ec0*/  LDL.LU.64 R24, [R1+0xb00] ;  /* 0x000b000001187983 */ /* 0x000ea40000300a00 */
[----:B------:R-:W2:Y:S01]  /*24ed0*/  LDL.LU.64 R26, [R1+0xb08] ;  /* 0x000b0800011a7983 */ /* 0x000ea20000300a00 */
[C---:B---3--:R-:W-:Y:S01]  /*24ee0*/  HMMA.16816.F32.BF16 R4, R20.reuse, R16, R4 ;  /* 0x000000101404723c */ /* 0x048fe20000041804 */
[----:B--2---:R-:W-:Y:S01]  /*24ef0*/  STL.64 [R1+0x3648], R26 ;  /* 0x0036481a01007387 */ /* 0x004fe20000100a00 */
[----:B------:R0:W-:Y:S03]  /*24f00*/  STL.64 [R1+0x3640], R24 ;  /* 0x0036401801007387 */ /* 0x0001e60000100a00 */
[----:B0-----:R-:W2:Y:S01]  /*24f10*/  LDL.LU.64 R24, [R1+0xb10] ;  /* 0x000b100001187983 */ /* 0x001ea20000300a00 */
[----:B------:R-:W2:Y:S11]  /*24f20*/  LDL.LU.64 R26, [R1+0xb18] ;  /* 0x000b1800011a7983 */ /* 0x000eb60000300a00 */
[----:B------:R-:W-:Y:S06]  /*24f30*/  @!UPT UIADD3 URZ, URZ, URZ, URZ ;  /* 0x0000003f3f3ff290 */ /* 0x000fec000fffe03f */
[----:B------:R0:W-:Y:S01]  /*24f40*/  STL.64 [R1+0xb40], R4 ;  /* 0x000b400401007387 */ /* 0x0001e20000100a00 */
[----:B------:R1:W-:Y:S02]  /*24f50*/  STL.64 [R1+0xb48], R6 ;  /* 0x000b480601007387 */ /* 0x0003e40000100a00 */
[----:B0-----:R-:W-:Y:S01]  /*24f60*/  IMAD.MOV.U32 R4, RZ, RZ, R16 ;  /* 0x000000ffff047224 */ /* 0x001fe200078e0010 */
[----:B-1----:R-:W3:Y:S01]  /*24f70*/  LDL.LU.64 R6, [R1+0x3678] ;  /* 0x0036780001067983 */ /* 0x002ee20000300a00 */
[----:B------:R-:W-:Y:S02]  /*24f80*/  IMAD.MOV.U32 R5, RZ, RZ, R17 ;  /* 0x000000ffff057224 */ /* 0x000fe400078e0011 */
[----:B------:R-:W2:Y:S02]  /*24f90*/  LDL.LU.64 R16, [R1+0x3670] ;  /* 0x0036700001107983 */ /* 0x000ea40000300a00 */
[C---:B--2---:R-:W-:Y:S01]  /*24fa0*/  HMMA.16816.F32.BF16 R8, R20.reuse, R16, R8 ;  /* 0x000000101408723c */ /* 0x044fe20000041808 */
[----:B---3--:R-:W-:Y:S01]  /*24fb0*/  STL.64 [R1+0x3620], R6 ;  /* 0x0036200601007387 */ /* 0x008fe20000100a00 */
[----:B------:R0:W-:Y:S03]  /*24fc0*/  STL.64 [R1+0x3618], R4 ;  /* 0x0036180401007387 */ /* 0x0001e60000100a00 */
[----:B0-----:R-:W2:Y:S01]  /*24fd0*/  LDL.LU.64 R4, [R1+0xaf0] ;  /* 0x000af00001047983 */ /* 0x001ea20000300a00 */
[----:B------:R-:W2:Y:S11]  /*24fe0*/  LDL.LU.64 R6, [R1+0xaf8] ;  /* 0x000af80001067983 */ /* 0x000eb60000300a00 */
[----:B------:R-:W-:Y:S06]  /*24ff0*/  @!UPT UIADD3 URZ, URZ, URZ, URZ ;  /* 0x0000003f3f3ff290 */ /* 0x000fec000fffe03f */
[----:B------:R0:W-:Y:S01]  /*25000*/  STL.64 [R1+0xb30], R8 ;  /* 0x000b300801007387 */ /* 0x0001e20000100a00 */
[----:B------:R1:W-:Y:S02]  /*25010*/  STL.64 [R1+0xb38], R10 ;  /* 0x000b380a01007387 */ /* 0x0003e40000100a00 */
[----:B0-----:R-:W-:Y:S01]  /*25020*/  IMAD.MOV.U32 R8, RZ, RZ, R16 ;  /* 0x000000ffff087224 */ /* 0x001fe200078e0010 */
[----:B-1----:R-:W3:Y:S01]  /*25030*/  LDL.LU R11, [R1+0x3668] ;  /* 0x00366800010b7983 */ /* 0x002ee20000300800 */
[----:B------:R-:W-:Y:S02]  /*25040*/  IMAD.MOV.U32 R9, RZ, RZ, R17 ;  /* 0x000000ffff097224 */ /* 0x000fe400078e0011 */
[----:B------:R-:W4:Y:S02]  /*25050*/  LDL.LU.64 R16, [R1+0x3660] ;  /* 0x0036600001107983 */ /* 0x000f240000300a00 */
[C---:B----4-:R-:W-:Y:S01]  /*25060*/  HMMA.16816.F32.BF16 R12, R20.reuse, R16, R12 ;  /* 0x00000010140c723c */ /* 0x050fe2000004180c */
[----:B------:R-:W-:Y:S11]  /*25070*/  IMAD.MOV.U32 R0, RZ, RZ, R17 ;  /* 0x000000ffff007224 */ /* 0x000ff600078e0011 */
[----:B------:R-:W-:Y:S11]  /*25080*/  @!UPT UIADD3 URZ, URZ, URZ, URZ ;  /* 0x0000003f3f3ff290 */ /* 0x000ff6000fffe03f */
[----:B------:R0:W-:Y:S01]  /*25090*/  STL.64 [R1+0xb20], R12 ;  /* 0x000b200c01007387 */ /* 0x0001e20000100a00 */
[----:B------:R1:W-:Y:S02]  /*250a0*/  STL.64 [R1+0xb28], R14 ;  /* 0x000b280e01007387 */ /* 0x0003e40000100a00 */
[----:B0-----:R-:W-:Y:S01]  /*250b0*/  IMAD.MOV.U32 R13, RZ, RZ, R16 ;  /* 0x000000ffff0d7224 */ /* 0x001fe200078e0010 */
[----:B-1----:R-:W4:Y:S01]  /*250c0*/  LDL.LU.64 R14, [R1+0x3658] ;  /* 0x00365800010e7983 */ /* 0x002f220000300a00 */
        /* <DEDUP_REMOVED lines=10> */
[C---:B--2---:R-:W-:Y:S11]  /*25170*/  HMMA.16816.F32.BF16 R24, R20.reuse, R16, R24 ;  /* 0x000000101418723c */ /* 0x044ff60000041818 */
[----:B------:R-:W-:Y:S11]  /*25180*/  @!UPT UIADD3 URZ, URZ, URZ, URZ ;  /* 0x0000003f3f3ff290 */ /* 0x000ff6000fffe03f */
[----:B------:R-:W-:Y:S01]  /*25190*/  @!UPT UIADD3 URZ, URZ, URZ, URZ ;  /* 0x0000003f3f3ff290 */ /* 0x000fe2000fffe03f */
[----:B------:R0:W-:Y:S01]  /*251a0*/  STL.64 [R1+0xb00], R24 ;  /* 0x000b001801007387 */ /* 0x0001e20000100a00 */
[----:B------:R-:W-:Y:S02]  /*251b0*/  STL.64 [R1+0xb08], R26 ;  /* 0x000b081a01007387 */ /* 0x000fe40000100a00 */
[----:B------:R-:W2:Y:S02]  /*251c0*/  LDL.LU.64 R18, [R1+0x3630] ;  /* 0x0036300001127983 */ /* 0x000ea40000300a00 */
[----:B0-----:R-:W-:Y:S02]  /*251d0*/  IMAD.MOV.U32 R25, RZ, RZ, R16 ;  /* 0x000000ffff197224 */ /* 0x001fe400078e0010 */
[----:B------:R-:W-:Y:S02]  /*251e0*/  IMAD.MOV.U32 R24, RZ, RZ, R17 ;  /* 0x000000ffff187224 */ /* 0x000fe400078e0011 */
[----:B------:R-:W2:Y:S02]  /*251f0*/  LDL.LU.64 R16, [R1+0x3628] ;  /* 0x0036280001107983 */ /* 0x000ea40000300a00 */
[----:B--2---:R-:W-:Y:S11]  /*25200*/  HMMA.16816.F32.BF16 R4, R20, R16, R4 ;  /* 0x000000101404723c */ /* 0x004ff60000041804 */
[----:B------:R-:W-:Y:S11]  /*25210*/  @!UPT UIADD3 URZ, URZ, URZ, URZ ;  /* 0x0000003f3f3ff290 */ /* 0x000ff6000fffe03f */
[----:B------:R-:W-:Y:S01]  /*25220*/  @!UPT UIADD3 URZ, URZ, URZ, URZ ;  /* 0x0000003f3f3ff290 */ /* 0x000fe2000fffe03f */
[----:B------:R-:W-:Y:S01]  /*25230*/  STL.64 [R1+0xaf0], R4 ;  /* 0x000af00401007387 */ /* 0x000fe20000100a00 */
[----:B------:R0:W-:Y:S03]  /*25240*/  STL.64 [R1+0xaf8], R6 ;  /* 0x000af80601007387 */ /* 0x0001e60000100a00 */
[----:B0-----:R-:W2:Y:S01]  /*25250*/  LDL.LU.64 R6, [R1+0x3620] ;  /* 0x0036200001067983 */ /* 0x001ea20000300a00 */
[----:B------:R-:W2:Y:S02]  /*25260*/  LDL.LU.64 R4, [R1+0x3618] ;  /* 0x0036180001047983 */ /* 0x000ea40000300a00 */
[----:B------:R-:W-:Y:S02]  /*25270*/  STL.64 [R1+0x34f8], R18 ;  /* 0x0034f81201007387 */ /* 0x000fe40000100a00 */
[----:B------:R0:W-:Y:S02]  /*25280*/  STL.64 [R1+0x34f0], R16 ;  /* 0x0034f01001007387 */ /* 0x0001e40000100a00 */
[----:B0-----:R-:W-:-:S02]  /*25290*/  IMAD.MOV.U32 R16, RZ, RZ, R25 ;  /* 0x000000ffff107224 */ /* 0x001fc400078e0019 */
[----:B------:R-:W-:Y:S02]  /*252a0*/  IMAD.MOV.U32 R17, RZ, RZ, R24 ;  /* 0x000000ffff117224 */ /* 0x000fe400078e0018 */
[----:B------:R-:W2:Y:S01]  /*252b0*/  LDL.LU.64 R24, [R1+0xad0] ;  /* 0x000ad00001187983 */ /* 0x000ea20000300a00 */
[----:B------:R-:W2:Y:S02]  /*252c0*/  LDL.LU.64 R26, [R1+0xad8] ;  /* 0x000ad800011a7983 */ /* 0x000ea40000300a00 */
        /* <DEDUP_REMOVED lines=39> */
[----:B------:R-:W3:Y:S11]  /*25540*/  LDL.64 R20, [R1+0xb0] ;  /* 0x0000b00001147983 */ /* 0x000ef60000100a00 */
[----:B------:R-:W-:Y:S11]  /*25550*/  @!UPT UIADD3 URZ, URZ, URZ, URZ ;  /* 0x0000003f3f3ff290 */ /* 0x000ff6000fffe03f */
[----:B------:R0:W-:Y:S01]  /*25560*/  STL.64 [R1+0x520], R16 ;  /* 0x0005201001007387 */ /* 0x0001e20000100a00 */
[----:B------:R-:W-:Y:S02]  /*25570*/  STL.64 [R1+0x528], R18 ;  /* 0x0005281201007387 */ /* 0x000fe40000100a00 */
[----:B0-----:R-:W-:Y:S02]  /*25580*/  IMAD.MOV.U32 R16, RZ, RZ, R6 ;  /* 0x000000ffff107224 */ /* 0x001fe400078e0006 */
[----:B------:R-:W-:Y:S01]  /*25590*/  IMAD.MOV.U32 R17, RZ, RZ, R29 ;  /* 0x000000ffff117224 */ /* 0x000fe200078e001d */
[----:B------:R-:W2:Y:S04]  /*255a0*/  LDL.LU R6, [R1+0x35e0] ;  /* 0x0035e00001067983 */ /* 0x000ea80000300800 */
[----:B------:R0:W-:Y:S02]  /*255b0*/  STL.64 [R1+0x3578], R16 ;  /* 0x0035781001007387 */ /* 0x0001e40000100a00 */
[----:B0-----:R-:W-:-:S02]  /*255c0*/  IMAD.MOV.U32 R16, RZ, RZ, R3 ;  /* 0x000000ffff107224 */ /* 0x001fc400078e0003 */
[----:B------:R-:W-:-:S05]  /*255d0*/  IMAD.MOV.U32 R17, RZ, RZ, R2 ;  /* 0x000000ffff117224 */ /* 0x000fca00078e0002 */
[----:B------:R0:W-:Y:S04]  /*255e0*/  STL.64 [R1+0x3590], R16 ;  /* 0x0035901001007387 */ /* 0x0001e80000100a00 */
[----:B0-----:R-:W3:Y:S01]  /*255f0*/  LDL.LU.64 R16, [R1+0x400] ;  /* 0x0004000001107983 */ /* 0x001ee20000300a00 */
[----:B------:R-:W3:Y:S02]  /*25600*/  LDL.LU.64 R18, [R1+0x408] ;  /* 0x0004080001127983 */ /* 0x000ee40000300a00 */
[----:B------:R-:W-:Y:S02]  /*25610*/  IMAD.MOV.U32 R8, RZ, RZ, R28 ;  /* 0x000000ffff087224 */ /* 0x000fe400078e001c */
[----:B----4-:R-:W-:Y:S01]  /*25620*/  IMAD.MOV.U32 R9, RZ, RZ, R15 ;  /* 0x000000ffff097224 */ /* 0x010fe200078e000f */
[----:B------:R-:W-:Y:S01]  /*25630*/  STL.64 [R1+0x3510], R4 ;  /* 0x0035100401007387 */ /* 0x000fe20000100a00 */
[----:B---3--:R-:W-:Y:S11]  /*25640*/  HMMA.16816.F32.BF16 R16, R24, R20, R16 ;  /* 0x000000141810723c */ /* 0x008ff60000041810 */
[----:B------:R-:W-:Y:S11]  /*25650*/  @!UPT UIADD3 URZ, URZ, URZ, URZ ;  /* 0x0000003f3f3ff290 */ /* 0x000ff6000fffe03f */
[----:B------:R-:W-:Y:S01]  /*25660*/  @!UPT UIADD3 URZ, URZ, URZ, URZ ;  /* 0x0000003f3f3ff290 */ /* 0x000fe2000fffe03f */
[----:B------:R-:W-:Y:S01]  /*25670*/  STL.64 [R1+0x400], R16 ;  /* 0x0004001001007387 */ /* 0x000fe20000100a00 */
[----:B------:R-:W-:Y:S02]  /*25680*/  STL.64 [R1+0x408], R18 ;  /* 0x0004081201007387 */ /* 0x000fe40000100a00 */
[----:B------:R0:W-:Y:S02]  /*25690*/  STL.64 [R1+0x3598], R8 ;  /* 0x0035980801007387 */ /* 0x0001e40000100a00 */
[----:B0-----:R-:W-:Y:S02]  /*256a0*/  IMAD.MOV.U32 R8, RZ, RZ, R14 ;  /* 0x000000ffff087224 */ /* 0x001fe400078e000e */
[----:B------:R-:W-:-:S05]  /*256b0*/  IMAD.MOV.U32 R9, RZ, RZ, R11 ;  /* 0x000000ffff097224 */ /* 0x000fca00078e000b */
[----:B------:R0:W-:Y:S02]  /*256c0*/  STL.64 [R1+0x35b0], R8 ;  /* 0x0035b00801007387 */ /* 0x0001e40000100a00 */
[----:B0-----:R-:W-:Y:S02]  /*256d0*/  IMAD.MOV.U32 R8, RZ, RZ, R10 ;  /* 0x000000ffff087224 */ /* 0x001fe400078e000a */
[----:B------:R-:W-:-:S05]  /*256e0*/  IMAD.MOV.U32 R9, RZ, RZ, R7 ;  /* 0x000000ffff097224 */ /* 0x000fca00078e0007 */
[----:B------:R-:W-:Y:S01]  /*256f0*/  STL.64 [R1+0x35c8], R8 ;  /* 0x0035c80801007387 */ /* 0x000fe20000100a00 */
[----:B------:R-:W3:Y:S02]  /*25700*/  LDL.LU.64 R16, [R1+0x3c0] ;  /* 0x0003c00001107983 */ /* 0x000ee40000300a00 */
[----:B------:R-:W4:Y:S02]  /*25710*/  LDL.LU.64 R18, [R1+0x3c8] ;  /* 0x0003c80001127983 */ /* 0x000f240000300a00 */
[----:B----4-:R-:W-:Y:S01]  /*25720*/  STL.64 [R1+0x35a8], R18 ;  /* 0x0035a81201007387 */ /* 0x010fe20000100a00 */
[----:B---3--:R0:W-:Y:S03]  /*25730*/  STL.64 [R1+0x35a0], R16 ;  /* 0x0035a01001007387 */ /* 0x0081e60000100a00 */
[----:B0-----:R-:W3:Y:S01]  /*25740*/  LDL.LU.64 R16, [R1+0x3d0] ;  /* 0x0003d00001107983 */ /* 0x001ee20000300a00 */
[----:B------:R-:W4:Y:S03]  /*25750*/  LDL.LU.64 R18, [R1+0x3d8] ;  /* 0x0003d80001127983 */ /* 0x000f260000300a00 */
[----:B----4-:R-:W-:Y:S01]  /*25760*/  STL.64 [R1+0x35c0], R18 ;  /* 0x0035c01201007387 */ /* 0x010fe20000100a00 */
[----:B---3--:R0:W-:Y:S03]  /*25770*/  STL.64 [R1+0x35b8], R16 ;  /* 0x0035b81001007387 */ /* 0x0081e60000100a00 */
[----:B0-----:R-:W3:Y:S01]  /*25780*/  LDL.LU.64 R16, [R1+0x3e0] ;  /* 0x0003e00001107983 */ /* 0x001ee20000300a00 */
[----:B------:R-:W4:Y:S02]  /*25790*/  LDL.LU.64 R18, [R1+0x3e8] ;  /* 0x0003e80001127983 */ /* 0x000f240000300a00 */
[----:B--2---:R-:W-:Y:S01]  /*257a0*/  IMAD.MOV.U32 R8, RZ, RZ, R6 ;  /* 0x000000ffff087224 */ /* 0x004fe200078e0006 */
[----:B----4-:R-:W-:Y:S01]  /*257b0*/  STL.64 [R1+0x35d8], R18 ;  /* 0x0035d81201007387 */ /* 0x010fe20000100a00 */
[----:B---3--:R0:W-:Y:S03]  /*257c0*/  STL.64 [R1+0x35d0], R16 ;  /* 0x0035d01001007387 */ /* 0x0081e60000100a00 */
[----:B0-----:R-:W2:Y:S01]  /*257d0*/  LDL.LU.64 R16, [R1+0x3f0] ;  /* 0x0003f00001107983 */ /* 0x001ea20000300a00 */
[----:B------:R-:W2:Y:S02]  /*257e0*/  LDL.LU.64 R18, [R1+0x3f8] ;  /* 0x0003f80001127983 */ /* 0x000ea40000300a00 */
        /* <DEDUP_REMOVED lines=14> */
[----:B------:R-:W-:-:S07]  /*258d0*/  IMAD.MOV.U32 R9, RZ, RZ, R0 ;  /* 0x000000ffff097224 */ /* 0x000fce00078e0000 */
[C---:B--2---:R-:W-:Y:S01]  /*258e0*/  HMMA.16816.F32.BF16 R8, R24.reuse, R8, R16 ;  /* 0x000000081808723c */ /* 0x044fe20000041810 */
[----:B----4-:R-:W-:Y:S01]  /*258f0*/  STL.64 [R1+0x3570], R6 ;  /* 0x0035700601007387 */ /* 0x010fe20000100a00 */
[----:B---3--:R0:W-:Y:S03]  /*25900*/  STL.64 [R1+0x3568], R4 ;  /* 0x0035680401007387 */ /* 0x0081e60000100a00 */
[----:B0-----:R-:W2:Y:S01]  /*25910*/  LDL.LU.64 R4, [R1+0x3a0] ;  /* 0x0003a00001047983 */ /* 0x001ea20000300a00 */
[----:B------:R-:W3:Y:S02]  /*25920*/  LDL.LU.64 R6, [R1+0x3a8] ;  /* 0x0003a80001067983 */ /* 0x000ee40000300a00 */
[----:B------:R-:W-:Y:S02]  /*25930*/  IMAD.MOV.U32 R3, RZ, RZ, R20 ;  /* 0x000000ffff037224 */ /* 0x000fe400078e0014 */
[----:B------:R-:W-:Y:S01]  /*25940*/  IMAD.MOV.U32 R2, RZ, RZ, R21 ;  /* 0x000000ffff027224 */ /* 0x000fe200078e0015 */
[----:B---3--:R-:W-:Y:S01]  /*25950*/  STL.64 [R1+0x3588], R6 ;  /* 0x0035880601007387 */ /* 0x008fe20000100a00 */
[----:B--2---:R0:W-:Y:S03]  /*25960*/  STL.64 [R1+0x3580], R4 ;  /* 0x0035800401007387 */ /* 0x0041e60000100a00 */
[----:B0-----:R-:W2:Y:S01]  /*25970*/  LDL.LU.64 R4, [R1+0x3b0] ;  /* 0x0003b00001047983 */ /* 0x001ea20000300a00 */
[----:B------:R-:W2:Y:S02]  /*25980*/  LDL.LU.64 R6, [R1+0x3b8] ;  /* 0x0003b80001067983 */ /* 0x000ea40000300a00 */
[----:B------:R-:W3:Y:S02]  /*25990*/  LDL.LU.64 R12, [R1+0x350] ;  /* 0x00035000010c7983 */ /* 0x000ee40000300a00 */
[----:B------:R-:W3:Y:S01]  /*259a0*/  LDL.LU.64 R14, [R1+0x358] ;  /* 0x00035800010e7983 */ /* 0x000ee20000300a00 */
[----:B------:R-:W4:Y:S01]  /*259b0*/  LDL.LU.64 R20, [R1+0x340] ;  /* 0x0003400001147983 */ /* 0x000f220000300a00 */
[----:B------:R-:W4:Y:S02]  /*259c0*/  LDL.LU.64 R22, [R1+0x348] ;  /* 0x0003480001167983 */ /* 0x000f240000300a00 */
[----:B------:R-:W2:Y:S02]  /*259d0*/  LDL R0, [R1+0x10f0] ;  /* 0x0010f00001007983 */ /* 0x000ea40000100800 */
[----:B------:R-:W2:Y:S01]  /*259e0*/  LDL.LU.64 R18, [R1+0x35d8] ;  /* 0x0035d80001127983 */ /* 0x000ea20000300a00 */
[----:B------:R-:W2:Y:S01]  /*259f0*/  LDL.LU.64 R16, [R1+0x35d0] ;  /* 0x0035d00001107983 */ /* 0x000ea20000300a00 */
[----:B------:R0:W-:Y:S02]  /*25a00*/  STL.64 [R1+0x3f0], R8 ;  /* 0x0003f00801007387 */ /* 0x0001e40000100a00 */
[----:B------:R2:W-:Y:S01]  /*25a10*/  STL.64 [R1+0x3f8], R10 ;  /* 0x0003f80a01007387 */ /* 0x0005e20000100a00 */
        /* <DEDUP_REMOVED lines=62> */
[----:B0-----:R-:W3:Y:S02]  /*25e00*/  LDL.LU.64 R16, [R1+0x3508] ;  /* 0x0035080001107983 */ /* 0x001ee40000300a00 */
[C---:B---3--:R-:W-:Y:S02]  /*25e10*/  HMMA.16816.F32.BF16 R16, R24.reuse, R16, R12 ;  /* 0x000000101810723c */ /* 0x048fe4000004180c */
[----:B------:R-:W3:Y:S11]  /*25e20*/  LDL.LU.64 R12, [R1+0x3500] ;  /* 0x00350000010c7983 */ /* 0x000ef60000300a00 */
[----:B------:R-:W-:Y:S10]  /*25e30*/  @!UPT UIADD3 URZ, URZ, URZ, URZ ;  /* 0x0000003f3f3ff290 */ /* 0x000ff4000fffe03f */
[----:B------:R-:W-:Y:S01]  /*25e40*/  STL.64 [R1+0x350], R16 ;  /* 0x0003501001007387 */ /* 0x000fe20000100a00 */
[----:B------:R0:W-:Y:S03]  /*25e50*/  STL.64 [R1+0x358], R18 ;  /* 0x0003581201007387 */ /* 0x0001e60000100a00 */
[----:B0-----:R-:W2:Y:S01]  /*25e60*/  LDL.LU.64 R18, [R1+0x34f8] ;  /* 0x0034f80001127983 */ /* 0x001ea20000300a00 */
[----:B------:R-:W4:Y:S02]  /*25e70*/  LDL.LU.64 R16, [R1+0x34f0] ;  /* 0x0034f00001107983 */ /* 0x000f240000300a00 */
[C---:B----4-:R-:W-:Y:S11]  /*25e80*/  HMMA.16816.F32.BF16 R20, R24.reuse, R16, R20 ;  /* 0x000000101814723c */ /* 0x050ff60000041814 */
[----:B------:R-:W-:Y:S11]  /*25e90*/  @!UPT UIADD3 URZ, URZ, URZ, URZ ;  /* 0x0000003f3f3ff290 */ /* 0x000ff6000fffe03f */
[----:B------:R-:W-:Y:S01]  /*25ea0*/  @!UPT UIADD3 URZ, URZ, URZ, URZ ;  /* 0x0000003f3f3ff290 */ /* 0x000fe2000fffe03f */
[----:B------:R0:W-:Y:S01]  /*25eb0*/  STL.64 [R1+0x340], R20 ;  /* 0x0003401401007387 */ /* 0x0001e20000100a00 */
[----:B------:R1:W-:Y:S03]  /*25ec0*/  STL.64 [R1+0x348], R22 ;  /* 0x0003481601007387 */ /* 0x0003e60000100a00 */
[----:B0-----:R-:W4:Y:S01]  /*25ed0*/  LDL.LU.64 R20, [R1+0xe0] ;  /* 0x0000e00001147983 */ /* 0x001f220000300a00 */
[----:B-1----:R-:W4:Y:S02]  /*25ee0*/  LDL.LU.64 R22, [R1+0xe8] ;  /* 0x0000e80001167983 */ /* 0x002f240000300a00 */
[----:B--2---:R-:W-:Y:S02]  /*25ef0*/  STL.64 [R1+0x3458], R18 ;  /* 0x0034581201007387 */ /* 0x004fe40000100a00 */
[----:B------:R0:W-:Y:S02]  /*25f00*/  STL.64 [R1+0x3450], R16 ;  /* 0x0034501001007387 */ /* 0x0001e40000100a00 */
[----:B0-----:R-:W2:Y:S01]  /*25f10*/  LDL.64 R16, [R1+0xa0] ;  /* 0x0000a00001107983 */ /* 0x001ea20000100a00 */
[C---:B---3--:R-:W-:Y:S03]  /*25f20*/  HMMA.16816.F32.BF16 R8, R24.reuse, R12, R8 ;  /* 0x0000000c1808723c */ /* 0x048fe60000041808 */
[----:B--2---:R-:W-:Y:S11]  /*25f30*/  STL.64 [R1+0x34d0], R16 ;  /* 0x0034d01001007387 */ /* 0x004ff60000100a00 */
[----:B------:R-:W-:Y:S09]  /*25f40*/  @!UPT UIADD3 URZ, URZ, URZ, URZ ;  /* 0x0000003f3f3ff290 */ /* 0x000ff2000fffe03f */
[----:B------:R0:W-:Y:S02]  /*25f50*/  STL.64 [R1+0x330], R8 ;  /* 0x0003300801007387 */ /* 0x0001e40000100a00 */
[----:B------:R-:W-:Y:S01]  /*25f60*/  STL.64 [R1+0x338], R10 ;  /* 0x0003380a01007387 */ /* 0x000fe20000100a00 */
[----:B0-----:R-:W2:Y:S01]  /*25f70*/  LDL.LU.64 R8, [R1+0x34e8] ;  /* 0x0034e80001087983 */ /* 0x001ea20000300a00 */
[----:B------:R0:W-:Y:S03]  /*25f80*/  STL.64 [R1+0x34c0], R12 ;  /* 0x0034c00c01007387 */ /* 0x0001e60000100a00 */
[----:B0-----:R-:W2:Y:S01]  /*25f90*/  LDL.LU.64 R12, [R1+0x320] ;  /* 0x00032000010c7983 */ /* 0x001ea20000300a00 */
[----:B------:R-:W2:Y:S02]  /*25fa0*/  LDL.LU.64 R14, [R1+0x328] ;  /* 0x00032800010e7983 */ /* 0x000ea40000300a00 */
[C---:B--2---:R-:W-:Y:S01]  /*25fb0*/  HMMA.16816.F32.BF16 R12, R24.reuse, R8, R12 ;  /* 0x00000008180c723c */ /* 0x044fe2000004180c */
[----:B------:R0:W-:Y:S04]  /*25fc0*/  STL.64 [R1+0x34c8], R8 ;  /* 0x0034c80801007387 */ /* 0x0001e80000100a00 */
[----:B0-----:R-:W2:Y:S11]  /*25fd0*/  LDL.LU.64 R8, [R1+0x1020] ;  /* 0x0010200001087983 */ /* 0x001eb60000300a00 */
[----:B------:R-:W-:Y:S07]  /*25fe0*/  @!UPT UIADD3 URZ, URZ, URZ, URZ ;  /* 0x0000003f3f3ff290 */ /* 0x000fee000fffe03f */
[----:B------:R-:W-:Y:S01]  /*25ff0*/  STL.64 [R1+0x320], R12 ;  /* 0x0003200c01007387 */ /* 0x000fe20000100a00 */
[----:B------:R-:W-:Y:S02]  /*26000*/  STL.64 [R1+0x328], R14 ;  /* 0x0003280e01007387 */ /* 0x000fe40000100a00 */
[----:B------:R-:W3:Y:S01]  /*26010*/  LDL.LU.64 R10, [R1+0x1028] ;  /* 0x00102800010a7983 */ /* 0x000ee20000300a00 */
[----:B----4-:R-:W-:Y:S01]  /*26020*/  HMMA.16816.F32.BF16 R20, R24, R4, R20 ;  /* 0x000000041814723c */ /* 0x010fe20000041814 */
[----:B------:R-:W0:Y:S01]  /*26030*/  LDSM.16.MT88.4 R24, [R0+0x80] ;  /* 0x000080000018783b */ /* 0x000e220000004200 */
        /* <DEDUP_REMOVED lines=22> */
[----:B------:R-:W-:Y:S03]  /*261a0*/  STL.64 [R1+0x1038], R18 ;  /* 0x0010381201007387 */ /* 0x000fe60000100a00 */
[----:B0-----:R-:W2:Y:S02]  /*261b0*/  LDL.LU.64 R16, [R1+0x34d0] ;  /* 0x0034d00001107983 */ /* 0x001ea40000300a00 */
[C---:B--2---:R-:W-:Y:S01]  /*261c0*/  HMMA.16816.F32.BF16 R8, R20.reuse, R16, R8 ;  /* 0x000000101408723c */ /* 0x044fe20000041808 */
[----:B------:R-:W-:Y:S02]  /*261d0*/  IMAD.MOV.U32 R7, RZ, RZ, R16 ;  /* 0x000000ffff077224 */ /* 0x000fe400078e0010 */
[----:B------:R-:W-:Y:S11]  /*261e0*/  IMAD.MOV.U32 R6, RZ, RZ, R17 ;  /* 0x000000ffff067224 */ /* 0x000ff600078e0011 */
[----:B------:R-:W-:Y:S09]  /*261f0*/  @!UPT UIADD3 URZ, URZ, URZ, URZ ;  /* 0x0000003f3f3ff290 */ /* 0x000ff2000fffe03f */
[----:B------:R0:W-:Y:S01]  /*26200*/  STL.64 [R1+0x1020], R8 ;  /* 0x0010200801007387 */ /* 0x0001e20000100a00 */
[----:B------:R-:W-:Y:S03]  /*26210*/  STL.64 [R1+0x1028], R10 ;  /* 0x0010280a01007387 */ /* 0x000fe60000100a00 */
[----:B0-----:R-:W2:Y:S01]  /*26220*/  LDL.LU.64 R8, [R1+0x34c8] ;  /* 0x0034c80001087983 */ /* 0x001ea20000300a00 */
[----:B------:R-:W2:Y:S03]  /*26230*/  LDL.64 R16, [R1+0x60] ;  /* 0x0000600001107983 */ /* 0x000ea60000100a00 */
[----:B--2---:R0:W-:Y:S04]  /*26240*/  STL.64 [R1+0x34b8], R16 ;  /* 0x0034b81001007387 */ /* 0x0041e80000100a00 */
[----:B0-----:R-:W3:Y:S01]  /*26250*/  LDL.64 R16, [R1+0x90] ;  /* 0x0000900001107983 */ /* 0x001ee20000100a00 */
[----:B------:R-:W-:Y:S02]  /*26260*/  STL [R1+0x33f8], R6 ;  /* 0x0033f80601007387 */ /* 0x000fe40000100800 */
[----:B------:R-:W-:Y:S02]  /*26270*/  STL [R1+0x33f4], R7 ;  /* 0x0033f40701007387 */ /* 0x000fe40000100800 */
[----:B------:R0:W-:Y:S02]  /*26280*/  STL.64 [R1+0x3490], R4 ;  /* 0x0034900401007387 */ /* 0x0001e40000100a00 */
[----:B0-----:R-:W2:Y:S01]  /*26290*/  LDL.64 R4, [R1+0x70] ;  /* 0x0000700001047983 */ /* 0x001ea20000100a00 */
[----:B---3--:R-:W-:Y:S01]  /*262a0*/  HMMA.16816.F32.BF16 R12, R20, R16, R12 ;  /* 0x00000010140c723c */ /* 0x008fe2000004180c */
[----:B------:R-:W-:-:S02]  /*262b0*/  IMAD.MOV.U32 R11, RZ, RZ, R16 ;  /* 0x000000ffff0b7224 */ /* 0x000fc400078e0010 */
[----:B------:R-:W-:Y:S11]  /*262c0*/  IMAD.MOV.U32 R10, RZ, RZ, R17 ;  /* 0x000000ffff0a7224 */ /* 0x000ff600078e0011 */
[----:B------:R-:W-:Y:S09]  /*262d0*/  @!UPT UIADD3 URZ, URZ, URZ, URZ ;  /* 0x0000003f3f3ff290 */ /* 0x000ff2000fffe03f */
[----:B------:R0:W-:Y:S01]  /*262e0*/  STL.64 [R1+0x1010], R12 ;  /* 0x0010100c01007387 */ /* 0x0001e20000100a00 */
[----:B------:R-:W-:Y:S03]  /*262f0*/  STL.64 [R1+0x1018], R14 ;  /* 0x0010180e01007387 */ /* 0x000fe60000100a00 */
[----:B0-----:R-:W3:Y:S01]  /*26300*/  LDL.LU.64 R12, [R1+0x34c0] ;  /* 0x0034c000010c7983 */ /* 0x001ee20000300a00 */
[----:B------:R-:W2:Y:S02]  /*26310*/  LDL.LU.64 R16, [R1+0xe10] ;  /* 0x000e100001107983 */ /* 0x000ea40000300a00 */
[----:B------:R-:W2:Y:S02]  /*26320*/  LDL.LU.64 R18, [R1+0xe18] ;  /* 0x000e180001127983 */ /* 0x000ea40000300a00 */
[----:B------:R-:W-:Y:S01]  /*26330*/  STL [R1+0x33fc], R11 ;  /* 0x0033fc0b01007387 */ /* 0x000fe20000100800 */
[----:B------:R-:W-:Y:S01]  /*26340*/  STL [R1+0x3488], R10 ;  /* 0x0034880a01007387 */ /* 0x000fe20000100800 */
[----:B------:R0:W-:Y:S03]  /*26350*/  STL.64 [R1+0x3480], R8 ;  /* 0x0034800801007387 */ /* 0x0001e60000100a00 */
        /* <DEDUP_REMOVED lines=8> */
[----:B----4-:R-:W-:-:S02]  /*263e0*/  IMAD.MOV.U32 R14, RZ, RZ, R25 ;  /* 0x000000ffff0e7224 */ /* 0x010fc400078e0019 */
[----:B------:R-:W-:Y:S01]  /*263f0*/  IMAD.MOV.U32 R15, RZ, RZ, R24 ;  /* 0x000000ffff0f7224 */ /* 0x000fe200078e0018 */
[C---:B--2---:R-:W-:Y:S11]  /*26400*/  HMMA.16816.F32.BF16 R8, R20.reuse, R24, R8 ;  /* 0x000000181408723c */ /* 0x044ff60000041808 */
[----:B------:R-:W-:Y:S11]  /*26410*/  @!UPT UIADD3 URZ, URZ, URZ, URZ ;  /* 0x0000003f3f3ff290 */ /* 0x000ff6000fffe03f */
[----:B------:R-:W-:Y:S01]  /*26420*/  @!UPT UIADD3 URZ, URZ, URZ, URZ ;  /* 0x0000003f3f3ff290 */ /* 0x000fe2000fffe03f */
[----:B------:R0:W-:Y:S01]  /*26430*/  STL.64 [R1+0x1000], R8 ;  /* 0x0010000801007387 */ /* 0x0001e20000100a00 */
[----:B------:R1:W-:Y:S03]  /*26440*/  STL.64 [R1+0x1008], R10 ;  /* 0x0010080a01007387 */ /* 0x0003e60000100a00 */
[----:B0-----:R-:W2:Y:S01]  /*26450*/  LDL.LU.64 R8, [R1+0xe00] ;  /* 0x000e000001087983 */ /* 0x001ea20000300a00 */
[----:B-1----:R-:W2:Y:S02]  /*26460*/  LDL.LU.64 R10, [R1+0xe08] ;  /* 0x000e0800010a7983 */ /* 0x002ea40000300a00 */
[----:B------:R-:W4:Y:S02]  /*26470*/  LDL.LU.64 R24, [R1+0xdf0] ;  /* 0x000df00001187983 */ /* 0x000f240000300a00 */
[----:B------:R-:W4:Y:S01]  /*26480*/  LDL.LU.64 R26, [R1+0xdf8] ;  /* 0x000df800011a7983 */ /* 0x000f220000300a00 */
[----:B------:R-:W-:Y:S01]  /*26490*/  STL [R1+0x3434], R14 ;  /* 0x0034340e01007387 */ /* 0x000fe20000100800 */
[----:B------:R-:W-:Y:S02]  /*264a0*/  STL [R1+0x3430], R15 ;  /* 0x0034300f01007387 */ /* 0x000fe40000100800 */
[----:B---3--:R0:W-:Y:S02]  /*264b0*/  STL.64 [R1+0x3478], R12 ;  /* 0x0034780c01007387 */ /* 0x0081e40000100a00 */
[----:B0-----:R-:W3:Y:S01]  /*264c0*/  LDL.64 R12, [R1+0x20] ;  /* 0x00002000010c7983 */ /* 0x001ee20000100a00 */
[C---:B------:R-:W-:Y:S03]  /*264d0*/  HMMA.16816.F32.BF16 R16, R20.reuse, R4, R16 ;  /* 0x000000041410723c */ /* 0x040fe60000041810 */
[----:B---3--:R0:W-:Y:S04]  /*264e0*/  STL.64 [R1+0x34a0], R12 ;  /* 0x0034a00c01007387 */ /* 0x0081e80000100a00 */
[----:B0-----:R-:W3:Y:S01]  /*264f0*/  LDL.LU.64 R12, [R1+0xde0] ;  /* 0x000de000010c7983 */ /* 0x001ee20000300a00 */
[----:B------:R-:W3:Y:S11]  /*26500*/  LDL.LU.64 R14, [R1+0xde8] ;  /* 0x000de800010e7983 */ /* 0x000ef60000300a00 */
[----:B------:R-:W-:Y:S04]  /*26510*/  @!UPT UIADD3 URZ, URZ, URZ, URZ ;  /* 0x0000003f3f3ff290 */ /* 0x000fe8000fffe03f */
[----:B------:R0:W-:Y:S02]  /*26520*/  STL.64 [R1+0xe10], R16 ;  /* 0x000e101001007387 */ /* 0x0001e40000100a00 */
[----:B------:R-:W-:Y:S01]  /*26530*/  STL.64 [R1+0xe18], R18 ;  /* 0x000e181201007387 */ /* 0x000fe20000100a00 */
[----:B0-----:R-:W2:Y:S01]  /*26540*/  LDL.LU.64 R16, [R1+0x34b8] ;  /* 0x0034b80001107983 */ /* 0x001ea20000300a00 */
[----:B------:R-:W-:Y:S02]  /*26550*/  IMAD.MOV.U32 R2, RZ, RZ, R5 ;  /* 0x000000ffff027224 */ /* 0x000fe400078e0005 */
[----:B------:R-:W-:Y:S02]  /*26560*/  IMAD.MOV.U32 R3, RZ, RZ, R4 ;  /* 0x000000ffff037224 */ /* 0x000fe400078e0004 */
[----:B------:R-:W3:Y:S01]  /*26570*/  LDL.LU.64 R4, [R1+0xdd0] ;  /* 0x000dd00001047983 */ /* 0x000ee20000300a00 */
[----:B------:R-:W3:Y:S02]  /*26580*/  LDL.LU.64 R6, [R1+0xdd8] ;  /* 0x000dd80001067983 */ /* 0x000ee40000300a00 */
[----:B------:R-:W-:Y:S02]  /*26590*/  STL [R1+0x343c], R2 ;  /* 0x00343c0201007387 */ /* 0x000fe40000100800 */
[----:B------:R-:W-:Y:S01]  /*265a0*/  STL [R1+0x3438], R3 ;  /* 0x0034380301007387 */ /* 0x000fe20000100800 */
[C---:B--2---:R-:W-:Y:S01]  /*265b0*/  HMMA.16816.F32.BF16 R8, R20.reuse, R16, R8 ;  /* 0x000000101408723c */ /* 0x044fe20000041808 */
[----:B------:R-:W-:Y:S11]  /*265c0*/  IMAD.MOV.U32 R29, RZ, RZ, R16 ;  /* 0x000000ffff1d7224 */ /* 0x000ff600078e0010 */
[----:B------:R-:W-:Y:S11]  /*265d0*/  @!UPT UIADD3 URZ, URZ, URZ, URZ ;  /* 0x0000003f3f3ff290 */ /* 0x000ff6000fffe03f */
[----:B------:R0:W-:Y:S01]  /*265e0*/  STL.64 [R1+0xe00], R8 ;  /* 0x000e000801007387 */ /* 0x0001e20000100a00 */
[----:B------:R-:W-:Y:S03]  /*265f0*/  STL.64 [R1+0xe08], R10 ;  /* 0x000e080a01007387 */ /* 0x000fe60000100a00 */
[----:B0-----:R-:W4:Y:S01]  /*26600*/  LDL.LU.64 R8, [R1+0x34b0] ;  /* 0x0034b00001087983 */ /* 0x001f220000300a00 */
[----:B------:R-:W-:Y:S02]  /*26610*/  IMAD.MOV.U32 R28, RZ, RZ, R17 ;  /* 0x000000ffff1c7224 */ /* 0x000fe400078e0011 */
[----:B------:R-:W2:Y:S01]  /*26620*/  LDL.64 R16, [R1] ;  /* 0x0000000001107983 */ /* 0x000ea20000100a00 */
[----:B----4-:R-:W-:Y:S01]  /*26630*/  HMMA.16816.F32.BF16 R24, R20, R8, R24 ;  /* 0x000000081418723c */ /* 0x010fe20000041818 */
[----:B--2---:R0:W-:Y:S01]  /*26640*/  STL.64 [R1+0x3470], R16 ;  /* 0x0034701001007387 */ /* 0x0041e20000100a00 */
[----:B------:R-:W-:-:S03]  /*26650*/  IMAD.MOV.U32 R0, RZ, RZ, R9 ;  /* 0x000000ffff007224 */ /* 0x000fc600078e0009 */
[----:B0-----:R-:W2:Y:S11]  /*26660*/  LDL.64 R16, [R1+0x10] ;  /* 0x0000100001107983 */ /* 0x001eb60000100a00 */
[----:B------:R-:W-:Y:S07]  /*26670*/  @!UPT UIADD3 URZ, URZ, URZ, URZ ;  /* 0x0000003f3f3ff290 */ /* 0x000fee000fffe03f */
[----:B------:R-:W-:Y:S01]  /*26680*/  STL.64 [R1+0xdf0], R24 ;  /* 0x000df01801007387 */ /* 0x000fe20000100a00 */
[----:B------:R0:W-:Y:S02]  /*26690*/  STL.64 [R1+0xdf8], R26 ;  /* 0x000df81a01007387 */ /* 0x0001e40000100a00 */
[----:B0-----:R-:W-:Y:S02]  /*266a0*/  IMAD.MOV.U32 R27, RZ, RZ, R8 ;  /* 0x000000ffff1b7224 */ /* 0x001fe400078e0008 */
[----:B------:R-:W3:Y:S02]  /*266b0*/  LDL.LU.64 R8, [R1+0x34a8] ;  /* 0x0034a80001087983 */ /* 0x000ee40000300a00 */
[C---:B---3--:R-:W-:Y:S01]  /*266c0*/  HMMA.16816.F32.BF16 R12, R20.reuse, R8, R12 ;  /* 0x00000008140c723c */ /* 0x048fe2000004180c */
[----:B------:R-:W-:Y:S02]  /*266d0*/  IMAD.MOV.U32 R25, RZ, RZ, R8 ;  /* 0x000000ffff197224 */ /* 0x000fe400078e0008 */
[----:B------:R-:W-:Y:S11]  /*266e0*/  IMAD.MOV.U32 R26, RZ, RZ, R9 ;  /* 0x000000ffff1a7224 */ /* 0x000ff600078e0009 */
[----:B------:R-:W-:Y:S09]  /*266f0*/  @!UPT UIADD3 URZ, URZ, URZ, URZ ;  /* 0x0000003f3f3ff290 */ /* 0x000ff2000fffe03f */
[----:B------:R0:W-:Y:S01]  /*26700*/  STL.64 [R1+0xde0], R12 ;  /* 0x000de00c01007387 */ /* 0x0001e20000100a00 */
[----:B------:R-:W-:Y:S03]  /*26710*/  STL.64 [R1+0xde8], R14 ;  /* 0x000de80e01007387 */ /* 0x000fe60000100a00 */
[----:B0-----:R-:W3:Y:S01]  /*26720*/  LDL.LU.64 R12, [R1+0x34a0] ;  /* 0x0034a000010c7983 */ /* 0x001ee20000300a00 */
[----:B------:R-:W4:Y:S02]  /*26730*/  LDL.LU.64 R8, [R1+0x3498] ;  /* 0x0034980001087983 */ /* 0x000f240000300a00 */
[----:B----4-:R-:W-:Y:S01]  /*26740*/  HMMA.16816.F32.BF16 R4, R20, R8, R4 ;  /* 0x000000081404723c */ /* 0x010fe20000041804 */
[----:B------:R-:W-:Y:S11]  /*26750*/  IMAD.MOV.U32 R24, RZ, RZ, R9 ;  /* 0x000000ffff187224 */ /* 0x000ff600078e0009 */
[----:B------:R-:W-:Y:S11]  /*26760*/  @!UPT UIADD3 URZ, URZ, URZ, URZ ;  /* 0x0000003f3f3ff290 */ /* 0x000ff6000fffe03f */
[----:B------:R0:W-:Y:S01]  /*26770*/  STL.64 [R1+0xdd0], R4 ;  /* 0x000dd00401007387 */ /* 0x0001e20000100a00 */
[----:B------:R1:W-:Y:S03]  /*26780*/  STL.64 [R1+0xdd8], R6 ;  /* 0x000dd80601007387 */ /* 0x0003e60000100a00 */
[----:B0-----:R-:W4:Y:S01]  /*26790*/  LDL.LU.64 R4, [R1+0x3490] ;  /* 0x0034900001047983 */ /* 0x001f220000300a00 */
[----:B-1----:R-:W-:Y:S02]  /*267a0*/  IMAD.MOV.U32 R7, RZ, RZ, R8 ;  /* 0x000000ffff077224 */ /* 0x002fe400078e0008 */
[----:B------:R-:W2:Y:S02]  /*267b0*/  LDL.LU R10, [R1+0x3488] ;  /* 0x00348800010a7983 */ /* 0x000ea40000300800 */
[----:B------:R-:W2:Y:S01]  /*267c0*/  LDL.LU.64 R8, [R1+0x3480] ;  /* 0x0034800001087983 */ /* 0x000ea20000300a00 */
[----:B------:R-:W-:Y:S01]  /*267d0*/  STL.64 [R1+0x3408], R26 ;  /* 0x0034081a01007387 */ /* 0x000fe20000100a00 */
[----:B------:R0:W-:Y:S03]  /*267e0*/  STL.64 [R1+0x3400], R24 ;  /* 0x0034001801007387 */ /* 0x0001e60000100a00 */
[----:B0-----:R-:W2:Y:S01]  /*267f0*/  LDL.LU.64 R24, [R1+0xdc0] ;  /* 0x000dc00001187983 */ /* 0x001ea20000300a00 */
[----:B------:R-:W2:Y:S02]  /*26800*/  LDL.LU.64 R26, [R1+0xdc8] ;  /* 0x000dc800011a7983 */ /* 0x000ea40000300a00 */
[----:B---3--:R-:W-:-:S02]  /*26810*/  IMAD.MOV.U32 R11, RZ, RZ, R12 ;  /* 0x000000ffff0b7224 */ /* 0x008fc400078e000c */
[----:B------:R-:W-:Y:S01]  /*26820*/  IMAD.MOV.U32 R6, RZ, RZ, R13 ;  /* 0x000000ffff067224 */ /* 0x000fe200078e000d */
[C---:B--2---:R-:W-:Y:S11]  /*26830*/  HMMA.16816.F32.BF16 R24, R20.reuse, R12, R24 ;  /* 0x0000000c1418723c */ /* 0x044ff60000041818 */
[----:B------:R-:W-:Y:S11]  /*26840*/  @!UPT UIADD3 URZ, URZ, URZ, URZ ;  /* 0x0000003f3f3ff290 */ /* 0x000ff6000fffe03f */
[----:B------:R-:W-:Y:S01]  /*26850*/  @!UPT UIADD3 URZ, URZ, URZ, URZ ;  /* 0x0000003f3f3ff290 */ /* 0x000fe2000fffe03f */
[----:B------:R-:W-:Y:S01]  /*26860*/  STL.64 [R1+0xdc0], R24 ;  /* 0x000dc01801007387 */ /* 0x000fe20000100a00 */
[----:B------:R-:W-:Y:S02]  /*26870*/  STL.64 [R1+0xdc8], R26 ;  /* 0x000dc81a01007387 */ /* 0x000fe40000100a00 */
[----:B------:R-:W2:Y:S02]  /*26880*/  LDL.LU.64 R12, [R1+0xdb0] ;  /* 0x000db000010c7983 */ /* 0x000ea40000300a00 */
[----:B------:R-:W2:Y:S01]  /*26890*/  LDL.LU.64 R14, [R1+0xdb8] ;  /* 0x000db800010e7983 */ /* 0x000ea20000300a00 */
[----:B------:R-:W-:Y:S01]  /*268a0*/  STL.64 [R1+0x3428], R10 ;  /* 0x0034280a01007387 */ /* 0x000fe20000100a00 */
[----:B------:R0:W-:Y:S03]  /*268b0*/  STL.64 [R1+0x3420], R8 ;  /* 0x0034200801007387 */ /* 0x0001e60000100a00 */
[----:B0-----:R-:W3:Y:S01]  /*268c0*/  LDL.LU.64 R8, [R1+0xd80] ;  /* 0x000d800001087983 */ /* 0x001ee20000300a00 */
[----:B------:R-:W2:Y:S03]  /*268d0*/  LDL.LU.64 R10, [R1+0xd88] ;  /* 0x000d8800010a7983 */ /* 0x000ea60000300a00 */
[----:B--2---:R-:W-:Y:S01]  /*268e0*/  STL.64 [R1+0x3448], R10 ;  /* 0x0034480a01007387 */ /* 0x004fe20000100a00 */
[----:B---3--:R0:W-:Y:S03]  /*268f0*/  STL.64 [R1+0x3440], R8 ;  /* 0x0034400801007387 */ /* 0x0081e60000100a00 */
[----:B0-----:R-:W2:Y:S01]  /*26900*/  LDL.LU.64 R8, [R1+0xd90] ;  /* 0x000d900001087983 */ /* 0x001ea20000300a00 */
[----:B------:R-:W3:Y:S01]  /*26910*/  LDL.LU.64 R10, [R1+0xd98] ;  /* 0x000d9800010a7983 */ /* 0x000ee20000300a00 */
[----:B------:R-:W-:Y:S02]  /*26920*/  HMMA.16816.F32.BF16 R12, R20, R16, R12 ;  /* 0x00000010140c723c */ /* 0x000fe4000004180c */
[----:B---3--:R-:W-:Y:S01]  /*26930*/  STL.64 [R1+0x3468], R10 ;  /* 0x0034680a01007387 */ /* 0x008fe20000100a00 */
[----:B--2---:R0:W-:Y:S03]  /*26940*/  STL.64 [R1+0x3460], R8 ;  /* 0x0034600801007387 */ /* 0x0041e60000100a00 */
[----:B0-----:R-:W2:Y:S01]  /*26950*/  LDL.LU.64 R8, [R1+0xda0] ;  /* 0x000da00001087983 */ /* 0x001ea20000300a00 */
[----:B------:R-:W2:Y:S02]  /*26960*/  LDL.LU.64 R10, [R1+0xda8] ;  /* 0x000da800010a7983 */ /* 0x000ea40000300a00 */
[----:B------:R-:W-:Y:S02]  /*26970*/  STL.64 [R1+0x3418], R6 ;  /* 0x0034180601007387 */ /* 0x000fe40000100a00 */
[----:B----4-:R0:W-:Y:S02]  /*26980*/  STL.64 [R1+0x3410], R4 ;  /* 0x0034100401007387 */ /* 0x0101e40000100a00 */
[----:B0-----:R-:W3:Y:S01]  /*26990*/  LDL.LU.64 R4, [R1+0xd70] ;  /* 0x000d700001047983 */ /* 0x001ee20000300a00 */
[----:B------:R-:W3:Y:S02]  /*269a0*/  LDL.LU.64 R6, [R1+0xd78] ;  /* 0x000d780001067983 */ /* 0x000ee40000300a00 */
[----:B------:R-:W4:Y:S02]  /*269b0*/  LDL.LU.64 R24, [R1+0x8c0] ;  /* 0x0008c00001187983 */ /* 0x000f240000300a00 */
[----:B------:R-:W4:Y:S05]  /*269c0*/  LDL.LU.64 R26, [R1+0x8c8] ;  /* 0x0008c800011a7983 */ /* 0x000f2a0000300a00 */
[----:B------:R0:W-:Y:S01]  /*269d0*/  STL.64 [R1+0xdb0], R12 ;  /* 0x000db00c01007387 */ /* 0x0001e20000100a00 */
[----:B------:R1:W-:Y:S03]  /*269e0*/  STL.64 [R1+0xdb8], R14 ;  /* 0x000db80e01007387 */ /* 0x0003e60000100a00 */
[----:B0-----:R-:W2:Y:S01]  /*269f0*/  LDL.LU.64 R12, [R1+0x3478] ;  /* 0x00347800010c7983 */ /* 0x001ea20000300a00 */
[----:B-1----:R-:W-:-:S02]  /*26a00*/  IMAD.MOV.U32 R14, RZ, RZ, R16 ;  /* 0x000000ffff0e7224 */ /* 0x002fc400078e0010 */
[----:B------:R-:W-:Y:S02]  /*26a10*/  IMAD.MOV.U32 R15, RZ, RZ, R17 ;  /* 0x000000ffff0f7224 */ /* 0x000fe400078e0011 */
        /* <DEDUP_REMOVED lines=27> */
[----:B------:R-:W3:Y:S01]  /*26bd0*/  LDL.LU R14, [R1+0x3434] ;  /* 0x00343400010e7983 */ /* 0x000ee20000300800 */
[----:B------:R-:W3:Y:S03]  /*26be0*/  LDL.LU R15, [R1+0x3430] ;  /* 0x00343000010f7983 */ /* 0x000ee60000300800 */
[----:B------:R0:W-:Y:S04]  /*26bf0*/  STL.64 [R1+0x3328], R16 ;  /* 0x0033281001007387 */ /* 0x0001e80000100a00 */
[----:B0-----:R-:W3:Y:S01]  /*26c00*/  LDL.64 R16, [R1+0xb0] ;  /* 0x0000b00001107983 */ /* 0x001ee20000100a00 */
        /* <DEDUP_REMOVED lines=8> */
[C---:B---3--:R-:W-:Y:S11]  /*26c90*/  HMMA.16816.F32.BF16 R4, R20.reuse, R8, R4 ;  /* 0x000000081404723c */ /* 0x048ff60000041804 */
[----:B------:R-:W-:Y:S11]  /*26ca0*/  @!UPT UIADD3 URZ, URZ, URZ, URZ ;  /* 0x0000003f3f3ff290 */ /* 0x000ff6000fffe03f */
[----:B------:R-:W-:Y:S01]  /*26cb0*/  @!UPT UIADD3 URZ, URZ, URZ, URZ ;  /* 0x0000003f3f3ff290 */ /* 0x000fe2000fffe03f */
[----:B------:R-:W-:Y:S01]  /*26cc0*/  STL.64 [R1+0xd70], R4 ;  /* 0x000d700401007387 */ /* 0x000fe20000100a00 */
[----:B------:R0:W-:Y:S03]  /*26cd0*/  STL.64 [R1+0xd78], R6 ;  /* 0x000d780601007387 */ /* 0x0001e60000100a00 */
[----:B0-----:R-:W3:Y:S01]  /*26ce0*/  LDL.LU.64 R6, [R1+0x3418] ;  /* 0x0034180001067983 */ /* 0x001ee20000300a00 */
[----:B------:R-:W4:Y:S02]  /*26cf0*/  LDL.LU.64 R4, [R1+0x3410] ;  /* 0x0034100001047983 */ /* 0x000f240000300a00 */
[----:B------:R-:W-:Y:S01]  /*26d00*/  STL.64 [R1+0x32e8], R8 ;  /* 0x0032e80801007387 */ /* 0x000fe20000100a00 */
[----:B----4-:R-:W-:Y:S01]  /*26d10*/  HMMA.16816.F32.BF16 R20, R20, R4, R24 ;  /* 0x000000041414723c */ /* 0x010fe20000041818 */
[----:B------:R-:W4:Y:S01]  /*26d20*/  LDL.LU.64 R26, [R1+0x3408] ;  /* 0x00340800011a7983 */ /* 0x000f220000300a00 */
[----:B------:R-:W4:Y:S11]  /*26d30*/  LDL.LU.64 R24, [R1+0x3400] ;  /* 0x0034000001187983 */ /* 0x000f360000300a00 */
[----:B------:R-:W-:Y:S10]  /*26d40*/  @!UPT UIADD3 URZ, URZ, URZ, URZ ;  /* 0x0000003f3f3ff290 */ /* 0x000ff4000fffe03f */
[----:B------:R2:W-:Y:S01]  /*26d50*/  STL.64 [R1+0x8c0], R20 ;  /* 0x0008c01401007387 */ /* 0x0005e20000100a00 */
[----:B------:R-:W-:Y:S02]  /*26d60*/  STL.64 [R1+0x8c8], R22 ;  /* 0x0008c81601007387 */ /* 0x000fe40000100a00 */
[----:B--2---:R-:W-:Y:S02]  /*26d70*/  IMAD.MOV.U32 R20, RZ, RZ, R11 ;  /* 0x000000ffff147224 */ /* 0x004fe400078e000b */
[----:B---3--:R-:W-:Y:S01]  /*26d80*/  IMAD.MOV.U32 R21, RZ, RZ, R6 ;  /* 0x000000ffff157224 */ /* 0x008fe200078e0006 */
[----:B------:R-:W2:Y:S01]  /*26d90*/  LDL.LU R11, [R1+0x33fc] ;  /* 0x0033fc00010b7983 */ /* 0x000ea20000300800 */
[----:B------:R-:W3:Y:S03]  /*26da0*/  LDL.LU R6, [R1+0x33f8] ;  /* 0x0033f80001067983 */ /* 0x000ee60000300800 */
[----:B------:R0:W-:Y:S02]  /*26db0*/  STL.64 [R1+0x3330], R20 ;  /* 0x0033301401007387 */ /* 0x0001e40000100a00 */
[----:B0-----:R-:W-:-:S02]  /*26dc0*/  IMAD.MOV.U32 R20, RZ, RZ, R7 ;  /* 0x000000ffff147224 */ /* 0x001fc400078e0007 */
[----:B------:R-:W2:Y:S01]  /*26dd0*/  LDL.LU R7, [R1+0x33f4] ;  /* 0x0033f40001077983 */ /* 0x000ea20000300800 */
[----:B----4-:R-:W-:-:S03]  /*26de0*/  IMAD.MOV.U32 R21, RZ, RZ, R24 ;  /* 0x000000ffff157224 */ /* 0x010fc600078e0018 */
[----:B------:R-:W4:Y:S02]  /*26df0*/  LDL.LU R24, [R1+0x33f0] ;  /* 0x0033f00001187983 */ /* 0x000f240000300800 */
[----:B------:R0:W-:Y:S02]  /*26e00*/  STL.64 [R1+0x3348], R20 ;  /* 0x0033481401007387 */ /* 0x0001e40000100a00 */
[----:B0-----:R-:W-:Y:S02]  /*26e10*/  IMAD.MOV.U32 R20, RZ, RZ, R25 ;  /* 0x000000ffff147224 */ /* 0x001fe400078e0019 */
[----:B------:R-:W-:Y:S01]  /*26e20*/  IMAD.MOV.U32 R21, RZ, RZ, R26 ;  /* 0x000000ffff157224 */ /* 0x000fe200078e001a */
[----:B------:R-:W4:Y:S01]  /*26e30*/  LDL.LU R25, [R1+0x33ec] ;  /* 0x0033ec0001197983 */ /* 0x000f220000300800 */
[----:B------:R-:W4:Y:S03]  /*26e40*/  LDL.LU R26, [R1+0x33e8] ;  /* 0x0033e800011a7983 */ /* 0x000f260000300800 */
[----:B------:R0:W-:Y:S02]  /*26e50*/  STL.64 [R1+0x3360], R20 ;  /* 0x0033601401007387 */ /* 0x0001e40000100a00 */
[----:B0-----:R-:W-:-:S02]  /*26e60*/  IMAD.MOV.U32 R20, RZ, RZ, R27 ;  /* 0x000000ffff147224 */ /* 0x001fc400078e001b */
[----:B------:R-:W-:Y:S01]  /*26e70*/  IMAD.MOV.U32 R21, RZ, RZ, R0 ;  /* 0x000000ffff157224 */ /* 0x000fe200078e0000 */
[----:B------:R-:W4:Y:S01]  /*26e80*/  LDL.LU R27, [R1+0x33e4] ;  /* 0x0033e400011b7983 */ /* 0x000f220000300800 */
[----:B------:R-:W2:Y:S03]  /*26e90*/  LDL.LU R0, [R1+0x33e0] ;  /* 0x0033e00001007983 */ /* 0x000ea60000300800 */
[----:B------:R0:W-:Y:S02]  /*26ea0*/  STL.64 [R1+0x3378], R20 ;  /* 0x0033781401007387 */ /* 0x0001e40000100a00 */
[----:B0-----:R-:W-:Y:S02]  /*26eb0*/  IMAD.MOV.U32 R20, RZ, RZ, R29 ;  /* 0x000000ffff147224 */ /* 0x001fe400078e001d */
[----:B------:R-:W-:-:S05]  /*26ec0*/  IMAD.MOV.U32 R21, RZ, RZ, R28 ;  /* 0x000000ffff157224 */ /* 0x000fca00078e001c */
[----:B------:R0:W-:Y:S04]  /*26ed0*/  STL.64 [R1+0x3390], R20 ;  /* 0x0033901401007387 */ /* 0x0001e80000100a00 */
[----:B0-----:R-:W4:Y:S01]  /*26ee0*/  LDL.LU.64 R20, [R1+0x710] ;  /* 0x0007100001147983 */ /* 0x001f220000300a00 */
[----:B------:R-:W4:Y:S02]  /*26ef0*/  LDL.LU.64 R22, [R1+0x718] ;  /* 0x0007180001167983 */ /* 0x000f240000300a00 */
[----:B------:R-:W-:Y:S02]  /*26f00*/  IMAD.MOV.U32 R8, RZ, RZ, R3 ;  /* 0x000000ffff087224 */ /* 0x000fe400078e0003 */
[----:B------:R-:W-:-:S05]  /*26f10*/  IMAD.MOV.U32 R9, RZ, RZ, R2 ;  /* 0x000000ffff097224 */ /* 0x000fca00078e0002 */
[----:B------:R0:W-:Y:S01]  /*26f20*/  STL.64 [R1+0x3398], R8 ;  /* 0x0033980801007387 */ /* 0x0001e20000100a00 */
[----:B------:R-:W-:Y:S02]  /*26f30*/  STL.64 [R1+0x3308], R4 ;  /* 0x0033080401007387 */ /* 0x000fe40000100a00 */
[----:B0-----:R-:W-:Y:S02]  /*26f40*/  IMAD.MOV.U32 R8, RZ, RZ, R15 ;  /* 0x000000ffff087224 */ /* 0x001fe400078e000f */
[----:B------:R-:W-:Y:S01]  /*26f50*/  IMAD.MOV.U32 R9, RZ, RZ, R14 ;  /* 0x000000ffff097224 */ /* 0x000fe200078e000e */
[----:B----4-:R-:W-:Y:S11]  /*26f60*/  HMMA.16816.F32.BF16 R20, R24, R16, R20 ;  /* 0x000000101814723c */ /* 0x010ff60000041814 */
[----:B------:R-:W-:Y:S11]  /*26f70*/  @!UPT UIADD3 URZ, URZ, URZ, URZ ;  /* 0x0000003f3f3ff290 */ /* 0x000ff6000fffe03f */
[----:B------:R-:W-:Y:S01]  /*26f80*/  @!UPT UIADD3 URZ, URZ, URZ, URZ ;  /* 0x0000003f3f3ff290 */ /* 0x000fe2000fffe03f */
[----:B------:R-:W-:Y:S01]  /*26f90*/  STL.64 [R1+0x710], R20 ;  /* 0x0007101401007387 */ /* 0x000fe20000100a00 */
[----:B------:R-:W-:Y:S02]  /*26fa0*/  STL.64 [R1+0x718], R22 ;  /* 0x0007181601007387 */ /* 0x000fe40000100a00 */
[----:B------:R2:W-:Y:S02]  /*26fb0*/  STL.64 [R1+0x33b0], R8 ;  /* 0x0033b00801007387 */ /* 0x0005e40000100a00 */
[----:B--2---:R-:W-:Y:S02]  /*26fc0*/  IMAD.MOV.U32 R8, RZ, RZ, R11 ;  /* 0x000000ffff087224 */ /* 0x004fe400078e000b */
[----:B------:R-:W-:-:S05]  /*26fd0*/  IMAD.MOV.U32 R9, RZ, RZ, R10 ;  /* 0x000000ffff097224 */ /* 0x000fca00078e000a */
[----:B------:R-:W-:Y:S01]  /*26fe0*/  STL.64 [R1+0x33c8], R8 ;  /* 0x0033c80801007387 */ /* 0x000fe20000100a00 */
        /* <DEDUP_REMOVED lines=10> */
[----:B------:R-:W-:-:S02]  /*27090*/  IMAD.MOV.U32 R3, RZ, RZ, R16 ;  /* 0x000000ffff037224 */ /* 0x000fc400078e0010 */
[----:B------:R-:W-:Y:S01]  /*270a0*/  IMAD.MOV.U32 R2, RZ, RZ, R17 ;  /* 0x000000ffff027224 */ /* 0x000fe200078e0011 */
[----:B----4-:R-:W-:Y:S01]  /*270b0*/  STL.64 [R1+0x33d8], R22 ;  /* 0x0033d81601007387 */ /* 0x010fe20000100a00 */
[----:B--2---:R0:W-:Y:S03]  /*270c0*/  STL.64 [R1+0x33d0], R20 ;  /* 0x0033d01401007387 */ /* 0x0041e60000100a00 */
[----:B0-----:R-:W2:Y:S01]  /*270d0*/  LDL.LU.64 R20, [R1+0x700] ;  /* 0x0007000001147983 */ /* 0x001ea20000300a00 */
[----:B------:R-:W2:Y:S02]  /*270e0*/  LDL.LU.64 R22, [R1+0x708] ;  /* 0x0007080001167983 */ /* 0x000ea40000300a00 */
[----:B------:R-:W4:Y:S02]  /*270f0*/  LDL.LU.64 R16, [R1+0x680] ;  /* 0x0006800001107983 */ /* 0x000f240000300a00 */
[----:B------:R-:W2:Y:S02]  /*27100*/  LDL.LU.64 R18, [R1+0x688] ;  /* 0x0006880001127983 */ /* 0x000ea40000300a00 */
[----:B--2---:R-:W-:Y:S01]  /*27110*/  STL.64 [R1+0x3340], R18 ;  /* 0x0033401201007387 */ /* 0x004fe20000100a00 */
[----:B----4-:R0:W-:Y:S03]  /*27120*/  STL.64 [R1+0x3338], R16 ;  /* 0x0033381001007387 */ /* 0x0101e60000100a00 */
        /* <DEDUP_REMOVED lines=11> */
[----:B---3--:R-:W-:-:S07]  /*271e0*/  IMAD.MOV.U32 R9, RZ, RZ, R6 ;  /* 0x000000ffff097224 */ /* 0x008fce00078e0006 */
[C---:B------:R-:W-:Y:S01]  /*271f0*/  HMMA.16816.F32.BF16 R8, R24.reuse, R8, R20 ;  /* 0x000000081808723c */ /* 0x040fe20000041814 */
[----:B----4-:R-:W-:Y:S01]  /*27200*/  STL.64 [R1+0x3388], R18 ;  /* 0x0033881201007387 */ /* 0x010fe20000100a00 */
[----:B--2---:R0:W-:Y:S03]  /*27210*/  STL.64 [R1+0x3380], R16 ;  /* 0x0033801001007387 */ /* 0x0041e60000100a00 */
[----:B0-----:R-:W2:Y:S01]  /*27220*/  LDL.LU.64 R16, [R1+0x6c0] ;  /* 0x0006c00001107983 */ /* 0x001ea20000300a00 */
[----:B------:R-:W2:Y:S02]  /*27230*/  LDL.LU.64 R18, [R1+0x6c8] ;  /* 0x0006c80001127983 */ /* 0x000ea40000300a00 */
[----:B------:R-:W3:Y:S02]  /*27240*/  LDL.LU.64 R4, [R1+0x660] ;  /* 0x0006600001047983 */ /* 0x000ee40000300a00 */
[----:B------:R-:W4:Y:S02]  /*27250*/  LDL.LU.64 R6, [R1+0x668] ;  /* 0x0006680001067983 */ /* 0x000f240000300a00 */
[----:B----4-:R-:W-:Y:S01]  /*27260*/  STL.64 [R1+0x3320], R6 ;  /* 0x0033200601007387 */ /* 0x010fe20000100a00 */
[----:B---3--:R0:W-:Y:S03]  /*27270*/  STL.64 [R1+0x3318], R4 ;  /* 0x0033180401007387 */ /* 0x0081e60000100a00 */
[----:B0-----:R-:W3:Y:S01]  /*27280*/  LDL.LU.64 R4, [R1+0x670] ;  /* 0x0006700001047983 */ /* 0x001ee20000300a00 */
[----:B------:R-:W3:Y:S02]  /*27290*/  LDL.LU.64 R6, [R1+0x678] ;  /* 0x0006780001067983 */ /* 0x000ee40000300a00 */
[----:B------:R-:W4:Y:S02]  /*272a0*/  LDL.LU.64 R12, [R1+0x650] ;  /* 0x00065000010c7983 */ /* 0x000f240000300a00 */
[----:B------:R-:W4:Y:S01]  /*272b0*/  LDL.LU.64 R14, [R1+0x658] ;  /* 0x00065800010e7983 */ /* 0x000f220000300a00 */
[----:B------:R-:W2:Y:S01]  /*272c0*/  LDL.LU.64 R22, [R1+0x33d8] ;  /* 0x0033d80001167983 */ /* 0x000ea20000300a00 */
[----:B------:R-:W2:Y:S02]  /*272d0*/  LDL.LU.64 R20, [R1+0x33d0] ;  /* 0x0033d00001147983 */ /* 0x000ea40000300a00 */
        /* <DEDUP_REMOVED lines=69> */
[----:B------:R-:W-:Y:S01]  /*27730*/  STL.64 [R1+0x660], R16 ;  /* 0x0006601001007387 */ /* 0x000fe20000100a00 */
[----:B------:R0:W-:Y:S03]  /*27740*/  STL.64 [R1+0x668], R18 ;  /* 0x0006681201007387 */ /* 0x0001e60000100a00 */
[----:B0-----:R-:W3:Y:S01]  /*27750*/  LDL.LU.64 R18, [R1+0x3300] ;  /* 0x0033000001127983 */ /* 0x001ee20000300a00 */
[----:B------:R-:W4:Y:S02]  /*27760*/  LDL.LU.64 R16, [R1+0x32f8] ;  /* 0x0032f80001107983 */ /* 0x000f240000300a00 */
[C---:B----4-:R-:W-:Y:S11]  /*27770*/  HMMA.16816.F32.BF16 R12, R24.reuse, R16, R12 ;  /* 0x00000010180c723c */ /* 0x050ff6000004180c */
[----:B------:R-:W-:Y:S11]  /*27780*/  @!UPT UIADD3 URZ, URZ, URZ, URZ ;  /* 0x0000003f3f3ff290 */ /* 0x000ff6000fffe03f */
[----:B------:R-:W-:Y:S01]  /*27790*/  @!UPT UIADD3 URZ, URZ, URZ, URZ ;  /* 0x0000003f3f3ff290 */ /* 0x000fe2000fffe03f */
[----:B------:R0:W-:Y:S01]  /*277a0*/  STL.64 [R1+0x650], R12 ;  /* 0x0006500c01007387 */ /* 0x0001e20000100a00 */
[----:B------:R-:W-:Y:S03]  /*277b0*/  STL.64 [R1+0x658], R14 ;  /* 0x0006580e01007387 */ /* 0x000fe60000100a00 */
[----:B0-----:R-:W4:Y:S01]  /*277c0*/  LDL.LU.64 R12, [R1+0x32f0] ;  /* 0x0032f000010c7983 */ /* 0x001f220000300a00 */
[----:B---3--:R-:W-:Y:S02]  /*277d0*/  STL.64 [R1+0x3270], R18 ;  /* 0x0032701201007387 */ /* 0x008fe40000100a00 */
[----:B------:R0:W-:Y:S02]  /*277e0*/  STL.64 [R1+0x3268], R16 ;  /* 0x0032681001007387 */ /* 0x0001e40000100a00 */
[----:B0-----:R-:W3:Y:S01]  /*277f0*/  LDL.64 R16, [R1+0x80] ;  /* 0x0000800001107983 */ /* 0x001ee20000100a00 */
[C---:B----4-:R-:W-:Y:S03]  /*27800*/  HMMA.16816.F32.BF16 R8, R24.reuse, R12, R8 ;  /* 0x0000000c1808723c */ /* 0x050fe60000041808 */
[----:B---3--:R0:W-:Y:S04]  /*27810*/  STL.64 [R1+0x32b8], R16 ;  /* 0x0032b81001007387 */ /* 0x0081e80000100a00 */
[----:B0-----:R-:W3:Y:S01]  /*27820*/  LDL.LU.64 R16, [R1+0x630] ;  /* 0x0006300001107983 */ /* 0x001ee20000300a00 */
[----:B------:R-:W3:Y:S11]  /*27830*/  LDL.LU.64 R18, [R1+0x638] ;  /* 0x0006380001127983 */ /* 0x000ef60000300a00 */
[----:B------:R-:W-:Y:S04]  /*27840*/  @!UPT UIADD3 URZ, URZ, URZ, URZ ;  /* 0x0000003f3f3ff290 */ /* 0x000fe8000fffe03f */
[----:B------:R0:W-:Y:S02]  /*27850*/  STL.64 [R1+0x640], R8 ;  /* 0x0006400801007387 */ /* 0x0001e40000100a00 */
[----:B------:R-:W-:Y:S01]  /*27860*/  STL.64 [R1+0x648], R10 ;  /* 0x0006480a01007387 */ /* 0x000fe20000100a00 */
[----:B0-----:R-:W3:Y:S01]  /*27870*/  LDL.LU.64 R8, [R1+0x32e8] ;  /* 0x0032e80001087983 */ /* 0x001ee20000300a00 */
[----:B------:R-:W-:Y:S02]  /*27880*/  STL [R1+0x3264], R12 ;  /* 0x0032640c01007387 */ /* 0x000fe40000100800 */
[----:B------:R3:W-:Y:S02]  /*27890*/  STL [R1+0x3260], R13 ;  /* 0x0032600d01007387 */ /* 0x0007e40000100800 */
[C---:B---3--:R-:W-:Y:S01]  /*278a0*/  HMMA.16816.F32.BF16 R12, R24.reuse, R8, R16 ;  /* 0x00000008180c723c */ /* 0x048fe20000041810 */
[----:B------:R0:W-:Y:S04]  /*278b0*/  STL.64 [R1+0x32c0], R8 ;  /* 0x0032c00801007387 */ /* 0x0001e80000100a00 */
[----:B0-----:R-:W3:Y:S11]  /*278c0*/  LDL.64 R8, [R1+0xa0] ;  /* 0x0000a00001087983 */ /* 0x001ef60000100a00 */
[----:B------:R-:W-:Y:S07]  /*278d0*/  @!UPT UIADD3 URZ, URZ, URZ, URZ ;  /* 0x0000003f3f3ff290 */ /* 0x000fee000fffe03f */
[----:B------:R-:W-:Y:S01]  /*278e0*/  STL.64 [R1+0x630], R12 ;  /* 0x0006300c01007387 */ /* 0x000fe20000100a00 */
[----:B------:R2:W-:Y:S02]  /*278f0*/  STL.64 [R1+0x638], R14 ;  /* 0x0006380e01007387 */ /* 0x0005e40000100a00 */
[----:B--2---:R-:W-:Y:S01]  /*27900*/  HMMA.16816.F32.BF16 R12, R24, R4, R20 ;  /* 0x00000004180c723c */ /* 0x004fe20000041814 */
[----:B------:R-:W0:Y:S04]  /*27910*/  LDSM.16.MT88.4 R24, [R0+0x180] ;  /* 0x000180000018783b */ /* 0x000e280000004200 */
[----:B------:R-:W1:Y:S04]  /*27920*/  LDSM.16.MT88.4 R20, [R0+0x100] ;  /* 0x000100000014783b */ /* 0x000e680000004200 */
[----:B---3--:R-:W-:Y:S01]  /*27930*/  STL.64 [R1+0x32d0], R8 ;  /* 0x0032d00801007387 */ /* 0x008fe20000100a00 */
[----:B------:R2:W-:Y:S03]  /*27940*/  STL.64 [R1+0x32c8], R4 ;  /* 0x0032c80401007387 */ /* 0x0005e60000100a00 */
[----:B--2---:R-:W2:Y:S10]  /*27950*/  LDL.LU.64 R4, [R1+0xab0] ;  /* 0x000ab00001047983 */ /* 0x004eb40000300a00 */
[----:B------:R-:W-:Y:S02]  /*27960*/  STL.64 [R1+0x110], R12 ;  /* 0x0001100c01007387 */ /* 0x000fe40000100a00 */
[----:B------:R-:W-:Y:S02]  /*27970*/  STL.64 [R1+0x118], R14 ;  /* 0x0001180e01007387 */ /* 0x000fe40000100a00 */
[----:B------:R-:W3:Y:S02]  /*27980*/  LDL.LU.64 R6, [R1+0xab8] ;  /* 0x000ab80001067983 */ /* 0x000ee40000300a00 */
[----:B------:R-:W-:-:S02]  /*27990*/  IMAD.MOV.U32 R8, RZ, RZ, R3 ;  /* 0x000000ffff087224 */ /* 0x000fc400078e0003 */
[----:B------:R-:W-:Y:S01]  /*279a0*/  IMAD.MOV.U32 R9, RZ, RZ, R2 ;  /* 0x000000ffff097224 */ /* 0x000fe200078e0002 */
[----:B---3--:R-:W-:Y:S01]  /*279b0*/  STL.64 [R1+0x32e0], R6 ;  /* 0x0032e00601007387 */ /* 0x008fe20000100a00 */
[----:B--2---:R2:W-:Y:S03]  /*279c0*/  STL.64 [R1+0x32d8], R4 ;  /* 0x0032d80401007387 */ /* 0x0045e60000100a00 */
[----:B--2---:R-:W1:Y:S01]  /*279d0*/  LDL.LU.64 R4, [R1+0xac0] ;  /* 0x000ac00001047983 */ /* 0x004e620000300a00 */
[----:B------:R-:W1:Y:S02]  /*279e0*/  LDL.LU.64 R6, [R1+0xac8] ;  /* 0x000ac80001067983 */ /* 0x000e640000300a00 */
[----:B------:R-:W2:Y:S02]  /*279f0*/  LDL.LU.64 R16, [R1+0xaa0] ;  /* 0x000aa00001107983 */ /* 0x000ea40000300a00 */
[----:B------:R-:W2:Y:S01]  /*27a00*/  LDL.LU.64 R18, [R1+0xaa8] ;  /* 0x000aa80001127983 */ /* 0x000ea20000300a00 */
[----:B------:R-:W3:Y:S01]  /*27a10*/  LDL.LU.64 R12, [R1+0xa90] ;  /* 0x000a9000010c7983 */ /* 0x000ee20000300a00 */
[----:B------:R-:W3:Y:S02]  /*27a20*/  LDL.LU.64 R14, [R1+0xa98] ;  /* 0x000a9800010e7983 */ /* 0x000ee40000300a00 */
[----:B0-----:R-:W-:Y:S02]  /*27a30*/  STL [R1+0x3218], R24 ;  /* 0x0032181801007387 */ /* 0x001fe40000100800 */
[----:B------:R0:W-:Y:S01]  /*27a40*/  STL [R1+0x3214], R25 ;  /* 0x0032141901007387 */ /* 0x0001e20000100800 */
[----:B------:R-:W-:Y:S01]  /*27a50*/  STL [R1+0x3210], R26 ;  /* 0x0032101a01007387 */ /* 0x000fe20000100800 */
[----:B------:R-:W-:Y:S03]  /*27a60*/  STL [R1+0x320c], R27 ;  /* 0x00320c1b01007387 */ /* 0x000fe60000100800 */
[----:B0-----:R-:W4:Y:S01]  /*27a70*/  LDL.64 R24, [R1+0x60] ;  /* 0x0000600001187983 */ /* 0x001f220000100a00 */
[C---:B-1----:R-:W-:Y:S03]  /*27a80*/  HMMA.16816.F32.BF16 R8, R20.reuse, R8, R4 ;  /* 0x000000081408723c */ /* 0x042fe60000041804 */
[----:B----4-:R0:W-:Y:S04]  /*27a90*/  STL.64 [R1+0x32b0], R24 ;  /* 0x0032b01801007387 */ /* 0x0101e80000100a00 */
[----:B0-----:R-:W2:Y:S01]  /*27aa0*/  LDL.64 R24, [R1+0x90] ;  /* 0x0000900001187983 */ /* 0x001ea20000100a00 */
[----:B------:R-:W4:Y:S02]  /*27ab0*/  LDL.LU.64 R6, [R1+0x32e0] ;  /* 0x0032e00001067983 */ /* 0x000f240000300a00 */
[----:B------:R-:W4:Y:S11]  /*27ac0*/  LDL.LU.64 R4, [R1+0x32d8] ;  /* 0x0032d80001047983 */ /* 0x000f360000300a00 */
[----:B------:R-:W-:Y:S02]  /*27ad0*/  @!UPT UIADD3 URZ, URZ, URZ, URZ ;  /* 0x0000003f3f3ff290 */ /* 0x000fe4000fffe03f */
[----:B------:R0:W-:Y:S01]  /*27ae0*/  STL.64 [R1+0xac0], R8 ;  /* 0x000ac00801007387 */ /* 0x0001e20000100a00 */
[----:B------:R-:W-:Y:S04]  /*27af0*/  STL.64 [R1+0xac8], R10 ;  /* 0x000ac80a01007387 */ /* 0x000fe80000100a00 */
[----:B0-----:R-:W4:Y:S01]  /*27b00*/  LDL.LU.64 R8, [R1+0x32d0] ;  /* 0x0032d00001087983 */ /* 0x001f220000300a00 */
[C---:B--2---:R-:W-:Y:S08]  /*27b10*/  HMMA.16816.F32.BF16 R16, R20.reuse, R24, R16 ;  /* 0x000000181410723c */ /* 0x044ff00000041810 */
[----:B----4-:R-:W-:Y:S01]  /*27b20*/  HMMA.16816.F32.BF16 R4, R20, R8, R4 ;  /* 0x000000081404723c */ /* 0x010fe20000041804 */
[----:B------:R-:W-:Y:S11]  /*27b30*/  IMAD.MOV.U32 R0, RZ, RZ, R9 ;  /* 0x000000ffff007224 */ /* 0x000ff600078e0009 */
[----:B------:R-:W-:Y:S11]  /*27b40*/  @!UPT UIADD3 URZ, URZ, URZ, URZ ;  /* 0x0000003f3f3ff290 */ /* 0x000ff6000fffe03f */
[----:B------:R0:W-:Y:S01]  /*27b50*/  STL.64 [R1+0xab0], R4 ;  /* 0x000ab00401007387 */ /* 0x0001e20000100a00 */
[----:B------:R1:W-:Y:S03]  /*27b60*/  STL.64 [R1+0xab8], R6 ;  /* 0x000ab80601007387 */ /* 0x0003e60000100a00 */
[----:B0-----:R-:W2:Y:S01]  /*27b70*/  LDL.LU.64 R4, [R1+0x32c8] ;  /* 0x0032c80001047983 */ /* 0x001ea20000300a00 */
[----:B-1----:R-:W-:Y:S02]  /*27b80*/  IMAD.MOV.U32 R6, RZ, RZ, R8 ;  /* 0x000000ffff067224 */ /* 0x002fe400078e0008 */
[----:B------:R-:W4:Y:S02]  /*27b90*/  LDL.LU.64 R8, [R1+0x32c0] ;  /* 0x0032c00001087983 */ /* 0x000f240000300a00 */
[----:B------:R-:W-:Y:S01]  /*27ba0*/  STL [R1+0x3250], R0 ;  /* 0x0032500001007387 */ /* 0x000fe20000100800 */
[----:B------:R-:W-:Y:S01]  /*27bb0*/  STL [R1+0x3208], R6 ;  /* 0x0032080601007387 */ /* 0x000fe20000100800 */
[----:B------:R0:W-:Y:S02]  /*27bc0*/  STL.64 [R1+0xaa0], R16 ;  /* 0x000aa01001007387 */ /* 0x0001e40000100a00 */
[----:B------:R-:W-:Y:S01]  /*27bd0*/  STL.64 [R1+0xaa8], R18 ;  /* 0x000aa81201007387 */ /* 0x000fe20000100a00 */
[----:B0-----:R-:W3:Y:S01]  /*27be0*/  LDL.LU.64 R16, [R1+0x32b8] ;  /* 0x0032b80001107983 */ /* 0x001ee20000300a00 */
[----:B------:R-:W-:-:S05]  /*27bf0*/  IMAD.MOV.U32 R7, RZ, RZ, R25 ;  /* 0x000000ffff077224 */ /* 0x000fca00078e0019 */
[----:B------:R-:W-:Y:S01]  /*27c00*/  STL [R1+0x32a8], R7 ;  /* 0x0032a80701007387 */ /* 0x000fe20000100800 */
[----:B------:R-:W-:-:S03]  /*27c10*/  IMAD.MOV.U32 R10, RZ, RZ, R24 ;  /* 0x000000ffff0a7224 */ /* 0x000fc600078e0018 */
[----:B--2---:R3:W-:Y:S02]  /*27c20*/  STL.64 [R1+0x32a0], R4 ;  /* 0x0032a00401007387 */ /* 0x0047e40000100a00 */
[----:B---3--:R-:W-:Y:S01]  /*27c30*/  HMMA.16816.F32.BF16 R4, R20, R16, R12 ;  /* 0x000000101404723c */ /* 0x008fe2000004180c */
[----:B------:R-:W-:-:S06]  /*27c40*/  IMAD.MOV.U32 R11, RZ, RZ, R17 ;  /* 0x000000ffff0b7224 */ /* 0x000fcc00078e0011 */
[----:B------:R-:W-:Y:S11]  /*27c50*/  IMAD.MOV.U32 R14, RZ, RZ, R16 ;  /* 0x000000ffff0e7224 */ /* 0x000ff600078e0010 */
[----:B------:R-:W-:Y:S05]  /*27c60*/  @!UPT UIADD3 URZ, URZ, URZ, URZ ;  /* 0x0000003f3f3ff290 */ /* 0x000fea000fffe03f */
[----:B------:R0:W-:Y:S01]  /*27c70*/  STL.64 [R1+0xa90], R4 ;  /* 0x000a900401007387 */ /* 0x0001e20000100a00 */
[----:B------:R1:W-:Y:S02]  /*27c80*/  STL.64 [R1+0xa98], R6 ;  /* 0x000a980601007387 */ /* 0x0003e40000100a00 */
[----:B------:R-:W2:Y:S02]  /*27c90*/  LDL.LU.64 R24, [R1+0xa80] ;  /* 0x000a800001187983 */ /* 0x000ea40000300a00 */
[----:B------:R-:W2:Y:S01]  /*27ca0*/  LDL.LU.64 R26, [R1+0xa88] ;  /* 0x000a8800011a7983 */ /* 0x000ea20000300a00 */
[----:B0-----:R-:W3:Y:S01]  /*27cb0*/  LDL.LU.64 R4, [R1+0xa70] ;  /* 0x000a700001047983 */ /* 0x001ee20000300a00 */
[----:B-1----:R-:W3:Y:S02]  /*27cc0*/  LDL.LU.64 R6, [R1+0xa78] ;  /* 0x000a780001067983 */ /* 0x002ee40000300a00 */
[----:B------:R-:W2:Y:S02]  /*27cd0*/  LDL.64 R16, [R1+0x10] ;  /* 0x0000100001107983 */ /* 0x000ea40000100a00 */
[----:B--2---:R0:W-:Y:S04]  /*27ce0*/  STL.64 [R1+0x3280], R16 ;  /* 0x0032801001007387 */ /* 0x0041e80000100a00 */
[----:B0-----:R-:W2:Y:S04]  /*27cf0*/  LDL.64 R16, [R1+0x20] ;  /* 0x0000200001107983 */ /* 0x001ea80000100a00 */
[----:B--2---:R0:W-:Y:S04]  /*27d00*/  STL.64 [R1+0x3288], R16 ;  /* 0x0032881001007387 */ /* 0x0041e80000100a00 */
[----:B0-----:R-:W2:Y:S01]  /*27d10*/  LDL.64 R16, [R1+0x30] ;  /* 0x0000300001107983 */ /* 0x001ea20000100a00 */
[----:B------:R-:W-:Y:S02]  /*27d20*/  STL [R1+0x3254], R14 ;  /* 0x0032540e01007387 */ /* 0x000fe40000100800 */
[----:B------:R-:W2:Y:S02]  /*27d30*/  LDL.64 R12, [R1+0x70] ;  /* 0x00007000010c7983 */ /* 0x000ea40000100a00 */
[----:B------:R-:W-:Y:S01]  /*27d40*/  STL.64 [R1+0x3248], R10 ;  /* 0x0032480a01007387 */ /* 0x000fe20000100a00 */
[----:B----4-:R0:W-:Y:S04]  /*27d50*/  STL.64 [R1+0x3240], R8 ;  /* 0x0032400801007387 */ /* 0x0101e80000100a00 */
[----:B0-----:R-:W4:Y:S01]  /*27d60*/  LDL.64 R8, [R1] ;  /* 0x0000000001087983 */ /* 0x001f220000100a00 */
[----:B--2---:R-:W-:Y:S01]  /*27d70*/  HMMA.16816.F32.BF16 R24, R20, R12, R24 ;  /* 0x0000000c1418723c */ /* 0x004fe20000041818 */
[----:B------:R-:W-:-:S02]  /*27d80*/  IMAD.MOV.U32 R15, RZ, RZ, R13 ;  /* 0x000000ffff0f7224 */ /* 0x000fc400078e000d */
[----:B------:R-:W-:Y:S01]  /*27d90*/  IMAD.MOV.U32 R28, RZ, RZ, R12 ;  /* 0x000000ffff1c7224 */ /* 0x000fe200078e000c */
[----:B----4-:R0:W-:Y:S04]  /*27da0*/  STL.64 [R1+0x3278], R8 ;  /* 0x0032780801007387 */ /* 0x0101e80000100a00 */
[----:B0-----:R-:W2:Y:S11]  /*27db0*/  LDL.64 R8, [R1+0x50] ;  /* 0x0000500001087983 */ /* 0x001eb60000100a00 */
[----:B------:R-:W-:Y:S04]  /*27dc0*/  @!UPT UIADD3 URZ, URZ, URZ, URZ ;  /* 0x0000003f3f3ff290 */ /* 0x000fe8000fffe03f */
[----:B------:R0:W-:Y:S02]  /*27dd0*/  STL.64 [R1+0xa80], R24 ;  /* 0x000a801801007387 */ /* 0x0001e40000100a00 */
[----:B------:R-:W-:Y:S01]  /*27de0*/  STL.64 [R1+0xa88], R26 ;  /* 0x000a881a01007387 */ /* 0x000fe20000100a00 */
[----:B0-----:R-:W3:Y:S01]  /*27df0*/  LDL.LU.64 R24, [R1+0x32b0] ;  /* 0x0032b00001187983 */ /* 0x001ee20000300a00 */
[----:B------:R0:W-:Y:S02]  /*27e00*/  STL [R1+0x325c], R15 ;  /* 0x00325c0f01007387 */ /* 0x0001e40000100800 */
[----:B------:R-:W2:Y:S01]  /*27e10*/  LDL.LU.64 R12, [R1+0xa60] ;  /* 0x000a6000010c7983 */ /* 0x000ea20000300a00 */
[----:B0-----:R-:W2:Y:S01]  /*27e20*/  LDL.LU.64 R14, [R1+0xa68] ;  /* 0x000a6800010e7983 */ /* 0x001ea20000300a00 */
[----:B------:R-:W-:Y:S01]  /*27e30*/  STL [R1+0x3258], R28 ;  /* 0x0032581c01007387 */ /* 0x000fe20000100800 */
[C---:B---3--:R-:W-:Y:S08]  /*27e40*/  HMMA.16816.F32.BF16 R4, R20.reuse, R24, R4 ;  /* 0x000000181404723c */ /* 0x048ff00000041804 */
[----:B--2---:R-:W-:Y:S01]  /*27e50*/  HMMA.16816.F32.BF16 R12, R20, R8, R12 ;  /* 0x00000008140c723c */ /* 0x004fe2000004180c */
[----:B------:R-:W-:-:S02]  /*27e60*/  IMAD.MOV.U32 R3, RZ, RZ, R24 ;  /* 0x000000ffff037224 */ /* 0x000fc400078e0018 */
[----:B------:R-:W-:Y:S11]  /*27e70*/  IMAD.MOV.U32 R2, RZ, RZ, R25 ;  /* 0x000000ffff027224 */ /* 0x000ff600078e0019 */
[----:B------:R-:W-:Y:S01]  /*27e80*/  @!UPT UIADD3 URZ, URZ, URZ, URZ ;  /* 0x0000003f3f3ff290 */ /* 0x000fe2000fffe03f */
[----:B------:R-:W-:Y:S01]  /*27e90*/  STL.64 [R1+0xa70], R4 ;  /* 0x000a700401007387 */ /* 0x000fe20000100a00 */
[----:B------:R0:W-:Y:S03]  /*27ea0*/  STL.64 [R1+0xa78], R6 ;  /* 0x000a780601007387 */ /* 0x0001e60000100a00 */
[----:B0-----:R-:W2:Y:S01]  /*27eb0*/  LDL.LU R7, [R1+0x32a8] ;  /* 0x0032a80001077983 */ /* 0x001ea20000300800 */
[----:B------:R-:W3:Y:S02]  /*27ec0*/  LDL.LU.64 R4, [R1+0x32a0] ;  /* 0x0032a00001047983 */ /* 0x000ee40000300a00 */
[----:B------:R-:W4:Y:S02]  /*27ed0*/  LDL.LU.64 R24, [R1+0xa50] ;  /* 0x000a500001187983 */ /* 0x000f240000300a00 */
[----:B------:R-:W4:Y:S01]  /*27ee0*/  LDL.LU.64 R26, [R1+0xa58] ;  /* 0x000a5800011a7983 */ /* 0x000f220000300a00 */
[----:B------:R0:W-:Y:S01]  /*27ef0*/  STL.64 [R1+0xa60], R12 ;  /* 0x000a600c01007387 */ /* 0x0001e20000100a00 */
[----:B------:R1:W-:Y:S03]  /*27f00*/  STL.64 [R1+0xa68], R14 ;  /* 0x000a680e01007387 */ /* 0x0003e60000100a00 */
[----:B0-----:R-:W2:Y:S01]  /*27f10*/  LDL.LU.64 R12, [R1+0xa30] ;  /* 0x000a3000010c7983 */ /* 0x001ea20000300a00 */
[----:B-1----:R-:W2:Y:S02]  /*27f20*/  LDL.LU.64 R14, [R1+0xa38] ;  /* 0x000a3800010e7983 */ /* 0x002ea40000300a00 */
[----:B------:R-:W-:-:S02]  /*27f30*/  IMAD.MOV.U32 R6, RZ, RZ, R8 ;  /* 0x000000ffff067224 */ /* 0x000fc400078e0008 */
[----:B------:R-:W-:Y:S01]  /*27f40*/  IMAD.MOV.U32 R29, RZ, RZ, R9 ;  /* 0x000000ffff1d7224 */ /* 0x000fe200078e0009 */
[----:B--2---:R-:W-:Y:S01]  /*27f50*/  STL.64 [R1+0x3298], R14 ;  /* 0x0032980e01007387 */ /* 0x004fe20000100a00 */
[----:B------:R0:W-:Y:S03]  /*27f60*/  STL.64 [R1+0x3290], R12 ;  /* 0x0032900c01007387 */ /* 0x0001e60000100a00 */
[----:B0-----:R-:W2:Y:S01]  /*27f70*/  LDL.LU.64 R12, [R1+0xa40] ;  /* 0x000a4000010c7983 */ /* 0x001ea20000300a00 */
[----:B------:R-:W2:Y:S02]  /*27f80*/  LDL.LU.64 R14, [R1+0xa48] ;  /* 0x000a4800010e7983 */ /* 0x000ea40000300a00 */
[----:B------:R-:W4:Y:S02]  /*27f90*/  LDL.LU.64 R8, [R1+0xa20] ;  /* 0x000a200001087983 */ /* 0x000f240000300a00 */
[----:B------:R-:W4:Y:S01]  /*27fa0*/  LDL.LU.64 R10, [R1+0xa28] ;  /* 0x000a2800010a7983 */ /* 0x000f220000300a00 */
[----:B------:R-:W-:Y:S01]  /*27fb0*/  STL.64 [R1+0x3238], R6 ;  /* 0x0032380601007387 */ /* 0x000fe20000100a00 */
[----:B---3--:R0:W-:Y:S03]  /*27fc0*/  STL.64 [R1+0x3230], R4 ;  /* 0x0032300401007387 */ /* 0x0081e60000100a00 */
[----:B0-----:R-:W4:Y:S01]  /*27fd0*/  LDL.64 R4, [R1+0x40] ;  /* 0x0000400001047983 */ /* 0x001f220000100a00 */
[C---:B--2---:R-:W-:Y:S08]  /*27fe0*/  HMMA.16816.F32.BF16 R12, R20.reuse, R16, R12 ;  /* 0x00000010140c723c */ /* 0x044ff0000004180c */
[----:B----4-:R-:W-:Y:S11]  /*27ff0*/  HMMA.16816.F32.BF16 R24, R20, R4, R24 ;  /* 0x000000041418723c */ /* 0x010ff60000041818 */
[----:B------:R-:W-:Y:S11]  /*28000*/  @!UPT UIADD3 URZ, URZ, URZ, URZ ;  /* 0x0000003f3f3ff290 */ /* 0x000ff6000fffe03f */
[----:B------:R-:W-:Y:S01]  /*28010*/  @!UPT UIADD3 URZ, URZ, URZ, URZ ;  /* 0x0000003f3f3ff290 */ /* 0x000fe2000fffe03f */
[----:B------:R-:W-:Y:S01]  /*28020*/  STL.64 [R1+0xa50], R24 ;  /* 0x000a501801007387 */ /* 0x000fe20000100a00 */
[----:B------:R0:W-:Y:S02]  /*28030*/  STL.64 [R1+0xa58], R26 ;  /* 0x000a581a01007387 */ /* 0x0001e40000100a00 */
[----:B0-----:R-:W-:Y:S02]  /*28040*/  IMAD.MOV.U32 R26, RZ, RZ, R4 ;  /* 0x000000ffff1a7224 */ /* 0x001fe400078e0004 */
[----:B------:R-:W-:Y:S02]  /*28050*/  IMAD.MOV.U32 R27, RZ, RZ, R5 ;  /* 0x000000ffff1b7224 */ /* 0x000fe400078e0005 */
[----:B------:R-:W2:Y:S01]  /*28060*/  LDL.LU.64 R4, [R1+0xa00] ;  /* 0x000a000001047983 */ /* 0x000ea20000300a00 */
[----:B------:R-:W2:Y:S02]  /*28070*/  LDL.LU.64 R6, [R1+0xa08] ;  /* 0x000a080001067983 */ /* 0x000ea40000300a00 */
[----:B------:R-:W-:Y:S02]  /*28080*/  STL.64 [R1+0xa40], R12 ;  /* 0x000a400c01007387 */ /* 0x000fe40000100a00 */
[----:B------:R0:W-:Y:S02]  /*28090*/  STL.64 [R1+0xa48], R14 ;  /* 0x000a480e01007387 */ /* 0x0001e40000100a00 */
[----:B------:R-:W-:-:S02]  /*280a0*/  IMAD.MOV.U32 R24, RZ, RZ, R16 ;  /* 0x000000ffff187224 */ /* 0x000fc400078e0010 */
[----:B------:R-:W-:Y:S01]  /*280b0*/  IMAD.MOV.U32 R25, RZ, RZ, R17 ;  /* 0x000000ffff197224 */ /* 0x000fe200078e0011 */
[----:B0-----:R-:W3:Y:S01]  /*280c0*/  LDL.LU.64 R14, [R1+0x3298] ;  /* 0x00329800010e7983 */ /* 0x001ee20000300a00 */
[----:B------:R-:W3:Y:S02]  /*280d0*/  LDL.LU.64 R12, [R1+0x3290] ;  /* 0x00329000010c7983 */ /* 0x000ee40000300a00 */
[----:B------:R-:W3:Y:S02]  /*280e0*/  LDL.LU.64 R16, [R1+0x3288] ;  /* 0x0032880001107983 */ /* 0x000ee40000300a00 */
[----:B------:R-:W-:Y:S01]  /*280f0*/  STL.64 [R1+0x3228], R26 ;  /* 0x0032281a01007387 */ /* 0x000fe20000100a00 */
[----:B------:R0:W-:Y:S04]  /*28100*/  STL.64 [R1+0x3220], R24 ;  /* 0x0032201801007387 */ /* 0x0001e80000100a00 */
[----:B0-----:R-:W4:Y:S01]  /*28110*/  LDL.LU.64 R24, [R1+0xa10] ;  /* 0x000a100001187983 */ /* 0x001f220000300a00 */
[----:B------:R-:W4:Y:S01]  /*28120*/  LDL.LU.64 R26, [R1+0xa18] ;  /* 0x000a1800011a7983 */ /* 0x000f220000300a00 */
[C---:B---3--:R-:W-:Y:S01]  /*28130*/  HMMA.16816.F32.BF16 R12, R20.reuse, R16, R12 ;  /* 0x00000010140c723c */ /* 0x048fe2000004180c */
[----:B------:R-:W-:Y:S11]  /*28140*/  IMAD.MOV.U32 R0, RZ, RZ, R17 ;  /* 0x000000ffff007224 */ /* 0x000ff600078e0011 */
[----:B------:R-:W-:Y:S11]  /*28150*/  @!UPT UIADD3 URZ, URZ, URZ, URZ ;  /* 0x0000003f3f3ff290 */ /* 0x000ff6000fffe03f */
        /* <DEDUP_REMOVED lines=9> */
[----:B------:R1:W-:Y:S03]  /*281f0*/  STL.64 [R1+0xa28], R10 ;  /* 0x000a280a01007387 */ /* 0x0003e60000100a00 */
[----:B0-----:R-:W4:Y:S01]  /*28200*/  LDL.LU.64 R8, [R1+0x3278] ;  /* 0x0032780001087983 */ /* 0x001f220000300a00 */
[----:B------:R-:W3:Y:S02]  /*28210*/  LDL.LU.64 R18, [R1+0x3270] ;  /* 0x0032700001127983 */ /* 0x000ee40000300a00 */
[----:B------:R-:W2:Y:S01]  /*28220*/  LDL.LU.64 R16, [R1+0x3268] ;  /* 0x0032680001107983 */ /* 0x000ea20000300a00 */
[C---:B----4-:R-:W-:Y:S08]  /*28230*/  HMMA.16816.F32.BF16 R24, R20.reuse, R8, R24 ;  /* 0x000000081418723c */ /* 0x050ff00000041818 */
[----:B--2---:R-:W-:Y:S01]  /*28240*/  HMMA.16816.F32.BF16 R4, R20, R16, R4 ;  /* 0x000000101404723c */ /* 0x004fe20000041804 */
[----:B------:R-:W-:-:S02]  /*28250*/  IMAD.MOV.U32 R12, RZ, RZ, R8 ;  /* 0x000000ffff0c7224 */ /* 0x000fc400078e0008 */
[----:B------:R-:W-:Y:S11]  /*28260*/  IMAD.MOV.U32 R13, RZ, RZ, R9 ;  /* 0x000000ffff0d7224 */ /* 0x000ff600078e0009 */
[----:B------:R-:W-:Y:S01]  /*28270*/  @!UPT UIADD3 URZ, URZ, URZ, URZ ;  /* 0x0000003f3f3ff290 */ /* 0x000fe2000fffe03f */
[----:B------:R-:W-:Y:S01]  /*28280*/  STL.64 [R1+0xa10], R24 ;  /* 0x000a101801007387 */ /* 0x000fe20000100a00 */
[----:B------:R-:W-:Y:S02]  /*28290*/  STL.64 [R1+0xa18], R26 ;  /* 0x000a181a01007387 */ /* 0x000fe40000100a00 */
[----:B------:R-:W2:Y:S02]  /*282a0*/  LDL.LU.64 R8, [R1+0x9f0] ;  /* 0x0009f00001087983 */ /* 0x000ea40000300a00 */
[----:B-1----:R-:W2:Y:S03]  /*282b0*/  LDL.LU.64 R10, [R1+0x9f8] ;  /* 0x0009f800010a7983 */ /* 0x002ea60000300a00 */
[----:B------:R0:W-:Y:S01]  /*282c0*/  STL.64 [R1+0xa00], R4 ;  /* 0x000a000401007387 */ /* 0x0001e20000100a00 */
[----:B------:R1:W-:Y:S03]  /*282d0*/  STL.64 [R1+0xa08], R6 ;  /* 0x000a080601007387 */ /* 0x0003e60000100a00 */
[----:B0-----:R-:W4:Y:S01]  /*282e0*/  LDL.LU.64 R4, [R1+0x9e0] ;  /* 0x0009e00001047983 */ /* 0x001f220000300a00 */
[----:B-1----:R-:W4:Y:S02]  /*282f0*/  LDL.LU.64 R6, [R1+0x9e8] ;  /* 0x0009e80001067983 */ /* 0x002f240000300a00 */
[----:B------:R-:W2:Y:S02]  /*28300*/  LDL.LU.64 R24, [R1+0x510] ;  /* 0x0005100001187983 */ /* 0x000ea40000300a00 */
[----:B------:R-:W2:Y:S01]  /*28310*/  LDL.LU.64 R26, [R1+0x518] ;  /* 0x00051800011a7983 */ /* 0x000ea20000300a00 */
[----:B---3--:R-:W-:Y:S01]  /*28320*/  STL.64 [R1+0x3128], R18 ;  /* 0x0031281201007387 */ /* 0x008fe20000100a00 */
        /* <DEDUP_REMOVED lines=8> */
[----:B------:R-:W3:Y:S01]  /*283b0*/  LDL.LU R15, [R1+0x325c] ;  /* 0x00325c00010f7983 */ /* 0x000ee20000300800 */
[----:B------:R-:W3:Y:S03]  /*283c0*/  LDL.LU R28, [R1+0x3258] ;  /* 0x00325800011c7983 */ /* 0x000ee60000300800 */
[----:B------:R0:W-:Y:S02]  /*283d0*/  STL.64 [R1+0x3150], R16 ;  /* 0x0031501001007387 */ /* 0x0001e40000100a00 */
[----:B0-----:R-:W-:-:S02]  /*283e0*/  IMAD.MOV.U32 R16, RZ, RZ, R14 ;  /* 0x000000ffff107224 */ /* 0x001fc400078e000e */
        /* <DEDUP_REMOVED lines=11> */
[----:B------:R-:W4:Y:S02]  /*284a0*/  LDL.LU.64 R8, [R1+0x3240] ;  /* 0x0032400001087983 */ /* 0x000f240000300a00 */
[----:B------:R-:W-:Y:S01]  /*284b0*/  STL.64 [R1+0x3118], R12 ;  /* 0x0031180c01007387 */ /* 0x000fe20000100a00 */
[C---:B----4-:R-:W-:Y:S11]  /*284c0*/  HMMA.16816.F32.BF16 R4, R20.reuse, R8, R4 ;  /* 0x000000081404723c */ /* 0x050ff60000041804 */
[----:B------:R-:W-:Y:S11]  /*284d0*/  @!UPT UIADD3 URZ, URZ, URZ, URZ ;  /* 0x0000003f3f3ff290 */ /* 0x000ff6000fffe03f */
[----:B------:R-:W-:Y:S01]  /*284e0*/  @!UPT UIADD3 URZ, URZ, URZ, URZ ;  /* 0x0000003f3f3ff290 */ /* 0x000fe2000fffe03f */
[----:B------:R-:W-:Y:S01]  /*284f0*/  STL.64 [R1+0x9e0], R4 ;  /* 0x0009e00401007387 */ /* 0x000fe20000100a00 */
[----:B------:R0:W-:Y:S03]  /*28500*/  STL.64 [R1+0x9e8], R6 ;  /* 0x0009e80601007387 */ /* 0x0001e60000100a00 */
[----:B0-----:R-:W4:Y:S01]  /*28510*/  LDL.LU.64 R6, [R1+0x3238] ;  /* 0x0032380001067983 */ /* 0x001f220000300a00 */
[----:B------:R-:W2:Y:S02]  /*28520*/  LDL.LU.64 R4, [R1+0x3230] ;  /* 0x0032300001047983 */ /* 0x000ea40000300a00 */
[----:B------:R-:W-:Y:S01]  /*28530*/  STL.64 [R1+0x3110], R8 ;  /* 0x0031100801007387 */ /* 0x000fe20000100a00 */
[----:B--2---:R-:W-:Y:S01]  /*28540*/  HMMA.16816.F32.BF16 R20, R20, R4, R24 ;  /* 0x000000041414723c */ /* 0x004fe20000041818 */
[----:B------:R-:W2:Y:S01]  /*28550*/  LDL.LU.64 R26, [R1+0x3228] ;  /* 0x00322800011a7983 */ /* 0x000ea20000300a00 */
[----:B------:R-:W2:Y:S11]  /*28560*/  LDL.LU.64 R24, [R1+0x3220] ;  /* 0x0032200001187983 */ /* 0x000eb60000300a00 */
[----:B------:R-:W-:Y:S10]  /*28570*/  @!UPT UIADD3 URZ, URZ, URZ, URZ ;  /* 0x0000003f3f3ff290 */ /* 0x000ff4000fffe03f */
[----:B------:R2:W-:Y:S01]  /*28580*/  STL.64 [R1+0x510], R20 ;  /* 0x0005101401007387 */ /* 0x0005e20000100a00 */
[----:B------:R-:W-:Y:S02]  /*28590*/  STL.64 [R1+0x518], R22 ;  /* 0x0005181601007387 */ /* 0x000fe40000100a00 */
[----:B--2---:R-:W-:Y:S02]  /*285a0*/  IMAD.MOV.U32 R20, RZ, RZ, R24 ;  /* 0x000000ffff147224 */ /* 0x004fe400078e0018 */
        /* <DEDUP_REMOVED lines=8> */
[----:B------:R4:W-:Y:S02]  /*28630*/  STL.64 [R1+0x3188], R20 ;  /* 0x0031881401007387 */ /* 0x0009e40000100a00 */
[----:B----4-:R-:W-:Y:S02]  /*28640*/  IMAD.MOV.U32 R20, RZ, RZ, R6 ;  /* 0x000000ffff147224 */ /* 0x010fe400078e0006 */
        /* <DEDUP_REMOVED lines=8> */
[----:B------:R-:W-:Y:S02]  /*286d0*/  STL.64 [R1+0x3130], R4 ;  /* 0x0031300401007387 */ /* 0x000fe40000100a00 */
[----:B------:R-:W-:Y:S02]  /*286e0*/  IMAD.MOV.U32 R8, RZ, RZ, R10 ;  /* 0x000000ffff087224 */ /* 0x000fe400078e000a */
[----:B------:R-:W-:Y:S01]  /*286f0*/  IMAD.MOV.U32 R9, RZ, RZ, R7 ;  /* 0x000000ffff097224 */ /* 0x000fe200078e0007 */
[----:B---3--:R-:W-:Y:S11]  /*28700*/  HMMA.16816.F32.BF16 R20, R24, R16, R20 ;  /* 0x000000101814723c */ /* 0x008ff60000041814 */
[----:B------:R-:W-:Y:S11]  /*28710*/  @!UPT UIADD3 URZ, URZ, URZ, URZ ;  /* 0x0000003f3f3ff290 */ /* 0x000ff6000fffe03f */
[----:B------:R-:W-:Y:S01]  /*28720*/  @!UPT UIADD3 URZ, URZ, URZ, URZ ;  /* 0x0000003f3f3ff290 */ /* 0x000fe2000fffe03f */
[----:B------:R0:W-:Y:S01]  /*28730*/  STL.64 [R1+0x310], R20 ;  /* 0x0003101401007387 */ /* 0x0001e20000100a00 */
[----:B------:R-:W-:Y:S02]  /*28740*/  STL.64 [R1+0x318], R22 ;  /* 0x0003181601007387 */ /* 0x000fe40000100a00 */
[----:B0-----:R-:W-:Y:S02]  /*28750*/  IMAD.MOV.U32 R20, RZ, RZ, R28 ;  /* 0x000000ffff147224 */ /* 0x001fe400078e001c */
[----:B------:R-:W-:-:S05]  /*28760*/  IMAD.MOV.U32 R21, RZ, RZ, R15 ;  /* 0x000000ffff157224 */ /* 0x000fca00078e000f */
[----:B------:R0:W-:Y:S02]  /*28770*/  STL.64 [R1+0x31d0], R20 ;  /* 0x0031d01401007387 */ /* 0x0001e40000100a00 */
[----:B0-----:R-:W-:Y:S02]  /*28780*/  IMAD.MOV.U32 R20, RZ, RZ, R14 ;  /* 0x000000ffff147224 */ /* 0x001fe400078e000e */
[----:B------:R-:W-:-:S05]  /*28790*/  IMAD.MOV.U32 R21, RZ, RZ, R11 ;  /* 0x000000ffff157224 */ /* 0x000fca00078e000b */
[----:B------:R0:W-:Y:S01]  /*287a0*/  STL.64 [R1+0x31e8], R20 ;  /* 0x0031e81401007387 */ /* 0x0001e20000100a00 */
[----:B------:R-:W-:Y:S03]  /*287b0*/  STL.64 [R1+0x31f0], R8 ;  /* 0x0031f00801007387 */ /* 0x000fe60000100a00 */
[----:B0-----:R-:W3:Y:S01]  /*287c0*/  LDL.LU.64 R20, [R1+0x2f0] ;  /* 0x0002f00001147983 */ /* 0x001ee20000300a00 */
[----:B------:R-:W4:Y:S02]  /*287d0*/  LDL.LU.64 R22, [R1+0x2f8] ;  /* 0x0002f80001167983 */ /* 0x000f240000300a00 */
[----:B------:R-:W-:Y:S02]  /*287e0*/  IMAD.MOV.U32 R3, RZ, RZ, R16 ;  /* 0x000000ffff037224 */ /* 0x000fe400078e0010 */
[----:B------:R-:W-:Y:S01]  /*287f0*/  IMAD.MOV.U32 R2, RZ, RZ, R17 ;  /* 0x000000ffff027224 */ /* 0x000fe200078e0011 */
[----:B----4-:R-:W-:Y:S01]  /*28800*/  STL.64 [R1+0x3200], R22 ;  /* 0x0032001601007387 */ /* 0x010fe20000100a00 */
[----:B---3--:R0:W-:Y:S03]  /*28810*/  STL.64 [R1+0x31f8], R20 ;  /* 0x0031f81401007387 */ /* 0x0081e60000100a00 */
[----:B0-----:R-:W3:Y:S01]  /*28820*/  LDL.LU.64 R20, [R1+0x300] ;  /* 0x0003000001147983 */ /* 0x001ee20000300a00 */
[----:B------:R-:W3:Y:S02]  /*28830*/  LDL.LU.64 R22, [R1+0x308] ;  /* 0x0003080001167983 */ /* 0x000ee40000300a00 */
        /* <DEDUP_REMOVED lines=19> */
[----:B----4-:R-:W-:Y:S01]  /*28970*/  STL.64 [R1+0x31e0], R18 ;  /* 0x0031e01201007387 */ /* 0x010fe20000100a00 */
[----:B--2---:R0:W-:Y:S03]  /*28980*/  STL.64 [R1+0x31d8], R16 ;  /* 0x0031d81001007387 */ /* 0x0041e60000100a00 */
[----:B0-----:R-:W2:Y:S01]  /*28990*/  LDL.LU.64 R16, [R1+0x2e0] ;  /* 0x0002e00001107983 */ /* 0x001ea20000300a00 */
[----:B------:R-:W2:Y:S02]  /*289a0*/  LDL.LU.64 R18, [R1+0x2e8] ;  /* 0x0002e80001127983 */ /* 0x000ea40000300a00 */
[----:B------:R-:W4:Y:S02]  /*289b0*/  LDL.LU.64 R4, [R1+0x260] ;  /* 0x0002600001047983 */ /* 0x000f240000300a00 */
[----:B------:R-:W2:Y:S02]  /*289c0*/  LDL.LU.64 R6, [R1+0x268] ;  /* 0x0002680001067983 */ /* 0x000ea40000300a00 */
[----:B------:R-:W-:-:S07]  /*289d0*/  IMAD.MOV.U32 R9, RZ, RZ, R0 ;  /* 0x000000ffff097224 */ /* 0x000fce00078e0000 */
[C---:B---3--:R-:W-:Y:S01]  /*289e0*/  HMMA.16816.F32.BF16 R8, R24.reuse, R8, R20 ;  /* 0x000000081808723c */ /* 0x048fe20000041814 */
[----:B--2---:R-:W-:Y:S01]  /*289f0*/  STL.64 [R1+0x3148], R6 ;  /* 0x0031480601007387 */ /* 0x004fe20000100a00 */
[----:B----4-:R0:W-:Y:S03]  /*28a00*/  STL.64 [R1+0x3140], R4 ;  /* 0x0031400401007387 */ /* 0x0101e60000100a00 */
[----:B0-----:R-:W2:Y:S01]  /*28a10*/  LDL.LU.64 R4, [R1+0x270] ;  /* 0x0002700001047983 */ /* 0x001ea20000300a00 */
[----:B------:R-:W3:Y:S03]  /*28a20*/  LDL.LU.64 R6, [R1+0x278] ;  /* 0x0002780001067983 */ /* 0x000ee60000300a00 */
[----:B---3--:R-:W-:Y:S01]  /*28a30*/  STL.64 [R1+0x3160], R6 ;  /* 0x0031600601007387 */ /* 0x008fe20000100a00 */
[----:B--2---:R0:W-:Y:S03]  /*28a40*/  STL.64 [R1+0x3158], R4 ;  /* 0x0031580401007387 */ /* 0x0041e60000100a00 */
[----:B0-----:R-:W2:Y:S01]  /*28a50*/  LDL.LU.64 R4, [R1+0x280] ;  /* 0x0002800001047983 */ /* 0x001ea20000300a00 */
[----:B------:R-:W2:Y:S02]  /*28a60*/  LDL.LU.64 R6, [R1+0x288] ;  /* 0x0002880001067983 */ /* 0x000ea40000300a00 */
[----:B------:R-:W3:Y:S02]  /*28a70*/  LDL.LU.64 R12, [R1+0x250] ;  /* 0x00025000010c7983 */ /* 0x000ee40000300a00 */
[----:B------:R-:W3:Y:S01]  /*28a80*/  LDL.LU.64 R14, [R1+0x258] ;  /* 0x00025800010e7983 */ /* 0x000ee20000300a00 */
[----:B------:R-:W4:Y:S01]  /*28a90*/  LDL R0, [R1+0x10ec] ;  /* 0x0010ec0001007983 */ /* 0x000f220000100800 */
[----:B------:R-:W2:Y:S02]  /*28aa0*/  LDL.LU.64 R22, [R1+0x3200] ;  /* 0x0032000001167983 */ /* 0x000ea40000300a00 */
[----:B------:R-:W2:Y:S02]  /*28ab0*/  LDL.LU.64 R20, [R1+0x31f8] ;  /* 0x0031f80001147983 */ /* 0x000ea40000300a00 */
[----:B------:R0:W-:Y:S01]  /*28ac0*/  STL.64 [R1+0x300], R8 ;  /* 0x0003000801007387 */ /* 0x0001e20000100a00 */
[----:B------:R2:W-:Y:S04]  /*28ad0*/  STL.64 [R1+0x308], R10 ;  /* 0x0003080a01007387 */ /* 0x0005e80000100a00 */
        /* <DEDUP_REMOVED lines=79> */
[----:B0-----:R-:W2:Y:S01]  /*28fd0*/  LDL.LU.64 R16, [R1+0x230] ;  /* 0x0002300001107983 */ /* 0x001ea20000300a00 */
[----:B------:R-:W2:Y:S01]  /*28fe0*/  LDL.LU.64 R18, [R1+0x238] ;  /* 0x0002380001127983 */ /* 0x000ea20000300a00 */
[C---:B---3--:R-:W-:Y:S11]  /*28ff0*/  HMMA.16816.F32.BF16 R8, R24.reuse, R12, R8 ;  /* 0x0000000c1808723c */ /* 0x048ff60000041808 */
[----:B------:R-:W-:Y:S11]  /*29000*/  @!UPT UIADD3 URZ, URZ, URZ, URZ ;  /* 0x0000003f3f3ff290 */ /* 0x000ff6000fffe03f */
[----:B------:R-:W-:Y:S01]  /*29010*/  @!UPT UIADD3 URZ, URZ, URZ, URZ ;  /* 0x0000003f3f3ff290 */ /* 0x000fe2000fffe03f */
[----:B------:R0:W-:Y:S01]  /*29020*/  STL.64 [R1+0x240], R8 ;  /* 0x0002400801007387 */ /* 0x0001e20000100a00 */
[----:B------:R-:W-:Y:S03]  /*29030*/  STL.64 [R1+0x248], R10 ;  /* 0x0002480a01007387 */ /* 0x000fe60000100a00 */
[----:B0-----:R-:W2:Y:S01]  /*29040*/  LDL.LU.64 R8, [R1+0x3110] ;  /* 0x0031100001087983 */ /* 0x001ea20000300a00 */
[----:B------:R-:W-:Y:S02]  /*29050*/  STL [R1+0x3068], R12 ;  /* 0x0030680c01007387 */ /* 0x000fe40000100800 */
[----:B------:R0:W-:Y:S02]  /*29060*/  STL [R1+0x3064], R13 ;  /* 0x0030640d01007387 */ /* 0x0001e40000100800 */
[----:B0-----:R-:W3:Y:S01]  /*29070*/  LDL.64 R12, [R1+0xa0] ;  /* 0x0000a000010c7983 */ /* 0x001ee20000100a00 */
[C---:B--2---:R-:W-:Y:S03]  /*29080*/  HMMA.16816.F32.BF16 R16, R24.reuse, R8, R16 ;  /* 0x000000081810723c */ /* 0x044fe60000041810 */
[----:B---3--:R-:W-:Y:S01]  /*29090*/  STL.64 [R1+0x30f8], R12 ;  /* 0x0030f80c01007387 */ /* 0x008fe20000100a00 */
[----:B------:R-:W-:Y:S02]  /*290a0*/  STL [R1+0x305c], R8 ;  /* 0x00305c0801007387 */ /* 0x000fe40000100800 */
[----:B------:R0:W-:Y:S02]  /*290b0*/  STL [R1+0x3058], R9 ;  /* 0x0030580901007387 */ /* 0x0001e40000100800 */
[----:B0-----:R-:W-:Y:S11]  /*290c0*/  HMMA.16816.F32.BF16 R8, R24, R4, R20 ;  /* 0x000000041808723c */ /* 0x001ff60000041814 */
[----:B------:R-:W-:Y:S04]  /*290d0*/  @!UPT UIADD3 URZ, URZ, URZ, URZ ;  /* 0x0000003f3f3ff290 */ /* 0x000fe8000fffe03f */
[----:B------:R-:W-:Y:S01]  /*290e0*/  STL.64 [R1+0x230], R16 ;  /* 0x0002301001007387 */ /* 0x000fe20000100a00 */
[----:B------:R-:W-:Y:S02]  /*290f0*/  STL.64 [R1+0x238], R18 ;  /* 0x0002381201007387 */ /* 0x000fe40000100a00 */
[----:B------:R0:W-:Y:S01]  /*29100*/  STL.64 [R1+0x30f0], R4 ;  /* 0x0030f00401007387 */ /* 0x0001e20000100a00 */
[----:B----4-:R-:W1:Y:S04]  /*29110*/  LDSM.16.MT88.4 R24, [R0+0x80] ;  /* 0x000080000018783b */ /* 0x010e680000004200 */
[----:B------:R-:W2:Y:S04]  /*29120*/  LDSM.16.MT88.4 R20, [R0] ;  /* 0x000000000014783b */ /* 0x000ea80000004200 */
[----:B0-----:R-:W3:Y:S04]  /*29130*/  LDL.LU.64 R4, [R1+0xfe0] ;  /* 0x000fe00001047983 */ /* 0x001ee80000300a00 */
[----:B------:R-:W-:Y:S01]  /*29140*/  STL.64 [R1+0xd0], R8 ;  /* 0x0000d00801007387 */ /* 0x000fe20000100a00 */
[----:B------:R-:W-:Y:S02]  /*29150*/  STL.64 [R1+0xd8], R10 ;  /* 0x0000d80a01007387 */ /* 0x000fe40000100a00 */
[----:B------:R-:W4:Y:S02]  /*29160*/  LDL.LU.64 R6, [R1+0xfe8] ;  /* 0x000fe80001067983 */ /* 0x000f240000300a00 */
[----:B----4-:R-:W-:Y:S01]  /*29170*/  STL.64 [R1+0x3108], R6 ;  /* 0x0031080601007387 */ /* 0x010fe20000100a00 */
[----:B---3--:R0:W-:Y:S03]  /*29180*/  STL.64 [R1+0x3100], R4 ;  /* 0x0031000401007387 */ /* 0x0081e60000100a00 */
[----:B0-----:R-:W2:Y:S01]  /*29190*/  LDL.LU.64 R4, [R1+0xff0] ;  /* 0x000ff00001047983 */ /* 0x001ea20000300a00 */
[----:B------:R-:W2:Y:S02]  /*291a0*/  LDL.LU.64 R6, [R1+0xff8] ;  /* 0x000ff80001067983 */ /* 0x000ea40000300a00 */
[----:B------:R-:W3:Y:S02]  /*291b0*/  LDL.LU.64 R8, [R1+0xfd0] ;  /* 0x000fd00001087983 */ /* 0x000ee40000300a00 */
[----:B------:R-:W3:Y:S01]  /*291c0*/  LDL.LU.64 R10, [R1+0xfd8] ;  /* 0x000fd800010a7983 */ /* 0x000ee20000300a00 */
[----:B------:R-:W4:Y:S04]  /*291d0*/  LDL.64 R16, [R1+0x40] ;  /* 0x0000400001107983 */ /* 0x000f280000100a00 */
[----:B----4-:R0:W-:Y:S04]  /*291e0*/  STL.64 [R1+0x30b0], R16 ;  /* 0x0030b01001007387 */ /* 0x0101e80000100a00 */
[----:B0-----:R-:W3:Y:S01]  /*291f0*/  LDL.64 R16, [R1+0x90] ;  /* 0x0000900001107983 */ /* 0x001ee20000100a00 */
[----:B-1----:R-:W-:Y:S02]  /*29200*/  STL [R1+0x302c], R26 ;  /* 0x00302c1a01007387 */ /* 0x002fe40000100800 */
[----:B------:R-:W-:Y:S02]  /*29210*/  STL [R1+0x3028], R27 ;  /* 0x0030281b01007387 */ /* 0x000fe40000100800 */
[----:B------:R0:W-:Y:S02]  /*29220*/  STL.64 [R1+0x30b8], R24 ;  /* 0x0030b81801007387 */ /* 0x0001e40000100a00 */
[----:B0-----:R-:W4:Y:S01]  /*29230*/  LDL.64 R24, [R1+0x60] ;  /* 0x0000600001187983 */ /* 0x001f220000100a00 */
[----:B------:R-:W-:-:S02]  /*29240*/  IMAD.MOV.U32 R12, RZ, RZ, R3 ;  /* 0x000000ffff0c7224 */ /* 0x000fc400078e0003 */
[----:B------:R-:W-:-:S07]  /*29250*/  IMAD.MOV.U32 R13, RZ, RZ, R2 ;  /* 0x000000ffff0d7224 */ /* 0x000fce00078e0002 */
[C---:B--2---:R-:W-:Y:S01]  /*29260*/  HMMA.16816.F32.BF16 R12, R20.reuse, R12, R4 ;  /* 0x0000000c140c723c */ /* 0x044fe20000041804 */
[----:B----4-:R0:W-:Y:S04]  /*29270*/  STL.64 [R1+0x30d0], R24 ;  /* 0x0030d01801007387 */ /* 0x0101e80000100a00 */
[----:B0-----:R-:W2:Y:S04]  /*29280*/  LDL.64 R24, [R1+0x70] ;  /* 0x0000700001187983 */ /* 0x001ea80000100a00 */
[----:B--2---:R0:W-:Y:S04]  /*29290*/  STL.64 [R1+0x30e8], R24 ;  /* 0x0030e81801007387 */ /* 0x0041e80000100a00 */
[----:B0-----:R-:W2:Y:S01]  /*292a0*/  LDL.64 R24, [R1+0x80] ;  /* 0x0000800001187983 */ /* 0x001ea20000100a00 */
[----:B------:R-:W-:Y:S02]  /*292b0*/  STL [R1+0x3020], R0 ;  /* 0x0030200001007387 */ /* 0x000fe40000100800 */
[----:B------:R-:W4:Y:S02]  /*292c0*/  LDL.LU.64 R6, [R1+0x3108] ;  /* 0x0031080001067983 */ /* 0x000f240000300a00 */
[----:B------:R-:W4:Y:S05]  /*292d0*/  LDL.LU.64 R4, [R1+0x3100] ;  /* 0x0031000001047983 */ /* 0x000f2a0000300a00 */
[----:B------:R0:W-:Y:S01]  /*292e0*/  STL.64 [R1+0xff0], R12 ;  /* 0x000ff00c01007387 */ /* 0x0001e20000100a00 */
[----:B------:R-:W-:Y:S03]  /*292f0*/  STL.64 [R1+0xff8], R14 ;  /* 0x000ff80e01007387 */ /* 0x000fe60000100a00 */
[----:B0-----:R-:W4:Y:S02]  /*29300*/  LDL.LU.64 R12, [R1+0x30f8] ;  /* 0x0030f800010c7983 */ /* 0x001f240000300a00 */
[C---:B----4-:R-:W-:Y:S11]  /*29310*/  HMMA.16816.F32.BF16 R4, R20.reuse, R12, R4 ;  /* 0x0000000c1404723c */ /* 0x050ff60000041804 */
[----:B------:R-:W-:Y:S11]  /*29320*/  @!UPT UIADD3 URZ, URZ, URZ, URZ ;  /* 0x0000003f3f3ff290 */ /* 0x000ff6000fffe03f */
[----:B------:R-:W-:Y:S01]  /*29330*/  @!UPT UIADD3 URZ, URZ, URZ, URZ ;  /* 0x0000003f3f3ff290 */ /* 0x000fe2000fffe03f */
[----:B------:R0:W-:Y:S01]  /*29340*/  STL.64 [R1+0xfe0], R4 ;  /* 0x000fe00401007387 */ /* 0x0001e20000100a00 */
[----:B------:R1:W-:Y:S03]  /*29350*/  STL.64 [R1+0xfe8], R6 ;  /* 0x000fe80601007387 */ /* 0x0003e60000100a00 */
[----:B0-----:R-:W4:Y:S01]  /*29360*/  LDL.LU.64 R4, [R1+0x30f0] ;  /* 0x0030f00001047983 */ /* 0x001f220000300a00 */
[----:B-1----:R-:W-:Y:S02]  /*29370*/  IMAD.MOV.U32 R7, RZ, RZ, R12 ;  /* 0x000000ffff077224 */ /* 0x002fe400078e000c */
[----:B------:R-:W-:Y:S02]  /*29380*/  IMAD.MOV.U32 R6, RZ, RZ, R13 ;  /* 0x000000ffff067224 */ /* 0x000fe400078e000d */
[----:B------:R-:W2:Y:S01]  /*29390*/  LDL.LU.64 R12, [R1+0xfc0] ;  /* 0x000fc000010c7983 */ /* 0x000ea20000300a00 */
[----:B------:R-:W2:Y:S02]  /*293a0*/  LDL.LU.64 R14, [R1+0xfc8] ;  /* 0x000fc800010e7983 */ /* 0x000ea40000300a00 */
[----:B------:R-:W-:Y:S02]  /*293b0*/  STL [R1+0x3024], R7 ;  /* 0x0030240701007387 */ /* 0x000fe40000100800 */
[----:B------:R-:W-:Y:S01]  /*293c0*/  STL [R1+0x30c8], R6 ;  /* 0x0030c80601007387 */ /* 0x000fe20000100800 */
[----:B----4-:R3:W-:Y:S02]  /*293d0*/  STL.64 [R1+0x30c0], R4 ;  /* 0x0030c00401007387 */ /* 0x0107e40000100a00 */
[C---:B---3--:R-:W-:Y:S11]  /*293e0*/  HMMA.16816.F32.BF16 R4, R20.reuse, R16, R8 ;  /* 0x000000101404723c */ /* 0x048ff60000041808 */
[----:B------:R-:W-:Y:S11]  /*293f0*/  @!UPT UIADD3 URZ, URZ, URZ, URZ ;  /* 0x0000003f3f3ff290 */ /* 0x000ff6000fffe03f */
[----:B------:R-:W-:Y:S01]  /*29400*/  @!UPT UIADD3 URZ, URZ, URZ, URZ ;  /* 0x0000003f3f3ff290 */ /* 0x000fe2000fffe03f */
[----:B------:R0:W-:Y:S01]  /*29410*/  STL.64 [R1+0xfd0], R4 ;  /* 0x000fd00401007387 */ /* 0x0001e20000100a00 */
[----:B------:R1:W-:Y:S03]  /*29420*/  STL.64 [R1+0xfd8], R6 ;  /* 0x000fd80601007387 */ /* 0x0003e60000100a00 */
[----:B0-----:R-:W3:Y:S01]  /*29430*/  LDL.LU.64 R4, [R1+0xd50] ;  /* 0x000d500001047983 */ /* 0x001ee20000300a00 */
[----:B-1----:R-:W4:Y:S01]  /*29440*/  LDL.LU.64 R6, [R1+0xd58] ;  /* 0x000d580001067983 */ /* 0x002f220000300a00 */
[----:B--2---:R-:W-:Y:S01]  /*29450*/  HMMA.16816.F32.BF16 R12, R20, R24, R12 ;  /* 0x00000018140c723c */ /* 0x004fe2000004180c */
[----:B------:R-:W-:Y:S02]  /*29460*/  IMAD.MOV.U32 R10, RZ, RZ, R17 ;  /* 0x000000ffff0a7224 */ /* 0x000fe400078e0011 */
[----:B------:R-:W-:Y:S01]  /*29470*/  IMAD.MOV.U32 R11, RZ, RZ, R16 ;  /* 0x000000ffff0b7224 */ /* 0x000fe200078e0010 */
[----:B----4-:R-:W-:Y:S01]  /*29480*/  STL.64 [R1+0x30e0], R6 ;  /* 0x0030e00601007387 */ /* 0x010fe20000100a00 */
[----:B---3--:R0:W-:Y:S03]  /*29490*/  STL.64 [R1+0x30d8], R4 ;  /* 0x0030d80401007387 */ /* 0x0081e60000100a00 */
[----:B0-----:R-:W2:Y:S01]  /*294a0*/  LDL.LU.64 R4, [R1+0xd60] ;  /* 0x000d600001047983 */ /* 0x001ea20000300a00 */
[----:B------:R-:W2:Y:S02]  /*294b0*/  LDL.LU.64 R6, [R1+0xd68] ;  /* 0x000d680001067983 */ /* 0x000ea40000300a00 */
[----:B------:R-:W3:Y:S02]  /*294c0*/  LDL.LU.64 R16, [R1+0xd40] ;  /* 0x000d400001107983 */ /* 0x000ee40000300a00 */
[----:B------:R-:W3:Y:S01]  /*294d0*/  LDL.LU.64 R18, [R1+0xd48] ;  /* 0x000d480001127983 */ /* 0x000ee20000300a00 */
[----:B------:R-:W-:Y:S01]  /*294e0*/  STL [R1+0x3054], R10 ;  /* 0x0030540a01007387 */ /* 0x000fe20000100800 */
[----:B------:R0:W-:Y:S02]  /*294f0*/  STL [R1+0x3050], R11 ;  /* 0x0030500b01007387 */ /* 0x0001e40000100800 */
[----:B------:R-:W4:Y:S01]  /*29500*/  LDL.LU.64 R8, [R1+0xd30] ;  /* 0x000d300001087983 */ /* 0x000f220000300a00 */
[----:B0-----:R-:W4:Y:S05]  /*29510*/  LDL.LU.64 R10, [R1+0xd38] ;  /* 0x000d3800010a7983 */ /* 0x001f2a0000300a00 */
[----:B------:R-:W-:Y:S02]  /*29520*/  STL.64 [R1+0xfc0], R12 ;  /* 0x000fc00c01007387 */ /* 0x000fe40000100a00 */
[----:B------:R0:W-:Y:S02]  /*29530*/  STL.64 [R1+0xfc8], R14 ;  /* 0x000fc80e01007387 */ /* 0x0001e40000100a00 */
[----:B0-----:R-:W-:-:S02]  /*29540*/  IMAD.MOV.U32 R15, RZ, RZ, R24 ;  /* 0x000000ffff0f7224 */ /* 0x001fc400078e0018 */
[----:B------:R-:W-:Y:S02]  /*29550*/  IMAD.MOV.U32 R14, RZ, RZ, R25 ;  /* 0x000000ffff0e7224 */ /* 0x000fe400078e0019 */
[----:B------:R-:W2:Y:S03]  /*29560*/  LDL.LU.64 R24, [R1+0x30e8] ;  /* 0x0030e80001187983 */ /* 0x000ea60000300a00 */
[----:B------:R-:W-:Y:S02]  /*29570*/  STL [R1+0x306c], R14 ;  /* 0x00306c0e01007387 */ /* 0x000fe40000100800 */
[----:B------:R-:W-:Y:S02]  /*29580*/  STL [R1+0x3060], R15 ;  /* 0x0030600f01007387 */ /* 0x000fe40000100800 */
[----:B------:R-:W3:Y:S01]  /*29590*/  LDL.64 R12, [R1+0x50] ;  /* 0x00005000010c7983 */ /* 0x000ee20000100a00 */
[----:B--2---:R-:W-:Y:S01]  /*295a0*/  HMMA.16816.F32.BF16 R4, R20, R24, R4 ;  /* 0x000000181404723c */ /* 0x004fe20000041804 */
[----:B------:R-:W-:-:S02]  /*295b0*/  IMAD.MOV.U32 R29, RZ, RZ, R24 ;  /* 0x000000ffff1d7224 */ /* 0x000fc400078e0018 */
[----:B------:R-:W-:Y:S11]  /*295c0*/  IMAD.MOV.U32 R28, RZ, RZ, R25 ;  /* 0x000000ffff1c7224 */ /* 0x000ff600078e0019 */
[----:B------:R-:W-:Y:S09]  /*295d0*/  @!UPT UIADD3 URZ, URZ, URZ, URZ ;  /* 0x0000003f3f3ff290 */ /* 0x000ff2000fffe03f */
[----:B------:R-:W-:Y:S01]  /*295e0*/  STL.64 [R1+0xd60], R4 ;  /* 0x000d600401007387 */ /* 0x000fe20000100a00 */
[----:B------:R0:W-:Y:S03]  /*295f0*/  STL.64 [R1+0xd68], R6 ;  /* 0x000d680601007387 */ /* 0x0001e60000100a00 */
[----:B0-----:R-:W2:Y:S01]  /*29600*/  LDL.LU.64 R6, [R1+0x30e0] ;  /* 0x0030e00001067983 */ /* 0x001ea20000300a00 */
[----:B------:R-:W2:Y:S02]  /*29610*/  LDL.LU.64 R4, [R1+0x30d8] ;  /* 0x0030d80001047983 */ /* 0x000ea40000300a00 */
[----:B------:R-:W2:Y:S01]  /*29620*/  LDL.LU.64 R24, [R1+0x30d0] ;  /* 0x0030d00001187983 */ /* 0x000ea20000300a00 */
[C---:B---3--:R-:W-:Y:S08]  /*29630*/  HMMA.16816.F32.BF16 R16, R20.reuse, R12, R16 ;  /* 0x0000000c1410723c */ /* 0x048ff00000041810 */
[----:B--2---:R-:W-:Y:S01]  /*29640*/  HMMA.16816.F32.BF16 R4, R20, R24, R4 ;  /* 0x000000181404723c */ /* 0x004fe20000041804 */
[----:B------:R-:W-:-:S02]  /*29650*/  IMAD.MOV.U32 R3, RZ, RZ, R24 ;  /* 0x000000ffff037224 */ /* 0x000fc400078e0018 */
[----:B------:R-:W-:Y:S11]  /*29660*/  IMAD.MOV.U32 R2, RZ, RZ, R25 ;  /* 0x000000ffff027224 */ /* 0x000ff600078e0019 */
[----:B------:R-:W-:Y:S09]  /*29670*/  @!UPT UIADD3 URZ, URZ, URZ, URZ ;  /* 0x0000003f3f3ff290 */ /* 0x000ff2000fffe03f */
[----:B------:R-:W-:Y:S01]  /*29680*/  STL.64 [R1+0xd50], R4 ;  /* 0x000d500401007387 */ /* 0x000fe20000100a00 */
[----:B------:R0:W-:Y:S03]  /*29690*/  STL.64 [R1+0xd58], R6 ;  /* 0x000d580601007387 */ /* 0x0001e60000100a00 */
[----:B0-----:R-:W2:Y:S01]  /*296a0*/  LDL.LU R6, [R1+0x30c8] ;  /* 0x0030c80001067983 */ /* 0x001ea20000300800 */
[----:B------:R-:W3:Y:S02]  /*296b0*/  LDL.LU.64 R4, [R1+0x30c0] ;  /* 0x0030c00001047983 */ /* 0x000ee40000300a00 */
[----:B------:R-:W4:Y:S02]  /*296c0*/  LDL.LU.64 R24, [R1+0x30b8] ;  /* 0x0030b80001187983 */ /* 0x000f240000300a00 */
[----:B------:R0:W-:Y:S01]  /*296d0*/  STL.64 [R1+0xd40], R16 ;  /* 0x000d401001007387 */ /* 0x0001e20000100a00 */
[----:B------:R-:W-:Y:S04]  /*296e0*/  STL.64 [R1+0xd48], R18 ;  /* 0x000d481201007387 */ /* 0x000fe80000100a00 */
[----:B0-----:R-:W4:Y:S01]  /*296f0*/  LDL.LU.64 R16, [R1+0x30b0] ;  /* 0x0030b00001107983 */ /* 0x001f220000300a00 */
[----:B------:R-:W-:-:S02]  /*29700*/  IMAD.MOV.U32 R7, RZ, RZ, R12 ;  /* 0x000000ffff077224 */ /* 0x000fc400078e000c */
[----:B------:R-:W-:-:S03]  /*29710*/  IMAD.MOV.U32 R0, RZ, RZ, R13 ;  /* 0x000000ffff007224 */ /* 0x000fc600078e000d */
[----:B--2---:R-:W-:Y:S01]  /*29720*/  STL.64 [R1+0x3048], R6 ;  /* 0x0030480601007387 */ /* 0x004fe20000100a00 */
[----:B---3--:R4:W-:Y:S02]  /*29730*/  STL.64 [R1+0x3040], R4 ;  /* 0x0030400401007387 */ /* 0x0089e40000100a00 */
[----:B----4-:R-:W-:Y:S11]  /*29740*/  HMMA.16816.F32.BF16 R4, R20, R16, R8 ;  /* 0x000000101404723c */ /* 0x010ff60000041808 */
[----:B------:R-:W-:Y:S11]  /*29750*/  @!UPT UIADD3 URZ, URZ, URZ, URZ ;  /* 0x0000003f3f3ff290 */ /* 0x000ff6000fffe03f */
[----:B------:R-:W-:Y:S01]  /*29760*/  @!UPT UIADD3 URZ, URZ, URZ, URZ ;  /* 0x0000003f3f3ff290 */ /* 0x000fe2000fffe03f */
[----:B------:R-:W-:Y:S01]  /*29770*/  STL.64 [R1+0xd30], R4 ;  /* 0x000d300401007387 */ /* 0x000fe20000100a00 */
[----:B------:R-:W-:Y:S02]  /*29780*/  STL.64 [R1+0xd38], R6 ;  /* 0x000d380601007387 */ /* 0x000fe40000100a00 */
[----:B------:R-:W2:Y:S02]  /*29790*/  LDL.LU.64 R8, [R1+0xd20] ;  /* 0x000d200001087983 */ /* 0x000ea40000300a00 */
[----:B------:R-:W2:Y:S01]  /*297a0*/  LDL.LU.64 R10, [R1+0xd28] ;  /* 0x000d2800010a7983 */ /* 0x000ea20000300a00 */
[----:B------:R-:W3:Y:S01]  /*297b0*/  LDL.LU.64 R12, [R1+0xd00] ;  /* 0x000d0000010c7983 */ /* 0x000ee20000300a00 */
[----:B------:R-:W4:Y:S03]  /*297c0*/  LDL.LU.64 R14, [R1+0xd08] ;  /* 0x000d0800010e7983 */ /* 0x000f260000300a00 */
[----:B----4-:R-:W-:Y:S01]  /*297d0*/  STL.64 [R1+0x3098], R14 ;  /* 0x0030980e01007387 */ /* 0x010fe20000100a00 */
[----:B---3--:R0:W-:Y:S03]  /*297e0*/  STL.64 [R1+0x3090], R12 ;  /* 0x0030900c01007387 */ /* 0x0081e60000100a00 */
[----:B0-----:R-:W3:Y:S01]  /*297f0*/  LDL.64 R12, [R1+0x20] ;  /* 0x00002000010c7983 */ /* 0x001ee20000100a00 */
[----:B------:R-:W-:-:S02]  /*29800*/  IMAD.MOV.U32 R26, RZ, RZ, R16 ;  /* 0x000000ffff1a7224 */ /* 0x000fc400078e0010 */
[----:B------:R-:W-:Y:S01]  /*29810*/  IMAD.MOV.U32 R27, RZ, RZ, R17 ;  /* 0x000000ffff1b7224 */ /* 0x000fe200078e0011 */
[----:B---3--:R0:W-:Y:S04]  /*29820*/  STL.64 [R1+0x30a8], R12 ;  /* 0x0030a80c01007387 */ /* 0x0081e80000100a00 */
[----:B0-----:R-:W2:Y:S01]  /*29830*/  LDL.64 R12, [R1+0x30] ;  /* 0x00003000010c7983 */ /* 0x001ea20000100a00 */
[----:B------:R-:W3:Y:S02]  /*29840*/  LDL.LU.64 R16, [R1+0xcf0] ;  /* 0x000cf00001107983 */ /* 0x000ee40000300a00 */
[----:B------:R-:W4:Y:S02]  /*29850*/  LDL.LU.64 R18, [R1+0xcf8] ;  /* 0x000cf80001127983 */ /* 0x000f240000300a00 */
[----:B----4-:R-:W-:Y:S01]  /*29860*/  STL.64 [R1+0x3088], R18 ;  /* 0x0030881201007387 */ /* 0x010fe20000100a00 */
[----:B---3--:R0:W-:Y:S03]  /*29870*/  STL.64 [R1+0x3080], R16 ;  /* 0x0030801001007387 */ /* 0x0081e60000100a00 */
[----:B0-----:R-:W3:Y:S01]  /*29880*/  LDL.64 R16, [R1+0x10] ;  /* 0x0000100001107983 */ /* 0x001ee20000100a00 */
[----:B--2---:R-:W-:Y:S03]  /*29890*/  HMMA.16816.F32.BF16 R8, R20, R12, R8 ;  /* 0x0000000c1408723c */ /* 0x004fe60000041808 */
[----:B---3--:R0:W-:Y:S04]  /*298a0*/  STL.64 [R1+0x30a0], R16 ;  /* 0x0030a01001007387 */ /* 0x0081e80000100a00 */
[----:B0-----:R-:W2:Y:S01]  /*298b0*/  LDL.LU.64 R16, [R1+0xd10] ;  /* 0x000d100001107983 */ /* 0x001ea20000300a00 */
[----:B------:R-:W2:Y:S02]  /*298c0*/  LDL.LU.64 R18, [R1+0xd18] ;  /* 0x000d180001127983 */ /* 0x000ea40000300a00 */
[----:B------:R-:W3:Y:S02]  /*298d0*/  LDL.LU.64 R4, [R1+0xce0] ;  /* 0x000ce00001047983 */ /* 0x000ee40000300a00 */
[----:B------:R-:W3:Y:S01]  /*298e0*/  LDL.LU.64 R6, [R1+0xce8] ;  /* 0x000ce80001067983 */ /* 0x000ee20000300a00 */
[----:B------:R-:W-:Y:S01]  /*298f0*/  STL.64 [R1+0x3038], R26 ;  /* 0x0030381a01007387 */ /* 0x000fe20000100a00 */
[----:B------:R0:W-:Y:S03]  /*29900*/  STL.64 [R1+0x3030], R24 ;  /* 0x0030301801007387 */ /* 0x0001e60000100a00 */
[----:B0-----:R-:W4:Y:S06]  /*29910*/  LDL.64 R24, [R1] ;  /* 0x0000000001187983 */ /* 0x001f2c0000100a00 */
[----:B------:R-:W-:Y:S02]  /*29920*/  STL.64 [R1+0xd20], R8 ;  /* 0x000d200801007387 */ /* 0x000fe40000100a00 */
[----:B------:R0:W-:Y:S02]  /*29930*/  STL.64 [R1+0xd28], R10 ;  /* 0x000d280a01007387 */ /* 0x0001e40000100a00 */
[----:B0-----:R-:W-:-:S02]  /*29940*/  IMAD.MOV.U32 R10, RZ, RZ, R12 ;  /* 0x000000ffff0a7224 */ /* 0x001fc400078e000c */
[----:B------:R-:W-:Y:S02]  /*29950*/  IMAD.MOV.U32 R11, RZ, RZ, R13 ;  /* 0x000000ffff0b7224 */ /* 0x000fe400078e000d */
[----:B------:R-:W2:Y:S02]  /*29960*/  LDL.LU.64 R12, [R1+0x30a8] ;  /* 0x0030a800010c7983 */ /* 0x000ea40000300a00 */
[C---:B--2---:R-:W-:Y:S01]  /*29970*/  HMMA.16816.F32.BF16 R16, R20.reuse, R12, R16 ;  /* 0x0000000c1410723c */ /* 0x044fe20000041810 */
[----:B------:R-:W-:Y:S02]  /*29980*/  IMAD.MOV.U32 R8, RZ, RZ, R12 ;  /* 0x000000ffff087224 */ /* 0x000fe400078e000c */
[----:B------:R-:W-:Y:S11]  /*29990*/  IMAD.MOV.U32 R9, RZ, RZ, R13 ;  /* 0x000000ffff097224 */ /* 0x000ff600078e000d */
[----:B------:R-:W-:Y:S09]  /*299a0*/  @!UPT UIADD3 URZ, URZ, URZ, URZ ;  /* 0x0000003f3f3ff290 */ /* 0x000ff2000fffe03f */
[----:B------:R0:W-:Y:S01]  /*299b0*/  STL.64 [R1+0xd10], R16 ;  /* 0x000d101001007387 */ /* 0x0001e20000100a00 */
        /* <DEDUP_REMOVED lines=8> */
[----:B------:R2:W-:Y:S02]  /*29a40*/  STL.64 [R1+0xd08], R14 ;  /* 0x000d080e01007387 */ /* 0x0005e40000100a00 */
[----:B-1----:R-:W4:Y:S02]  /*29a50*/  LDL.LU.64 R18, [R1+0x3088] ;  /* 0x0030880001127983 */ /* 0x002f240000300a00 */
[----:B0-----:R-:W-:Y:S02]  /*29a60*/  IMAD.MOV.U32 R13, RZ, RZ, R16 ;  /* 0x000000ffff0d7224 */ /* 0x001fe400078e0010 */
[----:B--2---:R-:W-:Y:S02]  /*29a70*/  IMAD.MOV.U32 R15, RZ, RZ, R17 ;  /* 0x000000ffff0f7224 */ /* 0x004fe400078e0011 */
[----:B------:R-:W4:Y:S02]  /*29a80*/  LDL.LU.64 R16, [R1+0x3080] ;  /* 0x0030800001107983 */ /* 0x000f240000300a00 */
[C---:B----4-:R-:W-:Y:S11]  /*29a90*/  HMMA.16816.F32.BF16 R16, R20.reuse, R24, R16 ;  /* 0x000000181410723c */ /* 0x050ff60000041810 */
[----:B------:R-:W-:Y:S11]  /*29aa0*/  @!UPT UIADD3 URZ, URZ, URZ, URZ ;  /* 0x0000003f3f3ff290 */ /* 0x000ff6000fffe03f */
[----:B------:R-:W-:Y:S01]  /*29ab0*/  @!UPT UIADD3 URZ, URZ, URZ, URZ ;  /* 0x0000003f3f3ff290 */ /* 0x000fe2000fffe03f */
[----:B------:R-:W-:Y:S01]  /*29ac0*/  STL.64 [R1+0xcf0], R16 ;  /* 0x000cf01001007387 */ /* 0x000fe20000100a00 */
[----:B------:R0:W-:Y:S03]  /*29ad0*/  STL.64 [R1+0xcf8], R18 ;  /* 0x000cf81201007387 */ /* 0x0001e60000100a00 */
[----:B0-----:R-:W2:Y:S01]  /*29ae0*/  LDL.LU.64 R18, [R1+0x3078] ;  /* 0x0030780001127983 */ /* 0x001ea20000300a00 */
[----:B------:R-:W3:Y:S02]  /*29af0*/  LDL.LU.64 R16, [R1+0x3070] ;  /* 0x0030700001107983 */ /* 0x000ee40000300a00 */
[----:B------:R-:W-:Y:S02]  /*29b00*/  IMAD.MOV.U32 R14, RZ, RZ, R24 ;  /* 0x000000ffff0e7224 */ /* 0x000fe400078e0018 */
[----:B------:R-:W-:Y:S02]  /*29b10*/  IMAD.MOV.U32 R12, RZ, RZ, R25 ;  /* 0x000000ffff0c7224 */ /* 0x000fe400078e0019 */
[----:B---3--:R-:W-:Y:S01]  /*29b20*/  HMMA.16816.F32.BF16 R24, R20, R16, R4 ;  /* 0x000000101418723c */ /* 0x008fe20000041804 */
[----:B------:R-:W3:Y:S01]  /*29b30*/  LDL.LU.64 R4, [R1+0xcc0] ;  /* 0x000cc00001047983 */ /* 0x000ee20000300a00 */
[----:B------:R-:W3:Y:S11]  /*29b40*/  LDL.LU.64 R6, [R1+0xcc8] ;  /* 0x000cc80001067983 */ /* 0x000ef60000300a00 */
[----:B------:R-:W-:Y:S10]  /*29b50*/  @!UPT UIADD3 URZ, URZ, URZ, URZ ;  /* 0x0000003f3f3ff290 */ /* 0x000ff4000fffe03f */
[----:B------:R0:W-:Y:S01]  /*29b60*/  STL.64 [R1+0xce0], R24 ;  /* 0x000ce01801007387 */ /* 0x0001e20000100a00 */
[----:B------:R1:W-:Y:S03]  /*29b70*/  STL.64 [R1+0xce8], R26 ;  /* 0x000ce81a01007387 */ /* 0x0003e60000100a00 */
[----:B0-----:R-:W4:Y:S01]  /*29b80*/  LDL.LU.64 R24, [R1+0x8b0] ;  /* 0x0008b00001187983 */ /* 0x001f220000300a00 */
[----:B-1----:R-:W4:Y:S02]  /*29b90*/  LDL.LU.64 R26, [R1+0x8b8] ;  /* 0x0008b800011a7983 */ /* 0x002f240000300a00 */
[----:B--2---:R-:W-:Y:S02]  /*29ba0*/  STL.64 [R1+0x2f40], R18 ;  /* 0x002f401201007387 */ /* 0x004fe40000100a00 */
        /* <DEDUP_REMOVED lines=13> */
[----:B------:R-:W3:Y:S01]  /*29c80*/  LDL.LU R8, [R1+0x305c] ;  /* 0x00305c0001087983 */ /* 0x000ee20000300800 */
[----:B------:R-:W3:Y:S03]  /*29c90*/  LDL.LU R9, [R1+0x3058] ;  /* 0x0030580001097983 */ /* 0x000ee60000300800 */
[----:B------:R0:W-:Y:S04]  /*29ca0*/  STL.64 [R1+0x2f80], R16 ;  /* 0x002f801001007387 */ /* 0x0001e80000100a00 */
[----:B0-----:R-:W2:Y:S01]  /*29cb0*/  LDL.LU.64 R16, [R1+0xcd0] ;  /* 0x000cd00001107983 */ /* 0x001ea20000300a00 */
[----:B------:R-:W2:Y:S01]  /*29cc0*/  LDL.LU.64 R18, [R1+0xcd8] ;  /* 0x000cd80001127983 */ /* 0x000ea20000300a00 */
[C---:B---3--:R-:W-:Y:S08]  /*29cd0*/  HMMA.16816.F32.BF16 R4, R20.reuse, R8, R4 ;  /* 0x000000081404723c */ /* 0x048ff00000041804 */
        /* <DEDUP_REMOVED lines=8> */
[----:B------:R-:W3:Y:S03]  /*29d60*/  LDL.LU R11, [R1+0x3050] ;  /* 0x00305000010b7983 */ /* 0x000ee60000300800 */
[----:B------:R0:W-:Y:S04]  /*29d70*/  STL.64 [R1+0x2f98], R16 ;  /* 0x002f981001007387 */ /* 0x0001e80000100a00 */
[----:B0-----:R-:W2:Y:S01]  /*29d80*/  LDL.64 R16, [R1+0xb0] ;  /* 0x0000b00001107983 */ /* 0x001ea20000100a00 */
[----:B------:R-:W-:Y:S02]  /*29d90*/  STL.64 [R1+0x2f30], R12 ;  /* 0x002f300c01007387 */ /* 0x000fe40000100a00 */
[----:B------:R-:W-:Y:S02]  /*29da0*/  STL.64 [R1+0xcc0], R4 ;  /* 0x000cc00401007387 */ /* 0x000fe40000100a00 */
[----:B------:R0:W-:Y:S02]  /*29db0*/  STL.64 [R1+0xcc8], R6 ;  /* 0x000cc80601007387 */ /* 0x0001e40000100a00 */
[----:B0-----:R-:W2:Y:S01]  /*29dc0*/  LDL.LU.64 R6, [R1+0x3048] ;  /* 0x0030480001067983 */ /* 0x001ea20000300a00 */
[----:B------:R-:W4:Y:S02]  /*29dd0*/  LDL.LU.64 R4, [R1+0x3040] ;  /* 0x0030400001047983 */ /* 0x000f240000300a00 */
[----:B------:R-:W-:Y:S01]  /*29de0*/  STL.64 [R1+0x2f28], R8 ;  /* 0x002f280801007387 */ /* 0x000fe20000100a00 */
[----:B----4-:R-:W-:Y:S01]  /*29df0*/  HMMA.16816.F32.BF16 R20, R20, R4, R24 ;  /* 0x000000041414723c */ /* 0x010fe20000041818 */
[----:B------:R-:W4:Y:S01]  /*29e00*/  LDL.LU.64 R26, [R1+0x3038] ;  /* 0x00303800011a7983 */ /* 0x000f220000300a00 */
[----:B------:R-:W2:Y:S11]  /*29e10*/  LDL.LU.64 R24, [R1+0x3030] ;  /* 0x0030300001187983 */ /* 0x000eb60000300a00 */
[----:B------:R-:W-:Y:S10]  /*29e20*/  @!UPT UIADD3 URZ, URZ, URZ, URZ ;  /* 0x0000003f3f3ff290 */ /* 0x000ff4000fffe03f */
[----:B------:R4:W-:Y:S01]  /*29e30*/  STL.64 [R1+0x8b0], R20 ;  /* 0x0008b01401007387 */ /* 0x0009e20000100a00 */
[----:B------:R-:W-:Y:S02]  /*29e40*/  STL.64 [R1+0x8b8], R22 ;  /* 0x0008b81601007387 */ /* 0x000fe40000100a00 */
[----:B----4-:R-:W-:Y:S02]  /*29e50*/  IMAD.MOV.U32 R20, RZ, RZ, R26 ;  /* 0x000000ffff147224 */ /* 0x010fe400078e001a */
[----:B------:R-:W-:Y:S01]  /*29e60*/  IMAD.MOV.U32 R21, RZ, RZ, R27 ;  /* 0x000000ffff157224 */ /* 0x000fe200078e001b */
[----:B------:R-:W4:Y:S01]  /*29e70*/  LDL.LU R26, [R1+0x302c] ;  /* 0x00302c00011a7983 */ /* 0x000f220000300800 */
[----:B------:R-:W4:Y:S03]  /*29e80*/  LDL.LU R27, [R1+0x3028] ;  /* 0x00302800011b7983 */ /* 0x000f260000300800 */
[----:B------:R2:W-:Y:S02]  /*29e90*/  STL.64 [R1+0x2fa0], R20 ;  /* 0x002fa01401007387 */ /* 0x0005e40000100a00 */
[----:B--2---:R-:W-:-:S02]  /*29ea0*/  IMAD.MOV.U32 R20, RZ, RZ, R7 ;  /* 0x000000ffff147224 */ /* 0x004fc400078e0007 */
[----:B------:R-:W-:Y:S01]  /*29eb0*/  IMAD.MOV.U32 R21, RZ, RZ, R0 ;  /* 0x000000ffff157224 */ /* 0x000fe200078e0000 */
[----:B------:R-:W2:Y:S01]  /*29ec0*/  LDL.LU R7, [R1+0x3024] ;  /* 0x0030240001077983 */ /* 0x000ea20000300800 */
[----:B------:R-:W2:Y:S03]  /*29ed0*/  LDL.LU R0, [R1+0x3020] ;  /* 0x0030200001007983 */ /* 0x000ea60000300800 */
[----:B------:R0:W-:Y:S02]  /*29ee0*/  STL.64 [R1+0x2fb8], R20 ;  /* 0x002fb81401007387 */ /* 0x0001e40000100a00 */
[----:B0-----:R-:W-:Y:S02]  /*29ef0*/  IMAD.MOV.U32 R20, RZ, RZ, R3 ;  /* 0x000000ffff147224 */ /* 0x001fe400078e0003 */
[----:B------:R-:W-:-:S05]  /*29f00*/  IMAD.MOV.U32 R21, RZ, RZ, R2 ;  /* 0x000000ffff157224 */ /* 0x000fca00078e0002 */
[----:B------:R0:W-:Y:S04]  /*29f10*/  STL.64 [R1+0x2fd0], R20 ;  /* 0x002fd01401007387 */ /* 0x0001e80000100a00 */
[----:B0-----:R-:W4:Y:S01]  /*29f20*/  LDL.LU.64 R20, [R1+0x620] ;  /* 0x0006200001147983 */ /* 0x001f220000300a00 */
[----:B------:R-:W4:Y:S02]  /*29f30*/  LDL.LU.64 R22, [R1+0x628] ;  /* 0x0006280001167983 */ /* 0x000f240000300a00 */
[----:B------:R-:W-:Y:S02]  /*29f40*/  STL.64 [R1+0x2f48], R4 ;  /* 0x002f480401007387 */ /* 0x000fe40000100a00 */
[----:B------:R-:W-:Y:S02]  /*29f50*/  IMAD.MOV.U32 R3, RZ, RZ, R16 ;  /* 0x000000ffff037224 */ /* 0x000fe400078e0010 */
[----:B------:R-:W-:Y:S01]  /*29f60*/  IMAD.MOV.U32 R2, RZ, RZ, R17 ;  /* 0x000000ffff027224 */ /* 0x000fe200078e0011 */
[----:B----4-:R-:W-:Y:S11]  /*29f70*/  HMMA.16816.F32.BF16 R20, R24, R16, R20 ;  /* 0x000000101814723c */ /* 0x010ff60000041814 */
        /* <DEDUP_REMOVED lines=9> */
[----:B------:R3:W-:Y:S02]  /*2a010*/  STL.64 [R1+0x3000], R20 ;  /* 0x0030001401007387 */ /* 0x0007e40000100a00 */
[----:B---3--:R-:W-:Y:S02]  /*2a020*/  IMAD.MOV.U32 R20, RZ, RZ, R11 ;  /* 0x000000ffff147224 */ /* 0x008fe400078e000b */
[----:B------:R-:W-:-:S05]  /*2a030*/  IMAD.MOV.U32 R21, RZ, RZ, R10 ;  /* 0x000000ffff157224 */ /* 0x000fca00078e000a */
[----:B------:R0:W-:Y:S04]  /*2a040*/  STL.64 [R1+0x3018], R20 ;  /* 0x0030181401007387 */ /* 0x0001e80000100a00 */
        /* <DEDUP_REMOVED lines=43> */
[----:B------:R-:W4:Y:S11]  /*2a300*/  LDL.LU.64 R20, [R1+0x3018] ;  /* 0x0030180001147983 */ /* 0x000f360000300a00 */
[----:B------:R0:W-:Y:S02]  /*2a310*/  STL.64 [R1+0x610], R8 ;  /* 0x0006100801007387 */ /* 0x0001e40000100a00 */
[----:B------:R1:W-:Y:S01]  /*2a320*/  STL.64 [R1+0x618], R10 ;  /* 0x0006180a01007387 */ /* 0x0003e20000100a00 */
[----:B0-----:R-:W2:Y:S01]  /*2a330*/  LDL.LU.64 R8, [R1+0x550] ;  /* 0x0005500001087983 */ /* 0x001ea20000300a00 */
[----:B-1----:R-:W2:Y:S01]  /*2a340*/  LDL.LU.64 R10, [R1+0x558] ;  /* 0x00055800010a7983 */ /* 0x002ea20000300a00 */
[C---:B----4-:R-:W-:Y:S02]  /*2a350*/  HMMA.16816.F32.BF16 R20, R24.reuse, R20, R16 ;  /* 0x000000141814723c */ /* 0x050fe40000041810 */
[----:B------:R-:W4:Y:S01]  /*2a360*/  LDL.LU.64 R18, [R1+0x3010] ;  /* 0x0030100001127983 */ /* 0x000f220000300a00 */
[----:B------:R-:W4:Y:S11]  /*2a370*/  LDL.LU.64 R16, [R1+0x3008] ;  /* 0x0030080001107983 */ /* 0x000f360000300a00 */
[----:B------:R-:W-:Y:S09]  /*2a380*/  @!UPT UIADD3 URZ, URZ, URZ, URZ ;  /* 0x0000003f3f3ff290 */ /* 0x000ff2000fffe03f */
[----:B------:R0:W-:Y:S01]  /*2a390*/  STL.64 [R1+0x600], R20 ;  /* 0x0006001401007387 */ /* 0x0001e20000100a00 */
[----:B------:R4:W-:Y:S03]  /*2a3a0*/  STL.64 [R1+0x608], R22 ;  /* 0x0006081601007387 */ /* 0x0009e60000100a00 */
[----:B0-----:R-:W4:Y:S02]  /*2a3b0*/  LDL.LU.64 R20, [R1+0x3000] ;  /* 0x0030000001147983 */ /* 0x001f240000300a00 */
        /* <DEDUP_REMOVED lines=29> */
[----:B------:R-:W2:Y:S11]  /*2a590*/  LDL.LU.64 R16, [R1+0x2f98] ;  /* 0x002f980001107983 */ /* 0x000eb60000300a00 */
[----:B------:R-:W-:Y:S10]  /*2a5a0*/  @!UPT UIADD3 URZ, URZ, URZ, URZ ;  /* 0x0000003f3f3ff290 */ /* 0x000ff4000fffe03f */
[----:B------:R0:W-:Y:S01]  /*2a5b0*/  STL.64 [R1+0x5b0], R20 ;  /* 0x0005b01401007387 */ /* 0x0001e20000100a00 */
[----:B------:R1:W-:Y:S03]  /*2a5c0*/  STL.64 [R1+0x5b8], R22 ;  /* 0x0005b81601007387 */ /* 0x0003e60000100a00 */
[----:B0-----:R-:W4:Y:S01]  /*2a5d0*/  LDL.LU.64 R20, [R1+0x100] ;  /* 0x0001000001147983 */ /* 0x001f220000300a00 */
[----:B-1----:R-:W4:Y:S01]  /*2a5e0*/  LDL.LU.64 R22, [R1+0x108] ;  /* 0x0001080001167983 */ /* 0x002f220000300a00 */
        /* <DEDUP_REMOVED lines=22> */
[----:B------:R-:W4:Y:S11]  /*2a750*/  LDL.LU.64 R4, [R1+0x2f48] ;  /* 0x002f480001047983 */ /* 0x000f360000300a00 */
        /* <DEDUP_REMOVED lines=14> */
[C---:B---3--:R-:W-:Y:S11]  /*2a840*/  HMMA.16816.F32.BF16 R8, R24.reuse, R12, R8 ;  /* 0x0000000c1808723c */ /* 0x048ff60000041808 */
[----:B------:R-:W-:Y:S11]  /*2a850*/  @!UPT UIADD3 URZ, URZ, URZ, URZ ;  /* 0x0000003f3f3ff290 */ /* 0x000ff6000fffe03f */
[----:B------:R-:W-:Y:S01]  /*2a860*/  @!UPT UIADD3 URZ, URZ, URZ, URZ ;  /* 0x0000003f3f3ff290 */ /* 0x000fe2000fffe03f */
[----:B------:R0:W-:Y:S01]  /*2a870*/  STL.64 [R1+0x550], R8 ;  /* 0x0005500801007387 */ /* 0x0001e20000100a00 */
[----:B------:R-:W-:Y:S03]  /*2a880*/  STL.64 [R1+0x558], R10 ;  /* 0x0005580a01007387 */ /* 0x000fe60000100a00 */
[----:B0-----:R-:W3:Y:S01]  /*2a890*/  LDL.LU.64 R8, [R1+0x2f28] ;  /* 0x002f280001087983 */ /* 0x001ee20000300a00 */
[----:B------:R-:W-:Y:S02]  /*2a8a0*/  STL [R1+0x2e80], R12 ;  /* 0x002e800c01007387 */ /* 0x000fe40000100800 */
[----:B------:R0:W-:Y:S02]  /*2a8b0*/  STL [R1+0x2e7c], R13 ;  /* 0x002e7c0d01007387 */ /* 0x0001e40000100800 */
[----:B0-----:R-:W3:Y:S01]  /*2a8c0*/  LDL.LU.64 R12, [R1+0x540] ;  /* 0x00054000010c7983 */ /* 0x001ee20000300a00 */
[----:B------:R-:W3:Y:S02]  /*2a8d0*/  LDL.LU.64 R14, [R1+0x548] ;  /* 0x00054800010e7983 */ /* 0x000ee40000300a00 */
[C---:B---3--:R-:W-:Y:S01]  /*2a8e0*/  HMMA.16816.F32.BF16 R12, R24.reuse, R8, R12 ;  /* 0x00000008180c723c */ /* 0x048fe2000004180c */
[----:B------:R-:W-:Y:S01]  /*2a8f0*/  STL [R1+0x2e78], R8 ;  /* 0x002e780801007387 */ /* 0x000fe20000100800 */
[----:B------:R0:W-:Y:S11]  /*2a900*/  STL [R1+0x2e6c], R9 ;  /* 0x002e6c0901007387 */ /* 0x0001f60000100800 */
[----:B------:R-:W-:Y:S10]  /*2a910*/  @!UPT UIADD3 URZ, URZ, URZ, URZ ;  /* 0x0000003f3f3ff290 */ /* 0x000ff4000fffe03f */
[----:B------:R-:W-:Y:S01]  /*2a920*/  STL.64 [R1+0x540], R12 ;  /* 0x0005400c01007387 */ /* 0x000fe20000100a00 */
[----:B------:R4:W-:Y:S02]  /*2a930*/  STL.64 [R1+0x548], R14 ;  /* 0x0005480e01007387 */ /* 0x0009e40000100a00 */
[----:B0-----:R-:W2:Y:S02]  /*2a940*/  LDL.LU.64 R8, [R1+0x9c0] ;  /* 0x0009c00001087983 */ /* 0x001ea40000300a00 */
[----:B------:R-:W2:Y:S01]  /*2a950*/  LDL.LU.64 R10, [R1+0x9c8] ;  /* 0x0009c800010a7983 */ /* 0x000ea20000300a00 */
[----:B----4-:R-:W-:Y:S01]  /*2a960*/  HMMA.16816.F32.BF16 R12, R24, R4, R20 ;  /* 0x00000004180c723c */ /* 0x010fe20000041814 */
[----:B------:R-:W-:Y:S01]  /*2a970*/  STL [R1+0x2e84], R4 ;  /* 0x002e840401007387 */ /* 0x000fe20000100800 */
[----:B------:R-:W-:Y:S03]  /*2a980*/  STL [R1+0x2e68], R5 ;  /* 0x002e680501007387 */ /* 0x000fe60000100800 */
[----:B------:R-:W0:Y:S04]  /*2a990*/  LDSM.16.MT88.4 R24, [R0+0x180] ;  /* 0x000180000018783b */ /* 0x000e280000004200 */
[----:B------:R-:W1:Y:S11]  /*2a9a0*/  LDSM.16.MT88.4 R20, [R0+0x100] ;  /* 0x000100000014783b */ /* 0x000e760000004200 */
[----:B------:R-:W-:Y:S03]  /*2a9b0*/  @!UPT UIADD3 URZ, URZ, URZ, URZ ;  /* 0x0000003f3f3ff290 */ /* 0x000fe6000fffe03f */
[----:B------:R3:W-:Y:S01]  /*2a9c0*/  STL.64 [R1+0x100], R12 ;  /* 0x0001000c01007387 */ /* 0x0007e20000100a00 */
[----:B------:R-:W-:Y:S03]  /*2a9d0*/  STL.64 [R1+0x108], R14 ;  /* 0x0001080e01007387 */ /* 0x000fe60000100a00 */
[----:B---3--:R-:W3:Y:S04]  /*2a9e0*/  LDL.LU.64 R12, [R1+0x50] ;  /* 0x00005000010c7983 */ /* 0x008ee80000300a00 */
[----:B---3--:R3:W-:Y:S04]  /*2a9f0*/  STL.64 [R1+0x2ef0], R12 ;  /* 0x002ef00c01007387 */ /* 0x0087e80000100a00 */
[----:B---3--:R-:W1:Y:S01]  /*2aa00*/  LDL.LU.64 R12, [R1+0x9d0] ;  /* 0x0009d000010c7983 */ /* 0x008e620000300a00 */
[----:B------:R-:W1:Y:S02]  /*2aa10*/  LDL.LU.64 R14, [R1+0x9d8] ;  /* 0x0009d800010e7983 */ /* 0x000e640000300a00 */
[----:B0-----:R-:W-:Y:S02]  /*2aa20*/  STL.64 [R1+0x2e90], R26 ;  /* 0x002e901a01007387 */ /* 0x001fe40000100a00 */
[----:B------:R0:W-:Y:S02]  /*2aa30*/  STL.64 [R1+0x2e88], R24 ;  /* 0x002e881801007387 */ /* 0x0001e40000100a00 */
[----:B0-----:R-:W3:Y:S01]  /*2aa40*/  LDL.LU.64 R24, [R1+0x60] ;  /* 0x0000600001187983 */ /* 0x001ee20000300a00 */
[----:B------:R-:W-:-:S02]  /*2aa50*/  IMAD.MOV.U32 R4, RZ, RZ, R3 ;  /* 0x000000ffff047224 */ /* 0x000fc400078e0003 */
[----:B------:R-:W-:Y:S01]  /*2aa60*/  IMAD.MOV.U32 R5, RZ, RZ, R2 ;  /* 0x000000ffff057224 */ /* 0x000fe200078e0002 */
[----:B---3--:R0:W-:Y:S04]  /*2aa70*/  STL.64 [R1+0x2ef8], R24 ;  /* 0x002ef81801007387 */ /* 0x0081e80000100a00 */
[----:B0-----:R-:W3:Y:S02]  /*2aa80*/  LDL.64 R24, [R1+0x70] ;  /* 0x0000700001187983 */ /* 0x001ee40000100a00 */
[C---:B-1----:R-:W-:Y:S08]  /*2aa90*/  HMMA.16816.F32.BF16 R12, R20.reuse, R4, R12 ;  /* 0x00000004140c723c */ /* 0x042ff0000004180c */
[----:B--2---:R-:W-:Y:S01]  /*2aaa0*/  HMMA.16816.F32.BF16 R4, R20, R16, R8 ;  /* 0x000000101404723c */ /* 0x004fe20000041808 */
[----:B---3--:R0:W-:Y:S11]  /*2aab0*/  STL.64 [R1+0x2f10], R24 ;  /* 0x002f101801007387 */ /* 0x0081f60000100a00 */
[----:B------:R-:W-:Y:S03]  /*2aac0*/  @!UPT UIADD3 URZ, URZ, URZ, URZ ;  /* 0x0000003f3f3ff290 */ /* 0x000fe6000fffe03f */
[----:B------:R-:W-:Y:S02]  /*2aad0*/  STL.64 [R1+0x9d0], R12 ;  /* 0x0009d00c01007387 */ /* 0x000fe40000100a00 */
[----:B------:R-:W-:Y:S06]  /*2aae0*/  STL.64 [R1+0x9d8], R14 ;  /* 0x0009d80e01007387 */ /* 0x000fec0000100a00 */
[----:B------:R-:W-:Y:S01]  /*2aaf0*/  STL.64 [R1+0x9c0], R4 ;  /* 0x0009c00401007387 */ /* 0x000fe20000100a00 */
[----:B------:R-:W-:Y:S01]  /*2ab00*/  STL.64 [R1+0x9c8], R6 ;  /* 0x0009c80601007387 */ /* 0x000fe20000100a00 */
[----:B------:R-:W2:Y:S02]  /*2ab10*/  LDL.LU.64 R8, [R1+0x9b0] ;  /* 0x0009b00001087983 */ /* 0x000ea40000300a00 */
[----:B------:R-:W2:Y:S01]  /*2ab20*/  LDL.LU.64 R10, [R1+0x9b8] ;  /* 0x0009b800010a7983 */ /* 0x000ea20000300a00 */
[----:B0-----:R-:W3:Y:S01]  /*2ab30*/  LDL.LU.64 R24, [R1+0x9a0] ;  /* 0x0009a00001187983 */ /* 0x001ee20000300a00 */
[----:B------:R-:W4:Y:S03]  /*2ab40*/  LDL.LU.64 R26, [R1+0x9a8] ;  /* 0x0009a800011a7983 */ /* 0x000f260000300a00 */
[----:B----4-:R-:W-:Y:S01]  /*2ab50*/  STL.64 [R1+0x2f20], R26 ;  /* 0x002f201a01007387 */ /* 0x010fe20000100a00 */
[----:B---3--:R0:W-:Y:S03]  /*2ab60*/  STL.64 [R1+0x2f18], R24 ;  /* 0x002f181801007387 */ /* 0x0081e60000100a00 */
[----:B0-----:R-:W2:Y:S01]  /*2ab70*/  LDL.LU.64 R24, [R1+0x90] ;  /* 0x0000900001187983 */ /* 0x001ea20000300a00 */
[----:B------:R-:W3:Y:S02]  /*2ab80*/  LDL.LU.64 R12, [R1+0x980] ;  /* 0x00098000010c7983 */ /* 0x000ee40000300a00 */
[----:B------:R-:W4:Y:S02]  /*2ab90*/  LDL.LU.64 R14, [R1+0x988] ;  /* 0x00098800010e7983 */ /* 0x000f240000300a00 */
[----:B------:R-:W-:-:S02]  /*2aba0*/  IMAD.MOV.U32 R2, RZ, RZ, R16 ;  /* 0x000000ffff027224 */ /* 0x000fc400078e0010 */
[----:B------:R-:W-:Y:S01]  /*2abb0*/  IMAD.MOV.U32 R0, RZ, RZ, R17 ;  /* 0x000000ffff007224 */ /* 0x000fe200078e0011 */
[----:B----4-:R-:W-:Y:S01]  /*2abc0*/  STL.64 [R1+0x2f08], R14 ;  /* 0x002f080e01007387 */ /* 0x010fe20000100a00 */
[----:B---3--:R0:W-:Y:S03]  /*2abd0*/  STL.64 [R1+0x2f00], R12 ;  /* 0x002f000c01007387 */ /* 0x0081e60000100a00 */
[----:B0-----:R-:W3:Y:S01]  /*2abe0*/  LDL.LU.64 R12, [R1+0x990] ;  /* 0x00099000010c7983 */ /* 0x001ee20000300a00 */
[----:B------:R-:W3:Y:S02]  /*2abf0*/  LDL.LU.64 R14, [R1+0x998] ;  /* 0x00099800010e7983 */ /* 0x000ee40000300a00 */
[----:B------:R-:W4:Y:S02]  /*2ac00*/  LDL.LU.64 R4, [R1+0x970] ;  /* 0x0009700001047983 */ /* 0x000f240000300a00 */
[----:B------:R-:W4:Y:S01]  /*2ac10*/  LDL.LU.64 R6, [R1+0x978] ;  /* 0x0009780001067983 */ /* 0x000f220000300a00 */
[----:B------:R-:W2:Y:S04]  /*2ac20*/  LDL.LU.64 R16, [R1] ;  /* 0x0000000001107983 */ /* 0x000ea80000300a00 */
[----:B--2---:R0:W-:Y:S04]  /*2ac30*/  STL.64 [R1+0x2eb8], R16 ;  /* 0x002eb81001007387 */ /* 0x0041e80000100a00 */
[----:B0-----:R-:W2:Y:S04]  /*2ac40*/  LDL.LU.64 R16, [R1+0x10] ;  /* 0x0000100001107983 */ /* 0x001ea80000300a00 */
[----:B--2---:R0:W-:Y:S04]  /*2ac50*/  STL.64 [R1+0x2ed0], R16 ;  /* 0x002ed01001007387 */ /* 0x0041e80000100a00 */
[----:B0-----:R-:W2:Y:S01]  /*2ac60*/  LDL.LU.64 R16, [R1+0x20] ;  /* 0x0000200001107983 */ /* 0x001ea20000300a00 */
[----:B------:R-:W-:Y:S03]  /*2ac70*/  HMMA.16816.F32.BF16 R8, R20, R24, R8 ;  /* 0x000000181408723c */ /* 0x000fe60000041808 */
[----:B--2---:R0:W-:Y:S04]  /*2ac80*/  STL.64 [R1+0x2ed8], R16 ;  /* 0x002ed81001007387 */ /* 0x0041e80000100a00 */
[----:B0-----:R-:W2:Y:S01]  /*2ac90*/  LDL.LU.64 R16, [R1+0x30] ;  /* 0x0000300001107983 */ /* 0x001ea20000300a00 */
[----:B------:R-:W-:-:S03]  /*2aca0*/  IMAD.MOV.U32 R3, RZ, RZ, R25 ;  /* 0x000000ffff037224 */ /* 0x000fc600078e0019 */
[----:B--2---:R0:W-:Y:S04]  /*2acb0*/  STL.64 [R1+0x2ee8], R16 ;  /* 0x002ee81001007387 */ /* 0x0041e80000100a00 */
[----:B0-----:R-:W2:Y:S01]  /*2acc0*/  LDL.LU.64 R16, [R1+0x40] ;  /* 0x0000400001107983 */ /* 0x001ea20000300a00 */
[----:B------:R-:W-:Y:S02]  /*2acd0*/  STL [R1+0x2e54], R0 ;  /* 0x002e540001007387 */ /* 0x000fe40000100800 */
[----:B------:R-:W-:Y:S05]  /*2ace0*/  STL [R1+0x2e50], R2 ;  /* 0x002e500201007387 */ /* 0x000fea0000100800 */
[----:B------:R-:W-:Y:S01]  /*2acf0*/  STL.64 [R1+0x9b0], R8 ;  /* 0x0009b00801007387 */ /* 0x000fe20000100a00 */
[----:B------:R0:W-:Y:S01]  /*2ad00*/  STL.64 [R1+0x9b8], R10 ;  /* 0x0009b80a01007387 */ /* 0x0001e20000100a00 */
[----:B------:R-:W2:Y:S02]  /*2ad10*/  LDL.LU.64 R26, [R1+0x2f20] ;  /* 0x002f2000011a7983 */ /* 0x000ea40000300a00 */
[----:B0-----:R-:W-:-:S02]  /*2ad20*/  IMAD.MOV.U32 R10, RZ, RZ, R24 ;  /* 0x000000ffff0a7224 */ /* 0x001fc400078e0018 */
[----:B------:R-:W2:Y:S01]  /*2ad30*/  LDL.LU.64 R24, [R1+0x2f18] ;  /* 0x002f180001187983 */ /* 0x000ea20000300a00 */
[----:B------:R-:W-:Y:S02]  /*2ad40*/  STL [R1+0x2e5c], R3 ;  /* 0x002e5c0301007387 */ /* 0x000fe40000100800 */
[----:B------:R-:W-:Y:S02]  /*2ad50*/  STL [R1+0x2e58], R10 ;  /* 0x002e580a01007387 */ /* 0x000fe40000100800 */
[----:B------:R-:W2:Y:S02]  /*2ad60*/  LDL.LU.64 R8, [R1+0x80] ;  /* 0x0000800001087983 */ /* 0x000ea40000300a00 */
[C---:B--2---:R-:W-:Y:S11]  /*2ad70*/  HMMA.16816.F32.BF16 R24, R20.reuse, R8, R24 ;  /* 0x000000081418723c */ /* 0x044ff60000041818 */
[----:B------:R-:W-:Y:S11]  /*2ad80*/  @!UPT UIADD3 URZ, URZ, URZ, URZ ;  /* 0x0000003f3f3ff290 */ /* 0x000ff6000fffe03f */
[----:B------:R-:W-:Y:S01]  /*2ad90*/  @!UPT UIADD3 URZ, URZ, URZ, URZ ;  /* 0x0000003f3f3ff290 */ /* 0x000fe2000fffe03f */
[----:B------:R0:W-:Y:S01]  /*2ada0*/  STL.64 [R1+0x9a0], R24 ;  /* 0x0009a01801007387 */ /* 0x0001e20000100a00 */
[----:B------:R-:W-:Y:S03]  /*2adb0*/  STL.64 [R1+0x9a8], R26 ;  /* 0x0009a81a01007387 */ /* 0x000fe60000100a00 */
[----:B0-----:R-:W3:Y:S02]  /*2adc0*/  LDL.LU.64 R24, [R1+0x2f10] ;  /* 0x002f100001187983 */ /* 0x001ee40000300a00 */
[C---:B---3--:R-:W-:Y:S01]  /*2add0*/  HMMA.16816.F32.BF16 R12, R20.reuse, R24, R12 ;  /* 0x00000018140c723c */ /* 0x048fe2000004180c */
[----:B------:R-:W-:Y:S11]  /*2ade0*/  IMAD.MOV.U32 R29, RZ, RZ, R25 ;  /* 0x000000ffff1d7224 */ /* 0x000ff600078e0019 */
[----:B------:R-:W-:Y:S11]  /*2adf0*/  @!UPT UIADD3 URZ, URZ, URZ, URZ ;  /* 0x0000003f3f3ff290 */ /* 0x000ff6000fffe03f */
        /* <DEDUP_REMOVED lines=9> */
[----:B------:R-:W-:Y:S03]  /*2ae90*/  STL.64 [R1+0x988], R14 ;  /* 0x0009880e01007387 */ /* 0x000fe60000100a00 */
[----:B0-----:R-:W4:Y:S01]  /*2aea0*/  LDL.LU.64 R12, [R1+0x2ef0] ;  /* 0x002ef000010c7983 */ /* 0x001f220000300a00 */
[----:B------:R-:W-:Y:S02]  /*2aeb0*/  IMAD.MOV.U32 R11, RZ, RZ, R9 ;  /* 0x000000ffff0b7224 */ /* 0x000fe400078e0009 */
[----:B------:R-:W-:Y:S02]  /*2aec0*/  IMAD.MOV.U32 R28, RZ, RZ, R8 ;  /* 0x000000ffff1c7224 */ /* 0x000fe400078e0008 */
[----:B------:R-:W-:Y:S02]  /*2aed0*/  IMAD.MOV.U32 R0, RZ, RZ, R24 ;  /* 0x000000ffff007224 */ /* 0x000fe400078e0018 */
[----:B------:R-:W-:Y:S01]  /*2aee0*/  IMAD.MOV.U32 R2, RZ, RZ, R25 ;  /* 0x000000ffff027224 */ /* 0x000fe200078e0019 */
[----:B----4-:R-:W-:Y:S01]  /*2aef0*/  HMMA.16816.F32.BF16 R4, R20, R12, R4 ;  /* 0x0000000c1404723c */ /* 0x010fe20000041804 */
[----:B------:R-:W-:-:S02]  /*2af00*/  IMAD.MOV.U32 R10, RZ, RZ, R13 ;  /* 0x000000ffff0a7224 */ /* 0x000fc400078e000d */
[----:B------:R-:W-:Y:S11]  /*2af10*/  IMAD.MOV.U32 R3, RZ, RZ, R12 ;  /* 0x000000ffff037224 */ /* 0x000ff600078e000c */
[----:B------:R-:W-:Y:S09]  /*2af20*/  @!UPT UIADD3 URZ, URZ, URZ, URZ ;  /* 0x0000003f3f3ff290 */ /* 0x000ff2000fffe03f */
[----:B------:R0:W-:Y:S01]  /*2af30*/  STL.64 [R1+0x970], R4 ;  /* 0x0009700401007387 */ /* 0x0001e20000100a00 */
[----:B------:R1:W-:Y:S03]  /*2af40*/  STL.64 [R1+0x978], R6 ;  /* 0x0009780601007387 */ /* 0x0003e60000100a00 */
[----:B0-----:R-:W2:Y:S01]  /*2af50*/  LDL.LU.64 R4, [R1+0x960] ;  /* 0x0009600001047983 */ /* 0x001ea20000300a00 */
[----:B-1----:R-:W2:Y:S02]  /*2af60*/  LDL.LU.64 R6, [R1+0x968] ;  /* 0x0009680001067983 */ /* 0x002ea40000300a00 */
[----:B------:R0:W-:Y:S02]  /*2af70*/  STL.64 [R1+0x2ee0], R10 ;  /* 0x002ee00a01007387 */ /* 0x0001e40000100a00 */
[----:B------:R-:W3:Y:S01]  /*2af80*/  LDL.LU.64 R8, [R1+0x950] ;  /* 0x0009500001087983 */ /* 0x000ee20000300a00 */
[----:B0-----:R-:W3:Y:S01]  /*2af90*/  LDL.LU.64 R10, [R1+0x958] ;  /* 0x00095800010a7983 */ /* 0x001ee20000300a00 */
[----:B------:R-:W4:Y:S02]  /*2afa0*/  LDL.LU.64 R12, [R1+0x940] ;  /* 0x00094000010c7983 */ /* 0x000f240000300a00 */
[----:B------:R-:W4:Y:S02]  /*2afb0*/  LDL.LU.64 R14, [R1+0x948] ;  /* 0x00094800010e7983 */ /* 0x000f240000300a00 */
[----:B------:R-:W2:Y:S01]  /*2afc0*/  LDL.LU.64 R24, [R1+0x910] ;  /* 0x0009100001187983 */ /* 0x000ea20000300a00 */
[----:B------:R-:W2:Y:S04]  /*2afd0*/  LDL.LU.64 R26, [R1+0x918] ;  /* 0x00091800011a7983 */ /* 0x000ea80000300a00 */
[----:B--2---:R-:W-:Y:S01]  /*2afe0*/  STL.64 [R1+0x2eb0], R26 ;  /* 0x002eb01a01007387 */ /* 0x004fe20000100a00 */
[----:B------:R0:W-:Y:S03]  /*2aff0*/  STL.64 [R1+0x2ea8], R24 ;  /* 0x002ea81801007387 */ /* 0x0001e60000100a00 */
[----:B0-----:R-:W2:Y:S01]  /*2b000*/  LDL.LU.64 R24, [R1+0x920] ;  /* 0x0009200001187983 */ /* 0x001ea20000300a00 */
[----:B------:R-:W2:Y:S01]  /*2b010*/  LDL.LU.64 R26, [R1+0x928] ;  /* 0x00092800011a7983 */ /* 0x000ea20000300a00 */
[C---:B------:R-:W-:Y:S02]  /*2b020*/  HMMA.16816.F32.BF16 R4, R20.reuse, R16, R4 ;  /* 0x000000101404723c */ /* 0x040fe40000041804 */
[----:B--2---:R-:W-:Y:S01]  /*2b030*/  STL.64 [R1+0x2ec8], R26 ;  /* 0x002ec81a01007387 */ /* 0x004fe20000100a00 */
[----:B------:R0:W-:Y:S03]  /*2b040*/  STL.64 [R1+0x2ec0], R24 ;  /* 0x002ec01801007387 */ /* 0x0001e60000100a00 */
[----:B0-----:R-:W2:Y:S01]  /*2b050*/  LDL.LU.64 R24, [R1+0x930] ;  /* 0x0009300001187983 */ /* 0x001ea20000300a00 */
[----:B------:R-:W2:Y:S11]  /*2b060*/  LDL.LU.64 R26, [R1+0x938] ;  /* 0x00093800011a7983 */ /* 0x000eb60000300a00 */
[----:B------:R-:W-:Y:S05]  /*2b070*/  @!UPT UIADD3 URZ, URZ, URZ, URZ ;  /* 0x0000003f3f3ff290 */ /* 0x000fea000fffe03f */
[----:B------:R-:W-:Y:S02]  /*2b080*/  STL.64 [R1+0x960], R4 ;  /* 0x0009600401007387 */ /* 0x000fe40000100a00 */
[----:B------:R0:W-:Y:S02]  /*2b090*/  STL.64 [R1+0x968], R6 ;  /* 0x0009680601007387 */ /* 0x0001e40000100a00 */
[----:B0-----:R-:W-:Y:S02]  /*2b0a0*/  IMAD.MOV.U32 R7, RZ, RZ, R16 ;  /* 0x000000ffff077224 */ /* 0x001fe400078e0010 */
[----:B------:R-:W-:Y:S02]  /*2b0b0*/  IMAD.MOV.U32 R6, RZ, RZ, R17 ;  /* 0x000000ffff067224 */ /* 0x000fe400078e0011 */
[----:B------:R-:W3:Y:S02]  /*2b0c0*/  LDL.LU.64 R16, [R1+0x2ee8] ;  /* 0x002ee80001107983 */ /* 0x000ee40000300a00 */
[C---:B---3--:R-:W-:Y:S01]  /*2b0d0*/  HMMA.16816.F32.BF16 R8, R20.reuse, R16, R8 ;  /* 0x000000101408723c */ /* 0x048fe20000041808 */
[----:B------:R-:W-:Y:S11]  /*2b0e0*/  IMAD.MOV.U32 R5, RZ, RZ, R17 ;  /* 0x000000ffff057224 */ /* 0x000ff600078e0011 */
[----:B------:R-:W-:Y:S11]  /*2b0f0*/  @!UPT UIADD3 URZ, URZ, URZ, URZ ;  /* 0x0000003f3f3ff290 */ /* 0x000ff6000fffe03f */
[----:B------:R0:W-:Y:S01]  /*2b100*/  STL.64 [R1+0x950], R8 ;  /* 0x0009500801007387 */ /* 0x0001e20000100a00 */
[----:B------:R1:W-:Y:S02]  /*2b110*/  STL.64 [R1+0x958], R10 ;  /* 0x0009580a01007387 */ /* 0x0003e40000100a00 */
[----:B0-----:R-:W-:Y:S01]  /*2b120*/  IMAD.MOV.U32 R9, RZ, RZ, R16 ;  /* 0x000000ffff097224 */ /* 0x001fe200078e0010 */
[----:B-1----:R-:W3:Y:S01]  /*2b130*/  LDL.LU.64 R10, [R1+0x2ee0] ;  /* 0x002ee000010a7983 */ /* 0x002ee20000300a00 */
[----:B------:R-:W4:Y:S02]  /*2b140*/  LDL.LU.64 R16, [R1+0x2ed8] ;  /* 0x002ed80001107983 */ /* 0x000f240000300a00 */
[C---:B----4-:R-:W-:Y:S11]  /*2b150*/  HMMA.16816.F32.BF16 R12, R20.reuse, R16, R12 ;  /* 0x00000010140c723c */ /* 0x050ff6000004180c */
[----:B------:R-:W-:Y:S11]  /*2b160*/  @!UPT UIADD3 URZ, URZ, URZ, URZ ;  /* 0x0000003f3f3ff290 */ /* 0x000ff6000fffe03f */
[----:B------:R-:W-:Y:S01]  /*2b170*/  @!UPT UIADD3 URZ, URZ, URZ, URZ ;  /* 0x0000003f3f3ff290 */ /* 0x000fe2000fffe03f */
[----:B------:R-:W-:Y:S01]  /*2b180*/  STL.64 [R1+0x940], R12 ;  /* 0x0009400c01007387 */ /* 0x000fe20000100a00 */
[----:B------:R0:W-:Y:S02]  /*2b190*/  STL.64 [R1+0x948], R14 ;  /* 0x0009480e01007387 */ /* 0x0001e40000100a00 */
[----:B0-----:R-:W-:Y:S02]  /*2b1a0*/  IMAD.MOV.U32 R14, RZ, RZ, R16 ;  /* 0x000000ffff0e7224 */ /* 0x001fe400078e0010 */
[----:B------:R-:W-:Y:S02]  /*2b1b0*/  IMAD.MOV.U32 R15, RZ, RZ, R17 ;  /* 0x000000ffff0f7224 */ /* 0x000fe400078e0011 */
[----:B------:R-:W2:Y:S02]  /*2b1c0*/  LDL.LU.64 R16, [R1+0x2ed0] ;  /* 0x002ed00001107983 */ /* 0x000ea40000300a00 */
        /* <DEDUP_REMOVED lines=17> */
[----:B------:R-:W4:Y:S02]  /*2b2e0*/  LDL.LU.64 R18, [R1+0x2ea0] ;  /* 0x002ea00001127983 */ /* 0x000f240000300a00 */
        /* <DEDUP_REMOVED lines=8> */
[----:B----4-:R-:W-:Y:S02]  /*2b370*/  STL.64 [R1+0x2d70], R18 ;  /* 0x002d701201007387 */ /* 0x010fe40000100a00 */
[----:B------:R0:W-:Y:S02]  /*2b380*/  STL.64 [R1+0x2d68], R16 ;  /* 0x002d681001007387 */ /* 0x0001e40000100a00 */
[----:B0-----:R-:W-:-:S02]  /*2b390*/  IMAD.MOV.U32 R16, RZ, RZ, R4 ;  /* 0x000000ffff107224 */ /* 0x001fc400078e0004 */
[----:B------:R-:W-:Y:S01]  /*2b3a0*/  IMAD.MOV.U32 R17, RZ, RZ, R12 ;  /* 0x000000ffff117224 */ /* 0x000fe200078e000c */
[----:B------:R-:W4:Y:S01]  /*2b3b0*/  LDL.LU R4, [R1+0x2e84] ;  /* 0x002e840001047983 */ /* 0x000f220000300800 */
        /* <DEDUP_REMOVED lines=22> */
[----:B------:R-:W4:Y:S03]  /*2b520*/  LDL.LU R5, [R1+0x2e68] ;  /* 0x002e680001057983 */ /* 0x000f260000300800 */
[----:B------:R0:W-:Y:S04]  /*2b530*/  STL.64 [R1+0x2dd0], R16 ;  /* 0x002dd01001007387 */ /* 0x0001e80000100a00 */
[----:B0-----:R-:W2:Y:S01]  /*2b540*/  LDL.LU.64 R16, [R1+0x8f0] ;  /* 0x0008f00001107983 */ /* 0x001ea20000300a00 */
[----:B------:R-:W2:Y:S02]  /*2b550*/  LDL.LU.64 R18, [R1+0x8f8] ;  /* 0x0008f80001127983 */ /* 0x000ea40000300a00 */
[----:B------:R-:W-:Y:S02]  /*2b560*/  STL.64 [R1+0x2d60], R14 ;  /* 0x002d600e01007387 */ /* 0x000fe40000100a00 */
[----:B------:R0:W-:Y:S02]  /*2b570*/  STL.64 [R1+0x2d58], R12 ;  /* 0x002d580c01007387 */ /* 0x0001e40000100a00 */
[----:B0-----:R-:W3:Y:S01]  /*2b580*/  LDL.LU R12, [R1+0xb0] ;  /* 0x0000b000010c7983 */ /* 0x001ee20000300800 */
[----:B------:R-:W3:Y:S01]  /*2b590*/  LDL.LU R13, [R1+0xb4] ;  /* 0x0000b400010d7983 */ /* 0x000ee20000300800 */
        /* <DEDUP_REMOVED lines=10> */
[----:B0-----:R-:W4:Y:S01]  /*2b640*/  LDL.LU.64 R16, [R1+0x500] ;  /* 0x0005000001107983 */ /* 0x001f220000300a00 */
        /* <DEDUP_REMOVED lines=8> */
[----:B0-----:R-:W-:Y:S02]  /*2b6d0*/  IMAD.MOV.U32 R16, RZ, RZ, R3 ;  /* 0x000000ffff107224 */ /* 0x001fe400078e0003 */
[----:B---3--:R-:W-:Y:S01]  /*2b6e0*/  IMAD.MOV.U32 R17, RZ, RZ, R10 ;  /* 0x000000ffff117224 */ /* 0x008fe200078e000a */
[----:B------:R-:W3:Y:S01]  /*2b6f0*/  LDL.LU R3, [R1+0x2e5c] ;  /* 0x002e5c0001037983 */ /* 0x000ee20000300800 */
[----:B------:R-:W3:Y:S03]  /*2b700*/  LDL.LU R10, [R1+0x2e58] ;  /* 0x002e5800010a7983 */ /* 0x000ee60000300800 */
[----:B------:R0:W-:Y:S01]  /*2b710*/  STL.64 [R1+0x2e00], R16 ;  /* 0x002e001001007387 */ /* 0x0001e20000100a00 */
[----:B--2---:R-:W-:Y:S02]  /*2b720*/  STL.64 [R1+0x2d80], R6 ;  /* 0x002d800601007387 */ /* 0x004fe40000100a00 */
[----:B------:R4:W-:Y:S02]  /*2b730*/  STL.64 [R1+0x2d78], R4 ;  /* 0x002d780401007387 */ /* 0x0009e40000100a00 */
[----:B0-----:R-:W-:-:S02]  /*2b740*/  IMAD.MOV.U32 R16, RZ, RZ, R0 ;  /* 0x000000ffff107224 */ /* 0x001fc400078e0000 */
[----:B------:R-:W-:Y:S01]  /*2b750*/  IMAD.MOV.U32 R17, RZ, RZ, R2 ;  /* 0x000000ffff117224 */ /* 0x000fe200078e0002 */
[----:B------:R-:W2:Y:S01]  /*2b760*/  LDL.LU R0, [R1+0x2e54] ;  /* 0x002e540001007983 */ /* 0x000ea20000300800 */
[----:B----4-:R-:W-:Y:S11]  /*2b770*/  HMMA.16816.F32.BF16 R4, R24, R12, R20 ;  /* 0x0000000c1804723c */ /* 0x010ff60000041814 */
[----:B------:R-:W-:Y:S11]  /*2b780*/  @!UPT UIADD3 URZ, URZ, URZ, URZ ;  /* 0x0000003f3f3ff290 */ /* 0x000ff6000fffe03f */
[----:B------:R-:W-:Y:S01]  /*2b790*/  @!UPT UIADD3 URZ, URZ, URZ, URZ ;  /* 0x0000003f3f3ff290 */ /* 0x000fe2000fffe03f */
[----:B------:R-:W-:Y:S01]  /*2b7a0*/  STL.64 [R1+0x220], R4 ;  /* 0x0002200401007387 */ /* 0x000fe20000100a00 */
[----:B------:R-:W-:Y:S02]  /*2b7b0*/  STL.64 [R1+0x228], R6 ;  /* 0x0002280601007387 */ /* 0x000fe40000100a00 */
[----:B------:R-:W4:Y:S02]  /*2b7c0*/  LDL.LU R2, [R1+0x2e50] ;  /* 0x002e500001027983 */ /* 0x000f240000300800 */
[----:B------:R-:W-:Y:S01]  /*2b7d0*/  STL.64 [R1+0x2e18], R16 ;  /* 0x002e181001007387 */ /* 0x000fe20000100a00 */
[----:B------:R-:W2:Y:S01]  /*2b7e0*/  LDL.LU R20, [R1+0x70] ;  /* 0x0000700001147983 */ /* 0x000ea20000300800 */
[----:B------:R-:W-:-:S05]  /*2b7f0*/  IMAD.MOV.U32 R21, RZ, RZ, R29 ;  /* 0x000000ffff157224 */ /* 0x000fca00078e001d */
[----:B--2---:R0:W-:Y:S02]  /*2b800*/  STL.64 [R1+0x2e20], R20 ;  /* 0x002e201401007387 */ /* 0x0041e40000100a00 */
[----:B0-----:R-:W-:Y:S02]  /*2b810*/  IMAD.MOV.U32 R20, RZ, RZ, R28 ;  /* 0x000000ffff147224 */ /* 0x001fe400078e001c */
[----:B------:R-:W-:-:S05]  /*2b820*/  IMAD.MOV.U32 R21, RZ, RZ, R11 ;  /* 0x000000ffff157224 */ /* 0x000fca00078e000b */
[----:B------:R3:W-:Y:S01]  /*2b830*/  STL.64 [R1+0x2e38], R20 ;  /* 0x002e381401007387 */ /* 0x0007e20000100a00 */
[----:B------:R-:W2:Y:S02]  /*2b840*/  LDL.LU.64 R8, [R1+0x210] ;  /* 0x0002100001087983 */ /* 0x000ea40000300a00 */
[----:B---3--:R-:W-:Y:S02]  /*2b850*/  IMAD.MOV.U32 R20, RZ, RZ, R10 ;  /* 0x000000ffff147224 */ /* 0x008fe400078e000a */
[----:B------:R-:W2:Y:S01]  /*2b860*/  LDL.LU.64 R10, [R1+0x218] ;  /* 0x00021800010a7983 */ /* 0x000ea20000300a00 */
        /* <DEDUP_REMOVED lines=27> */
[----:B------:R-:W3:Y:S02]  /*2ba20*/  LDL.LU.64 R6, [R1+0x1b8] ;  /* 0x0001b80001067983 */ /* 0x000ee40000300a00 */
[----:B----4-:R-:W-:-:S02]  /*2ba30*/  IMAD.MOV.U32 R12, RZ, RZ, R2 ;  /* 0x000000ffff0c7224 */ /* 0x010fc400078e0002 */
[----:B------:R-:W-:Y:S02]  /*2ba40*/  IMAD.MOV.U32 R13, RZ, RZ, R0 ;  /* 0x000000ffff0d7224 */ /* 0x000fe400078e0000 */
[----:B------:R-:W-:-:S05]  /*2ba50*/  IMAD.MOV.U32 R21, RZ, RZ, R3 ;  /* 0x000000ffff157224 */ /* 0x000fca00078e0003 */
[C---:B------:R-:W-:Y:S01]  /*2ba60*/  HMMA.16816.F32.BF16 R8, R24.reuse, R12, R8 ;  /* 0x0000000c1808723c */ /* 0x040fe20000041808 */
[----:B---3--:R-:W-:Y:S01]  /*2ba70*/  STL.64 [R1+0x2df8], R6 ;  /* 0x002df80601007387 */ /* 0x008fe20000100a00 */
[----:B--2---:R0:W-:Y:S03]  /*2ba80*/  STL.64 [R1+0x2df0], R4 ;  /* 0x002df00401007387 */ /* 0x0041e60000100a00 */
[----:B0-----:R-:W2:Y:S01]  /*2ba90*/  LDL.LU.64 R4, [R1+0x1c0] ;  /* 0x0001c00001047983 */ /* 0x001ea20000300a00 */
[----:B------:R-:W3:Y:S02]  /*2baa0*/  LDL.LU.64 R6, [R1+0x1c8] ;  /* 0x0001c80001067983 */ /* 0x000ee40000300a00 */
[C---:B------:R-:W-:Y:S01]  /*2bab0*/  HMMA.16816.F32.BF16 R20, R24.reuse, R20, R16 ;  /* 0x000000141814723c */ /* 0x040fe20000041810 */
        /* <DEDUP_REMOVED lines=8> */
[----:B0-----:R-:W4:Y:S01]  /*2bb40*/  LDL.LU.64 R8, [R1+0x150] ;  /* 0x0001500001087983 */ /* 0x001f220000300a00 */
[----:B-1----:R-:W4:Y:S02]  /*2bb50*/  LDL.LU.64 R10, [R1+0x158] ;  /* 0x00015800010a7983 */ /* 0x002f240000300a00 */
[----:B------:R-:W2:Y:S02]  /*2bb60*/  LDL.LU.64 R18, [R1+0x2e48] ;  /* 0x002e480001127983 */ /* 0x000ea40000300a00 */
[----:B------:R-:W2:Y:S01]  /*2bb70*/  LDL.LU.64 R16, [R1+0x2e40] ;  /* 0x002e400001107983 */ /* 0x000ea20000300a00 */
        /* <DEDUP_REMOVED lines=64> */
[----:B------:R0:W-:Y:S02]  /*2bf80*/  STL [R1+0x178], R18 ;  /* 0x0001781201007387 */ /* 0x0001e40000100800 */
[----:B------:R-:W-:Y:S02]  /*2bf90*/  IMAD.MOV.U32 R0, RZ, RZ, R19 ;  /* 0x000000ffff007224 */ /* 0x000fe400078e0013 */
[----:B0-----:R-:W2:Y:S01]  /*2bfa0*/  LDL.LU.64 R18, [R1+0x2d70] ;  /* 0x002d700001127983 */ /* 0x001ea20000300a00 */
[----:B------:R-:W3:Y:S02]  /*2bfb0*/  LDL.LU.64 R16, [R1+0x2d68] ;  /* 0x002d680001107983 */ /* 0x000ee40000300a00 */
[----:B------:R-:W-:Y:S01]  /*2bfc0*/  STL [R1+0x1c8c], R0 ;  /* 0x001c8c0001007387 */ /* 0x000fe20000100800 */
[C---:B---3--:R-:W-:Y:S11]  /*2bfd0*/  HMMA.16816.F32.BF16 R12, R24.reuse, R16, R12 ;  /* 0x00000010180c723c */ /* 0x048ff6000004180c */
[----:B------:R-:W-:Y:S11]  /*2bfe0*/  @!UPT UIADD3 URZ, URZ, URZ, URZ ;  /* 0x0000003f3f3ff290 */ /* 0x000ff6000fffe03f */
[----:B------:R-:W-:Y:S01]  /*2bff0*/  @!UPT UIADD3 URZ, URZ, URZ, URZ ;  /* 0x0000003f3f3ff290 */ /* 0x000fe2000fffe03f */
[----:B------:R-:W-:Y:S01]  /*2c000*/  STL.64 [R1+0x160], R12 ;  /* 0x0001600c01007387 */ /* 0x000fe20000100a00 */
[----:B------:R0:W-:Y:S03]  /*2c010*/  STL.64 [R1+0x168], R14 ;  /* 0x0001680e01007387 */ /* 0x0001e60000100a00 */
[----:B0-----:R-:W3:Y:S01]  /*2c020*/  LDL.LU.64 R14, [R1+0x2d60] ;  /* 0x002d6000010e7983 */ /* 0x001ee20000300a00 */
[----:B------:R-:W4:Y:S02]  /*2c030*/  LDL.LU.64 R12, [R1+0x2d58] ;  /* 0x002d5800010c7983 */ /* 0x000f240000300a00 */
[----:B------:R-:W2:Y:S01]  /*2c040*/  LDL R17, [R1+0x10e8] ;  /* 0x0010e80001117983 */ /* 0x000ea20000100800 */
[C---:B----4-:R-:W-:Y:S11]  /*2c050*/  HMMA.16816.F32.BF16 R8, R24.reuse, R12, R8 ;  /* 0x0000000c1808723c */ /* 0x050ff60000041808 */
[----:B------:R-:W-:Y:S11]  /*2c060*/  @!UPT UIADD3 URZ, URZ, URZ, URZ ;  /* 0x0000003f3f3ff290 */ /* 0x000ff6000fffe03f */
[----:B------:R-:W-:Y:S01]  /*2c070*/  @!UPT UIADD3 URZ, URZ, URZ, URZ ;  /* 0x0000003f3f3ff290 */ /* 0x000fe2000fffe03f */
[----:B------:R0:W-:Y:S01]  /*2c080*/  STL.64 [R1+0x150], R8 ;  /* 0x0001500801007387 */ /* 0x0001e20000100a00 */
[----:B------:R-:W-:Y:S03]  /*2c090*/  STL.64 [R1+0x158], R10 ;  /* 0x0001580a01007387 */ /* 0x000fe60000100a00 */
[----:B0-----:R-:W4:Y:S01]  /*2c0a0*/  LDL.LU.64 R8, [R1+0x2d50] ;  /* 0x002d500001087983 */ /* 0x001f220000300a00 */
[----:B---3--:R0:W-:Y:S02]  /*2c0b0*/  STL.64 [R1+0x2c80], R14 ;  /* 0x002c800e01007387 */ /* 0x0081e40000100a00 */
[----:B------:R-:W4:Y:S01]  /*2c0c0*/  LDL.LU.64 R12, [R1+0x140] ;  /* 0x00014000010c7983 */ /* 0x000f220000300a00 */
[----:B0-----:R-:W4:Y:S02]  /*2c0d0*/  LDL.LU.64 R14, [R1+0x148] ;  /* 0x00014800010e7983 */ /* 0x001f240000300a00 */
[C---:B----4-:R-:W-:Y:S11]  /*2c0e0*/  HMMA.16816.F32.BF16 R8, R24.reuse, R8, R12 ;  /* 0x000000081808723c */ /* 0x050ff6000004180c */
[----:B------:R-:W-:Y:S11]  /*2c0f0*/  @!UPT UIADD3 URZ, URZ, URZ, URZ ;  /* 0x0000003f3f3ff290 */ /* 0x000ff6000fffe03f */
[----:B------:R-:W-:Y:S01]  /*2c100*/  @!UPT UIADD3 URZ, URZ, URZ, URZ ;  /* 0x0000003f3f3ff290 */ /* 0x000fe2000fffe03f */
[----:B------:R-:W-:Y:S01]  /*2c110*/  STL.64 [R1+0x140], R8 ;  /* 0x0001400801007387 */ /* 0x000fe20000100a00 */
[----:B------:R2:W-:Y:S02]  /*2c120*/  STL [R1+0x14c], R11 ;  /* 0x00014c0b01007387 */ /* 0x0005e40000100800 */
[----:B------:R-:W-:Y:S02]  /*2c130*/  IMAD.MOV.U32 R0, RZ, RZ, R10 ;  /* 0x000000ffff007224 */ /* 0x000fe400078e000a */
[----:B--2---:R-:W-:Y:S03]  /*2c140*/  HMMA.16816.F32.BF16 R8, R24, R4, R20 ;  /* 0x000000041808723c */ /* 0x004fe60000041814 */
[----:B------:R-:W-:Y:S04]  /*2c150*/  STL [R1+0x1c90], R0 ;  /* 0x001c900001007387 */ /* 0x000fe80000100800 */
[----:B------:R-:W0:Y:S04]  /*2c160*/  LDSM.16.MT88.4 R20, [R17+0x2000] ;  /* 0x002000001114783b */ /* 0x000e280000004200 */
[----:B------:R-:W1:Y:S11]  /*2c170*/  LDSM.16.MT88.4 R24, [R17+0x2080] ;  /* 0x002080001118783b */ /* 0x000e760000004200 */
[----:B------:R-:W-:Y:S02]  /*2c180*/  @!UPT UIADD3 URZ, URZ, URZ, URZ ;  /* 0x0000003f3f3ff290 */ /* 0x000fe4000fffe03f */
[----:B------:R-:W-:Y:S02]  /*2c190*/  IMAD.MOV.U32 R29, RZ, RZ, R8 ;  /* 0x000000ffff1d7224 */ /* 0x000fe400078e0008 */
[----:B------:R-:W-:Y:S01]  /*2c1a0*/  IMAD.MOV.U32 R28, RZ, RZ, R9 ;  /* 0x000000ffff1c7224 */ /* 0x000fe200078e0009 */
[----:B------:R-:W2:Y:S01]  /*2c1b0*/  LDL.LU R8, [R1+0x10a0] ;  /* 0x0010a00001087983 */ /* 0x000ea20000300800 */
[----:B------:R-:W-:Y:S02]  /*2c1c0*/  IMAD.MOV.U32 R3, RZ, RZ, R10 ;  /* 0x000000ffff037224 */ /* 0x000fe400078e000a */
[----:B------:R-:W2:Y:S02]  /*2c1d0*/  LDL.LU R9, [R1+0x10a4] ;  /* 0x0010a40001097983 */ /* 0x000ea40000300800 */
[----:B------:R-:W-:Y:S01]  /*2c1e0*/  IMAD.MOV.U32 R2, RZ, RZ, R11 ;  /* 0x000000ffff027224 */ /* 0x000fe200078e000b */
[----:B------:R-:W3:Y:S01]  /*2c1f0*/  LDL.LU R10, [R1+0x10a8] ;  /* 0x0010a800010a7983 */ /* 0x000ee20000300800 */
[----:B------:R-:W3:Y:S03]  /*2c200*/  LDL.LU R11, [R1+0x10ac] ;  /* 0x0010ac00010b7983 */ /* 0x000ee60000300800 */
[----:B---3--:R3:W-:Y:S01]  /*2c210*/  STL.64 [R1+0x2d40], R10 ;  /* 0x002d400a01007387 */ /* 0x0087e20000100a00 */
[----:B--2---:R-:W-:Y:S03]  /*2c220*/  STL.64 [R1+0x2d38], R8 ;  /* 0x002d380801007387 */ /* 0x004fe60000100a00 */
[----:B---3--:R-:W0:Y:S01]  /*2c230*/  LDL.64 R10, [R1+0xb8] ;  /* 0x0000b800010a7983 */ /* 0x008e220000100a00 */
[----:B------:R2:W-:Y:S03]  /*2c240*/  STL.64 [R1+0x2d30], R6 ;  /* 0x002d300601007387 */ /* 0x0005e60000100a00 */
[----:B--2---:R-:W2:Y:S04]  /*2c250*/  LDL.64 R6, [R1+0xa8] ;  /* 0x0000a80001067983 */ /* 0x004ea80000100a00 */
[----:B--2---:R2:W-:Y:S01]  /*2c260*/  STL.64 [R1+0x2d48], R6 ;  /* 0x002d480601007387 */ /* 0x0045e20000100a00 */
[----:B------:R-:W0:Y:S02]  /*2c270*/  LDL.LU R4, [R1+0x10b0] ;  /* 0x0010b00001047983 */ /* 0x000e240000300800 */
[----:B------:R-:W0:Y:S01]  /*2c280*/  LDL.LU R5, [R1+0x10b4] ;  /* 0x0010b40001057983 */ /* 0x000e220000300800 */
[----:B--2---:R-:W0:Y:S01]  /*2c290*/  LDL.LU R6, [R1+0x10b8] ;  /* 0x0010b80001067983 */ /* 0x004e220000300800 */
[----:B------:R-:W0:Y:S02]  /*2c2a0*/  LDL.LU R7, [R1+0x10bc] ;  /* 0x0010bc0001077983 */ /* 0x000e240000300800 */
[----:B------:R-:W2:Y:S02]  /*2c2b0*/  LDL.64 R14, [R1+0x68] ;  /* 0x00006800010e7983 */ /* 0x000ea40000100a00 */
[----:B--2---:R2:W-:Y:S01]  /*2c2c0*/  STL.64 [R1+0x2d00], R14 ;  /* 0x002d000e01007387 */ /* 0x0045e20000100a00 */
[----:B------:R-:W3:Y:S02]  /*2c2d0*/  LDL.LU R12, [R1+0xf70] ;  /* 0x000f7000010c7983 */ /* 0x000ee40000300800 */
[----:B------:R-:W3:Y:S01]  /*2c2e0*/  LDL.LU R13, [R1+0xf74] ;  /* 0x000f7400010d7983 */ /* 0x000ee20000300800 */
[----:B--2---:R-:W2:Y:S01]  /*2c2f0*/  LDL.LU R14, [R1+0xf78] ;  /* 0x000f7800010e7983 */ /* 0x004ea20000300800 */
[----:B------:R-:W2:Y:S01]  /*2c300*/  LDL.LU R15, [R1+0xf7c] ;  /* 0x000f7c00010f7983 */ /* 0x000ea20000300800 */
[----:B0-----:R-:W-:Y:S01]  /*2c310*/  HMMA.16816.F32.BF16 R4, R20, R10, R4 ;  /* 0x0000000a1404723c */ /* 0x001fe20000041804 */
[----:B------:R-:W-:Y:S01]  /*2c320*/  IMAD.MOV.U32 R0, RZ, RZ, R11 ;  /* 0x000000ffff007224 */ /* 0x000fe200078e000b */
[----:B--2---:R0:W-:Y:S01]  /*2c330*/  STL.64 [R1+0x2d10], R14 ;  /* 0x002d100e01007387 */ /* 0x0041e20000100a00 */
[----:B---3--:R-:W-:Y:S03]  /*2c340*/  STL.64 [R1+0x2d08], R12 ;  /* 0x002d080c01007387 */ /* 0x008fe60000100a00 */
[----:B0-----:R-:W2:Y:S01]  /*2c350*/  LDL.64 R14, [R1+0x88] ;  /* 0x00008800010e7983 */ /* 0x001ea20000100a00 */
[----:B------:R-:W-:Y:S02]  /*2c360*/  STL [R1+0x1ca0], R2 ;  /* 0x001ca00201007387 */ /* 0x000fe40000100800 */
[----:B------:R-:W-:Y:S02]  /*2c370*/  STL [R1+0x1c9c], R3 ;  /* 0x001c9c0301007387 */ /* 0x000fe40000100800 */
[----:B------:R-:W-:Y:S01]  /*2c380*/  STL [R1+0x1c98], R28 ;  /* 0x001c981c01007387 */ /* 0x000fe20000100800 */
[----:B------:R-:W-:Y:S01]  /*2c390*/  STL [R1+0x1c94], R29 ;  /* 0x001c941d01007387 */ /* 0x000fe20000100800 */
[----:B------:R-:W-:Y:S02]  /*2c3a0*/  STL.64 [R1+0x2d20], R18 ;  /* 0x002d201201007387 */ /* 0x000fe40000100a00 */
[----:B------:R0:W-:Y:S02]  /*2c3b0*/  STL [R1+0x2d18], R17 ;  /* 0x002d181101007387 */ /* 0x0001e40000100800 */
[----:B------:R-:W2:Y:S01]  /*2c3c0*/  LDL.LU R16, [R1+0x1080] ;  /* 0x0010800001107983 */ /* 0x000ea20000300800 */
[----:B0-----:R-:W2:Y:S01]  /*2c3d0*/  LDL.LU R17, [R1+0x1084] ;  /* 0x0010840001117983 */ /* 0x001ea20000300800 */
[----:B------:R-:W2:Y:S02]  /*2c3e0*/  LDL.LU R18, [R1+0x1088] ;  /* 0x0010880001127983 */ /* 0x000ea40000300800 */
[----:B------:R-:W2:Y:S02]  /*2c3f0*/  LDL.LU R19, [R1+0x108c] ;  /* 0x00108c0001137983 */ /* 0x000ea40000300800 */
[----:B-1----:R-:W-:Y:S01]  /*2c400*/  STL.64 [R1+0x2c00], R26 ;  /* 0x002c001a01007387 */ /* 0x002fe20000100a00 */
[----:B------:R0:W-:Y:S01]  /*2c410*/  STL.64 [R1+0x2bf8], R24 ;  /* 0x002bf81801007387 */ /* 0x0001e20000100a00 */
[----:B------:R-:W-:-:S03]  /*2c420*/  IMAD.MOV.U32 R2, RZ, RZ, R10 ;  /* 0x000000ffff027224 */ /* 0x000fc600078e000a */
[----:B0-----:R-:W3:Y:S01]  /*2c430*/  LDL.LU R24, [R1+0x1090] ;  /* 0x0010900001187983 */ /* 0x001ee20000300800 */
[----:B------:R-:W3:Y:S02]  /*2c440*/  LDL.LU R25, [R1+0x1094] ;  /* 0x0010940001197983 */ /* 0x000ee40000300800 */
[----:B------:R-:W3:Y:S02]  /*2c450*/  LDL.LU R26, [R1+0x1098] ;  /* 0x00109800011a7983 */ /* 0x000ee40000300800 */
[----:B------:R-:W3:Y:S01]  /*2c460*/  LDL.LU R27, [R1+0x109c] ;  /* 0x00109c00011b7983 */ /* 0x000ee20000300800 */
[----:B------:R-:W-:Y:S01]  /*2c470*/  STL.64 [R1+0x10b0], R4 ;  /* 0x0010b00401007387 */ /* 0x000fe20000100a00 */
[----:B------:R0:W-:Y:S03]  /*2c480*/  STL.64 [R1+0x10b8], R6 ;  /* 0x0010b80601007387 */ /* 0x0001e60000100a00 */
[----:B0-----:R-:W4:Y:S01]  /*2c490*/  LDL.LU.64 R6, [R1+0x2d48] ;  /* 0x002d480001067983 */ /* 0x001f220000300a00 */
[----:B------:R-:W4:Y:S02]  /*2c4a0*/  LDL.LU.64 R10, [R1+0x2d40] ;  /* 0x002d4000010a7983 */ /* 0x000f240000300a00 */
[----:B------:R-:W4:Y:S02]  /*2c4b0*/  LDL.LU.64 R8, [R1+0x2d38] ;  /* 0x002d380001087983 */ /* 0x000f240000300a00 */
[----:B------:R-:W-:Y:S01]  /*2c4c0*/  STL [R1+0x2c48], R0 ;  /* 0x002c480001007387 */ /* 0x000fe20000100800 */
[----:B------:R-:W-:Y:S01]  /*2c4d0*/  STL [R1+0x2c40], R2 ;  /* 0x002c400201007387 */ /* 0x000fe20000100800 */
[C---:B----4-:R-:W-:Y:S01]  /*2c4e0*/  HMMA.16816.F32.BF16 R8, R20.reuse, R6, R8 ;  /* 0x000000061408723c */ /* 0x050fe20000041808 */
[----:B------:R-:W-:Y:S11]  /*2c4f0*/  IMAD.MOV.U32 R5, RZ, RZ, R7 ;  /* 0x000000ffff057224 */ /* 0x000ff600078e0007 */
[----:B------:R-:W-:Y:S11]  /*2c500*/  @!UPT UIADD3 URZ, URZ, URZ, URZ ;  /* 0x0000003f3f3ff290 */ /* 0x000ff6000fffe03f */
[----:B------:R0:W-:Y:S01]  /*2c510*/  STL.64 [R1+0x10a0], R8 ;  /* 0x0010a00801007387 */ /* 0x0001e20000100a00 */
[----:B------:R1:W-:Y:S02]  /*2c520*/  STL.64 [R1+0x10a8], R10 ;  /* 0x0010a80a01007387 */ /* 0x0003e40000100a00 */
[----:B0-----:R-:W-:Y:S02]  /*2c530*/  IMAD.MOV.U32 R8, RZ, RZ, R6 ;  /* 0x000000ffff087224 */ /* 0x001fe400078e0006 */
[----:B------:R-:W4:Y:S03]  /*2c540*/  LDL.LU.64 R6, [R1+0x2d30] ;  /* 0x002d300001067983 */ /* 0x000f260000300a00 */
[----:B------:R-:W-:Y:S02]  /*2c550*/  STL [R1+0x2c4c], R8 ;  /* 0x002c4c0801007387 */ /* 0x000fe40000100800 */
[----:B-1----:R-:W3:Y:S01]  /*2c560*/  LDL.64 R10, [R1+0x98] ;  /* 0x00009800010a7983 */ /* 0x002ee20000100a00 */
[----:B--2---:R-:W-:Y:S01]  /*2c570*/  HMMA.16816.F32.BF16 R16, R20, R14, R16 ;  /* 0x0000000e1410723c */ /* 0x004fe20000041810 */
[----:B------:R-:W-:-:S02]  /*2c580*/  IMAD.MOV.U32 R4, RZ, RZ, R14 ;  /* 0x000000ffff047224 */ /* 0x000fc400078e000e */
[----:B------:R-:W-:-:S05]  /*2c590*/  IMAD.MOV.U32 R3, RZ, RZ, R15 ;  /* 0x000000ffff037224 */ /* 0x000fca00078e000f */
[C---:B---3--:R-:W-:Y:S01]  /*2c5a0*/  HMMA.16816.F32.BF16 R24, R20.reuse, R10, R24 ;  /* 0x0000000a1418723c */ /* 0x048fe20000041818 */
[----:B------:R-:W-:Y:S11]  /*2c5b0*/  IMAD.MOV.U32 R9, RZ, RZ, R11 ;  /* 0x000000ffff097224 */ /* 0x000ff600078e000b */
[----:B------:R-:W-:Y:S11]  /*2c5c0*/  @!UPT UIADD3 URZ, URZ, URZ, URZ ;  /* 0x0000003f3f3ff290 */ /* 0x000ff6000fffe03f */
[----:B------:R0:W-:Y:S01]  /*2c5d0*/  STL.64 [R1+0x1090], R24 ;  /* 0x0010901801007387 */ /* 0x0001e20000100a00 */
[----:B------:R4:W-:Y:S02]  /*2c5e0*/  STL.64 [R1+0x1098], R26 ;  /* 0x0010981a01007387 */ /* 0x0009e40000100a00 */
[----:B0-----:R-:W-:Y:S02]  /*2c5f0*/  IMAD.MOV.U32 R24, RZ, RZ, R10 ;  /* 0x000000ffff187224 */ /* 0x001fe400078e000a */
[----:B----4-:R-:W-:Y:S02]  /*2c600*/  IMAD.MOV.U32 R26, RZ, RZ, R6 ;  /* 0x000000ffff1a7224 */ /* 0x010fe400078e0006 */
[----:B------:R-:W-:Y:S01]  /*2c610*/  IMAD.MOV.U32 R27, RZ, RZ, R7 ;  /* 0x000000ffff1b7224 */ /* 0x000fe200078e0007 */
[----:B------:R0:W-:Y:S04]  /*2c620*/  STL [R1+0x2ce8], R24 ;  /* 0x002ce81801007387 */ /* 0x0001e80000100800 */
[----:B0-----:R-:W2:Y:S01]  /*2c630*/  LDL.LU R24, [R1+0xf60] ;  /* 0x000f600001187983 */ /* 0x001ea20000300800 */
[----:B------:R-:W2:Y:S02]  /*2c640*/  LDL.LU R25, [R1+0xf64] ;  /* 0x000f640001197983 */ /* 0x000ea40000300800 */
[----:B------:R-:W3:Y:S02]  /*2c650*/  LDL.LU R6, [R1+0x2d2c] ;  /* 0x002d2c0001067983 */ /* 0x000ee40000300800 */
[----:B------:R-:W3:Y:S01]  /*2c660*/  LDL.LU R7, [R1+0x2d28] ;  /* 0x002d280001077983 */ /* 0x000ee20000300800 */
[----:B------:R-:W-:Y:S01]  /*2c670*/  STL [R1+0x2cc0], R9 ;  /* 0x002cc00901007387 */ /* 0x000fe20000100800 */
[----:B------:R-:W4:Y:S02]  /*2c680*/  LDL.64 R10, [R1+0x78] ;  /* 0x00007800010a7983 */ /* 0x000f240000100a00 */
[----:B------:R-:W-:Y:S02]  /*2c690*/  STL.64 [R1+0x1080], R16 ;  /* 0x0010801001007387 */ /* 0x000fe40000100a00 */
[----:B------:R0:W-:Y:S02]  /*2c6a0*/  STL.64 [R1+0x1088], R18 ;  /* 0x0010881201007387 */ /* 0x0001e40000100a00 */
[----:B0-----:R-:W2:Y:S01]  /*2c6b0*/  LDL.LU.64 R18, [R1+0x2d20] ;  /* 0x002d200001127983 */ /* 0x001ea20000300a00 */
[----:B------:R-:W2:Y:S02]  /*2c6c0*/  LDL.LU R17, [R1+0x2d18] ;  /* 0x002d180001117983 */ /* 0x000ea40000300800 */
[----:B------:R-:W4:Y:S02]  /*2c6d0*/  LDL.LU.64 R14, [R1+0x2d10] ;  /* 0x002d1000010e7983 */ /* 0x000f240000300a00 */
[----:B------:R-:W4:Y:S02]  /*2c6e0*/  LDL.LU.64 R12, [R1+0x2d08] ;  /* 0x002d0800010c7983 */ /* 0x000f240000300a00 */
[C---:B----4-:R-:W-:Y:S01]  /*2c6f0*/  HMMA.16816.F32.BF16 R12, R20.reuse, R10, R12 ;  /* 0x0000000a140c723c */ /* 0x050fe2000004180c */
[----:B---3--:R-:W-:Y:S01]  /*2c700*/  STL.64 [R1+0x2c10], R6 ;  /* 0x002c100601007387 */ /* 0x008fe20000100a00 */
[----:B------:R-:W-:Y:S11]  /*2c710*/  STL [R1+0x2c08], R4 ;  /* 0x002c080401007387 */ /* 0x000ff60000100800 */
[----:B------:R-:W-:Y:S10]  /*2c720*/  @!UPT UIADD3 URZ, URZ, URZ, URZ ;  /* 0x0000003f3f3ff290 */ /* 0x000ff4000fffe03f */
[----:B------:R-:W-:Y:S01]  /*2c730*/  STL.64 [R1+0xf70], R12 ;  /* 0x000f700c01007387 */ /* 0x000fe20000100a00 */
[----:B------:R0:W-:Y:S03]  /*2c740*/  STL.64 [R1+0xf78], R14 ;  /* 0x000f780e01007387 */ /* 0x0001e60000100a00 */
[----:B0-----:R-:W2:Y:S01]  /*2c750*/  LDL.LU.64 R14, [R1+0x2d00] ;  /* 0x002d0000010e7983 */ /* 0x001ea20000300a00 */
[----:B------:R-:W-:Y:S02]  /*2c760*/  IMAD.MOV.U32 R6, RZ, RZ, R10 ;  /* 0x000000ffff067224 */ /* 0x000fe400078e000a */
[----:B------:R-:W-:Y:S02]  /*2c770*/  IMAD.MOV.U32 R4, RZ, RZ, R11 ;  /* 0x000000ffff047224 */ /* 0x000fe400078e000b */
[----:B--2---:R-:W-:Y:S01]  /*2c780*/  HMMA.16816.F32.BF16 R8, R20, R14, R24 ;  /* 0x0000000e1408723c */ /* 0x004fe20000041818 */
[----:B------:R-:W-:-:S02]  /*2c790*/  IMAD.MOV.U32 R16, RZ, RZ, R14 ;  /* 0x000000ffff107224 */ /* 0x000fc400078e000e */
[----:B------:R-:W-:Y:S11]  /*2c7a0*/  IMAD.MOV.U32 R7, RZ, RZ, R15 ;  /* 0x000000ffff077224 */ /* 0x000ff600078e000f */
[----:B------:R-:W-:Y:S09]  /*2c7b0*/  @!UPT UIADD3 URZ, URZ, URZ, URZ ;  /* 0x0000003f3f3ff290 */ /* 0x000ff2000fffe03f */
[----:B------:R0:W-:Y:S01]  /*2c7c0*/  STL.64 [R1+0xf60], R8 ;  /* 0x000f600801007387 */ /* 0x0001e20000100a00 */
[----:B------:R1:W-:Y:S02]  /*2c7d0*/  STL.64 [R1+0xf68], R10 ;  /* 0x000f680a01007387 */ /* 0x0003e40000100a00 */
[----:B------:R-:W2:Y:S02]  /*2c7e0*/  LDL.LU R12, [R1+0xf00] ;  /* 0x000f0000010c7983 */ /* 0x000ea40000300800 */
[----:B------:R-:W2:Y:S01]  /*2c7f0*/  LDL.LU R13, [R1+0xf04] ;  /* 0x000f0400010d7983 */ /* 0x000ea20000300800 */
[----:B------:R-:W3:Y:S01]  /*2c800*/  LDL.LU R14, [R1+0xf08] ;  /* 0x000f0800010e7983 */ /* 0x000ee20000300800 */
[----:B------:R-:W3:Y:S02]  /*2c810*/  LDL.LU R15, [R1+0xf0c] ;  /* 0x000f0c00010f7983 */ /* 0x000ee40000300800 */
[----:B0-----:R-:W-:Y:S02]  /*2c820*/  IMAD.MOV.U32 R8, RZ, RZ, R18 ;  /* 0x000000ffff087224 */ /* 0x001fe400078e0012 */
[----:B------:R-:W-:Y:S01]  /*2c830*/  IMAD.MOV.U32 R9, RZ, RZ, R19 ;  /* 0x000000ffff097224 */ /* 0x000fe200078e0013 */
[----:B------:R-:W4:Y:S01]  /*2c840*/  LDL.LU R18, [R1+0x2cf8] ;  /* 0x002cf80001127983 */ /* 0x000f220000300800 */
[----:B------:R-:W2:Y:S02]  /*2c850*/  LDL.LU R19, [R1+0x2cf4] ;  /* 0x002cf40001137983 */ /* 0x000ea40000300800 */
[----:B-1----:R-:W3:Y:S02]  /*2c860*/  LDL.LU R10, [R1+0xf38] ;  /* 0x000f3800010a7983 */ /* 0x002ee40000300800 */
[----:B------:R-:W3:Y:S01]  /*2c870*/  LDL.LU R11, [R1+0xf3c] ;  /* 0x000f3c00010b7983 */ /* 0x000ee20000300800 */
[----:B------:R-:W3:Y:S01]  /*2c880*/  LDL.LU R24, [R1+0xf50] ;  /* 0x000f500001187983 */ /* 0x000ee20000300800 */
[----:B------:R-:W3:Y:S02]  /*2c890*/  LDL.LU R25, [R1+0xf54] ;  /* 0x000f540001197983 */ /* 0x000ee40000300800 */
[----:B----4-:R-:W-:-:S02]  /*2c8a0*/  IMAD.MOV.U32 R26, RZ, RZ, R18 ;  /* 0x000000ffff1a7224 */ /* 0x010fc400078e0012 */
[----:B--2---:R-:W-:Y:S01]  /*2c8b0*/  IMAD.MOV.U32 R27, RZ, RZ, R19 ;  /* 0x000000ffff1b7224 */ /* 0x004fe200078e0013 */
[----:B------:R-:W2:Y:S01]  /*2c8c0*/  LDL.LU R18, [R1+0x2cf0] ;  /* 0x002cf00001127983 */ /* 0x000ea20000300800 */
[----:B------:R-:W2:Y:S02]  /*2c8d0*/  LDL.LU R19, [R1+0x2cec] ;  /* 0x002cec0001137983 */ /* 0x000ea40000300800 */
[----:B---3--:R0:W-:Y:S02]  /*2c8e0*/  STL.64 [R1+0x2cd0], R10 ;  /* 0x002cd00a01007387 */ /* 0x0081e40000100a00 */
[----:B------:R-:W-:Y:S01]  /*2c8f0*/  STL.64 [R1+0x2cc8], R8 ;  /* 0x002cc80801007387 */ /* 0x000fe20000100a00 */
[----:B0-----:R-:W3:Y:S04]  /*2c900*/  LDL.64 R10, [R1+0x48] ;  /* 0x00004800010a7983 */ /* 0x001ee80000100a00 */
[----:B---3--:R0:W-:Y:S04]  /*2c910*/  STL.64 [R1+0x2ce0], R10 ;  /* 0x002ce00a01007387 */ /* 0x0081e80000100a00 */
[----:B0-----:R-:W3:Y:S01]  /*2c920*/  LDL.64 R10, [R1+0x58] ;  /* 0x00005800010a7983 */ /* 0x001ee20000100a00 */
[----:B------:R0:W-:Y:S02]  /*2c930*/  STL.64 [R1+0x2c90], R14 ;  /* 0x002c900e01007387 */ /* 0x0001e40000100a00 */
[----:B------:R-:W-:Y:S01]  /*2c940*/  STL.64 [R1+0x2c88], R12 ;  /* 0x002c880c01007387 */ /* 0x000fe20000100a00 */
[----:B0-----:R-:W4:Y:S04]  /*2c950*/  LDL.64 R14, [R1+0x18] ;  /* 0x00001800010e7983 */ /* 0x001f280000100a00 */
[----:B----4-:R0:W-:Y:S04]  /*2c960*/  STL.64 [R1+0x2ca0], R14 ;  /* 0x002ca00e01007387 */ /* 0x0101e80000100a00 */
[----:B0-----:R-:W4:Y:S04]  /*2c970*/  LDL.64 R14, [R1+0x28] ;  /* 0x00002800010e7983 */ /* 0x001f280000100a00 */
[----:B----4-:R0:W-:Y:S04]  /*2c980*/  STL.64 [R1+0x2cb8], R14 ;  /* 0x002cb80e01007387 */ /* 0x0101e80000100a00 */
[----:B0-----:R-:W4:Y:S04]  /*2c990*/  LDL.64 R14, [R1+0x38] ;  /* 0x00003800010e7983 */ /* 0x001f280000100a00 */
[----:B----4-:R0:W-:Y:S01]  /*2c9a0*/  STL.64 [R1+0x2cd8], R14 ;  /* 0x002cd80e01007387 */ /* 0x0101e20000100a00 */
[----:B------:R-:W4:Y:S02]  /*2c9b0*/  LDL.LU R12, [R1+0xf40] ;  /* 0x000f4000010c7983 */ /* 0x000f240000300800 */
[----:B------:R-:W4:Y:S01]  /*2c9c0*/  LDL.LU R13, [R1+0xf44] ;  /* 0x000f4400010d7983 */ /* 0x000f220000300800 */
[----:B0-----:R-:W4:Y:S01]  /*2c9d0*/  LDL.LU R14, [R1+0xf48] ;  /* 0x000f4800010e7983 */ /* 0x001f220000300800 */
[----:B------:R-:W4:Y:S02]  /*2c9e0*/  LDL.LU R15, [R1+0xf4c] ;  /* 0x000f4c00010f7983 */ /* 0x000f240000300800 */
[----:B--2---:R0:W-:Y:S02]  /*2c9f0*/  STL.64 [R1+0x2c78], R18 ;  /* 0x002c781201007387 */ /* 0x0041e40000100a00 */
[----:B------:R1:W-:Y:S01]  /*2ca00*/  STL.64 [R1+0x2c70], R16 ;  /* 0x002c701001007387 */ /* 0x0003e20000100a00 */
[----:B0-----:R-:W2:Y:S04]  /*2ca10*/  LDL.64 R18, [R1+0x8] ;  /* 0x0000080001127983 */ /* 0x001ea80000100a00 */
[----:B--2---:R0:W-:Y:S01]  /*2ca20*/  STL.64 [R1+0x2c98], R18 ;  /* 0x002c981201007387 */ /* 0x0041e20000100a00 */
[----:B-1----:R-:W2:Y:S02]  /*2ca30*/  LDL.LU R16, [R1+0xf10] ;  /* 0x000f100001107983 */ /* 0x002ea40000300800 */
[----:B------:R-:W2:Y:S01]  /*2ca40*/  LDL.LU R17, [R1+0xf14] ;  /* 0x000f140001117983 */ /* 0x000ea20000300800 */
[----:B0-----:R-:W2:Y:S01]  /*2ca50*/  LDL.LU R18, [R1+0xf18] ;  /* 0x000f180001127983 */ /* 0x001ea20000300800 */
[----:B------:R-:W2:Y:S01]  /*2ca60*/  LDL.LU R19, [R1+0xf1c] ;  /* 0x000f1c0001137983 */ /* 0x000ea20000300800 */
[----:B---3--:R-:W-:Y:S02]  /*2ca70*/  HMMA.16816.F32.BF16 R24, R20, R10, R24 ;  /* 0x0000000a1418723c */ /* 0x008fe40000041818 */
[----:B--2---:R-:W-:Y:S01]  /*2ca80*/  STL.64 [R1+0x2cb0], R18 ;  /* 0x002cb01201007387 */ /* 0x004fe20000100a00 */
[----:B------:R0:W-:Y:S03]  /*2ca90*/  STL.64 [R1+0x2ca8], R16 ;  /* 0x002ca81001007387 */ /* 0x0001e60000100a00 */
[----:B0-----:R-:W2:Y:S01]  /*2caa0*/  LDL.LU R16, [R1+0xf20] ;  /* 0x000f200001107983 */ /* 0x001ea20000300800 */
[----:B------:R-:W2:Y:S02]  /*2cab0*/  LDL.LU R17, [R1+0xf24] ;  /* 0x000f240001117983 */ /* 0x000ea40000300800 */
[----:B------:R-:W2:Y:S02]  /*2cac0*/  LDL.LU R18, [R1+0xf28] ;  /* 0x000f280001127983 */ /* 0x000ea40000300800 */
[----:B------:R-:W2:Y:S01]  /*2cad0*/  LDL.LU R19, [R1+0xf2c] ;  /* 0x000f2c0001137983 */ /* 0x000ea20000300800 */
[----:B------:R-:W-:Y:S01]  /*2cae0*/  STL.64 [R1+0x2c58], R6 ;  /* 0x002c580601007387 */ /* 0x000fe20000100a00 */
[----:B------:R0:W-:Y:S03]  /*2caf0*/  STL.64 [R1+0x2c50], R4 ;  /* 0x002c500401007387 */ /* 0x0001e60000100a00 */
[----:B0-----:R-:W3:Y:S01]  /*2cb00*/  LDL.LU R4, [R1+0xee0] ;  /* 0x000ee00001047983 */ /* 0x001ee20000300800 */
[----:B------:R-:W3:Y:S02]  /*2cb10*/  LDL.LU R5, [R1+0xee4] ;  /* 0x000ee40001057983 */ /* 0x000ee40000300800 */
[----:B------:R-:W2:Y:S02]  /*2cb20*/  LDL.LU R6, [R1+0xee8] ;  /* 0x000ee80001067983 */ /* 0x000ea40000300800 */
[----:B------:R-:W2:Y:S02]  /*2cb30*/  LDL.LU R7, [R1+0xeec] ;  /* 0x000eec0001077983 */ /* 0x000ea40000300800 */
[----:B--2---:R-:W-:Y:S01]  /*2cb40*/  STL.64 [R1+0x2c68], R6 ;  /* 0x002c680601007387 */ /* 0x004fe20000100a00 */
[----:B---3--:R0:W-:Y:S03]  /*2cb50*/  STL.64 [R1+0x2c60], R4 ;  /* 0x002c600401007387 */ /* 0x0081e60000100a00 */
[----:B0-----:R-:W2:Y:S01]  /*2cb60*/  LDL.LU R4, [R1+0xef0] ;  /* 0x000ef00001047983 */ /* 0x001ea20000300800 */
[----:B------:R-:W2:Y:S02]  /*2cb70*/  LDL.LU R5, [R1+0xef4] ;  /* 0x000ef40001057983 */ /* 0x000ea40000300800 */
[----:B------:R-:W2:Y:S02]  /*2cb80*/  LDL.LU R6, [R1+0xef8] ;  /* 0x000ef80001067983 */ /* 0x000ea40000300800 */
[----:B------:R-:W2:Y:S01]  /*2cb90*/  LDL.LU R7, [R1+0xefc] ;  /* 0x000efc0001077983 */ /* 0x000ea20000300800 */
[----:B------:R0:W-:Y:S01]  /*2cba0*/  STL.64 [R1+0xf50], R24 ;  /* 0x000f501801007387 */ /* 0x0001e20000100a00 */
[----:B------:R1:W-:Y:S03]  /*2cbb0*/  STL.64 [R1+0xf58], R26 ;  /* 0x000f581a01007387 */ /* 0x0003e60000100a00 */
[----:B0-----:R-:W3:Y:S01]  /*2cbc0*/  LDL.LU R24, [R1+0x2ce8] ;  /* 0x002ce80001187983 */ /* 0x001ee20000300800 */
[----:B-1----:R-:W-:-:S02]  /*2cbd0*/  IMAD.MOV.U32 R26, RZ, RZ, R10 ;  /* 0x000000ffff1a7224 */ /* 0x002fc400078e000a */
[----:B------:R-:W-:Y:S02]  /*2cbe0*/  IMAD.MOV.U32 R25, RZ, RZ, R11 ;  /* 0x000000ffff197224 */ /* 0x000fe400078e000b */
[----:B------:R-:W4:Y:S02]  /*2cbf0*/  LDL.LU.64 R10, [R1+0x2ce0] ;  /* 0x002ce000010a7983 */ /* 0x000f240000300a00 */
[C---:B----4-:R-:W-:Y:S01]  /*2cc00*/  HMMA.16816.F32.BF16 R12, R20.reuse, R10, R12 ;  /* 0x0000000a140c723c */ /* 0x050fe2000004180c */
[----:B------:R-:W-:Y:S02]  /*2cc10*/  IMAD.MOV.U32 R28, RZ, RZ, R10 ;  /* 0x000000ffff1c7224 */ /* 0x000fe400078e000a */
[----:B------:R-:W-:Y:S11]  /*2cc20*/  IMAD.MOV.U32 R27, RZ, RZ, R11 ;  /* 0x000000ffff1b7224 */ /* 0x000ff600078e000b */
[----:B------:R-:W-:Y:S09]  /*2cc30*/  @!UPT UIADD3 URZ, URZ, URZ, URZ ;  /* 0x0000003f3f3ff290 */ /* 0x000ff2000fffe03f */
[----:B------:R-:W-:Y:S01]  /*2cc40*/  STL.64 [R1+0xf40], R12 ;  /* 0x000f400c01007387 */ /* 0x000fe20000100a00 */
[----:B------:R0:W-:Y:S03]  /*2cc50*/  STL.64 [R1+0xf48], R14 ;  /* 0x000f480e01007387 */ /* 0x0001e60000100a00 */
[----:B0-----:R-:W4:Y:S01]  /*2cc60*/  LDL.LU.64 R14, [R1+0x2cd8] ;  /* 0x002cd800010e7983 */ /* 0x001f220000300a00 */
[----:B------:R-:W4:Y:S02]  /*2cc70*/  LDL.LU.64 R10, [R1+0x2cd0] ;  /* 0x002cd000010a7983 */ /* 0x000f240000300a00 */
[----:B------:R-:W4:Y:S02]  /*2cc80*/  LDL.LU.64 R8, [R1+0x2cc8] ;  /* 0x002cc80001087983 */ /* 0x000f240000300a00 */
[C---:B----4-:R-:W-:Y:S01]  /*2cc90*/  HMMA.16816.F32.BF16 R8, R20.reuse, R14, R8 ;  /* 0x0000000e1408723c */ /* 0x050fe20000041808 */
[----:B------:R-:W-:Y:S11]  /*2cca0*/  IMAD.MOV.U32 R29, RZ, RZ, R15 ;  /* 0x000000ffff1d7224 */ /* 0x000ff600078e000f */
[----:B------:R-:W-:Y:S11]  /*2ccb0*/  @!UPT UIADD3 URZ, URZ, URZ, URZ ;  /* 0x0000003f3f3ff290 */ /* 0x000ff6000fffe03f */
[----:B------:R0:W-:Y:S01]  /*2ccc0*/  STL.64 [R1+0xf30], R8 ;  /* 0x000f300801007387 */ /* 0x0001e20000100a00 */
[----:B------:R1:W-:Y:S03]  /*2ccd0*/  STL.64 [R1+0xf38], R10 ;  /* 0x000f380a01007387 */ /* 0x0003e60000100a00 */
[----:B0-----:R-:W4:Y:S01]  /*2cce0*/  LDL.LU R9, [R1+0x2cc0] ;  /* 0x002cc00001097983 */ /* 0x001f220000300800 */
[----:B-1----:R-:W-:Y:S02]  /*2ccf0*/  IMAD.MOV.U32 R10, RZ, RZ, R14 ;  /* 0x000000ffff0a7224 */ /* 0x002fe400078e000e */
        /* <DEDUP_REMOVED lines=24> */
[----:B0-----:R-:W-:Y:S01]  /*2ce80*/  IMAD.MOV.U32 R13, RZ, RZ, R18 ;  /* 0x000000ffff0d7224 */ /* 0x001fe200078e0012 */
[----:B-1----:R-:W2:Y:S01]  /*2ce90*/  LDL.LU.64 R14, [R1+0x2c80] ;  /* 0x002c8000010e7983 */ /* 0x002ea20000300a00 */
[----:B------:R-:W-:Y:S02]  /*2cea0*/  IMAD.MOV.U32 R12, RZ, RZ, R19 ;  /* 0x000000ffff0c7224 */ /* 0x000fe400078e0013 */
[----:B------:R-:W2:Y:S02]  /*2ceb0*/  LDL.LU.64 R18, [R1+0x2c78] ;  /* 0x002c780001127983 */ /* 0x000ea40000300a00 */
[----:B------:R-:W3:Y:S01]  /*2cec0*/  LDL.LU.64 R16, [R1+0x2c70] ;  /* 0x002c700001107983 */ /* 0x000ee20000300a00 */
[----:B--2---:R-:W-:Y:S11]  /*2ced0*/  HMMA.16816.F32.BF16 R4, R20, R18, R4 ;  /* 0x000000121404723c */ /* 0x004ff60000041804 */
[----:B------:R-:W-:Y:S11]  /*2cee0*/  @!UPT UIADD3 URZ, URZ, URZ, URZ ;  /* 0x0000003f3f3ff290 */ /* 0x000ff6000fffe03f */
[----:B------:R-:W-:Y:S01]  /*2cef0*/  @!UPT UIADD3 URZ, URZ, URZ, URZ ;  /* 0x0000003f3f3ff290 */ /* 0x000fe2000fffe03f */
[----:B------:R-:W-:Y:S01]  /*2cf00*/  STL.64 [R1+0xef0], R4 ;  /* 0x000ef00401007387 */ /* 0x000fe20000100a00 */
[----:B------:R0:W-:Y:S03]  /*2cf10*/  STL.64 [R1+0xef8], R6 ;  /* 0x000ef80601007387 */ /* 0x0001e60000100a00 */
[----:B0-----:R-:W2:Y:S01]  /*2cf20*/  LDL.LU.64 R6, [R1+0x2c68] ;  /* 0x002c680001067983 */ /* 0x001ea20000300a00 */
[----:B------:R-:W2:Y:S02]  /*2cf30*/  LDL.LU.64 R4, [R1+0x2c60] ;  /* 0x002c600001047983 */ /* 0x000ea40000300a00 */
[----:B------:R0:W-:Y:S02]  /*2cf40*/  STL.64 [R1+0x2af0], R18 ;  /* 0x002af01201007387 */ /* 0x0001e40000100a00 */
[----:B---3--:R-:W-:Y:S02]  /*2cf50*/  STL [R1+0x2ae8], R17 ;  /* 0x002ae81101007387 */ /* 0x008fe40000100800 */
[----:B0-----:R-:W-:-:S02]  /*2cf60*/  IMAD.MOV.U32 R18, RZ, RZ, R13 ;  /* 0x000000ffff127224 */ /* 0x001fc400078e000d */
[----:B------:R-:W-:Y:S01]  /*2cf70*/  IMAD.MOV.U32 R19, RZ, RZ, R12 ;  /* 0x000000ffff137224 */ /* 0x000fe200078e000c */
[----:B--2---:R-:W-:Y:S11]  /*2cf80*/  HMMA.16816.F32.BF16 R4, R20, R14, R4 ;  /* 0x0000000e1404723c */ /* 0x004ff60000041804 */
[----:B------:R-:W-:Y:S11]  /*2cf90*/  @!UPT UIADD3 URZ, URZ, URZ, URZ ;  /* 0x0000003f3f3ff290 */ /* 0x000ff6000fffe03f */
[----:B------:R-:W-:Y:S01]  /*2cfa0*/  @!UPT UIADD3 URZ, URZ, URZ, URZ ;  /* 0x0000003f3f3ff290 */ /* 0x000fe2000fffe03f */
[----:B------:R-:W-:Y:S01]  /*2cfb0*/  STL.64 [R1+0xee0], R4 ;  /* 0x000ee00401007387 */ /* 0x000fe20000100a00 */
[----:B------:R0:W-:Y:S03]  /*2cfc0*/  STL.64 [R1+0xee8], R6 ;  /* 0x000ee80601007387 */ /* 0x0001e60000100a00 */
[----:B0-----:R-:W2:Y:S01]  /*2cfd0*/  LDL.LU.64 R6, [R1+0x2c58] ;  /* 0x002c580001067983 */ /* 0x001ea20000300a00 */
[----:B------:R-:W3:Y:S02]  /*2cfe0*/  LDL.LU.64 R4, [R1+0x2c50] ;  /* 0x002c500001047983 */ /* 0x000ee40000300a00 */
[----:B------:R-:W-:Y:S02]  /*2cff0*/  STL.64 [R1+0x2b08], R18 ;  /* 0x002b081201007387 */ /* 0x000fe40000100a00 */
[----:B------:R0:W-:Y:S01]  /*2d000*/  STL.64 [R1+0x2ae0], R14 ;  /* 0x002ae00e01007387 */ /* 0x0001e20000100a00 */
[----:B------:R-:W2:Y:S01]  /*2d010*/  LDL.LU R12, [R1+0x820] ;  /* 0x00082000010c7983 */ /* 0x000ea20000300800 */
[----:B------:R-:W2:Y:S03]  /*2d020*/  LDL.LU R13, [R1+0x824] ;  /* 0x00082400010d7983 */ /* 0x000ea60000300800 */
[----:B0-----:R-:W2:Y:S01]  /*2d030*/  LDL.LU R14, [R1+0x828] ;  /* 0x00082800010e7983 */ /* 0x001ea20000300800 */
[----:B------:R-:W2:Y:S02]  /*2d040*/  LDL.LU R15, [R1+0x82c] ;  /* 0x00082c00010f7983 */ /* 0x000ea40000300800 */
[----:B------:R-:W-:-:S02]  /*2d050*/  IMAD.MOV.U32 R18, RZ, RZ, R8 ;  /* 0x000000ffff127224 */ /* 0x000fc400078e0008 */
[----:B------:R-:W-:Y:S01]  /*2d060*/  IMAD.MOV.U32 R19, RZ, RZ, R0 ;  /* 0x000000ffff137224 */ /* 0x000fe200078e0000 */
[----:B------:R-:W3:Y:S01]  /*2d070*/  LDL.LU R8, [R1+0x2c4c] ;  /* 0x002c4c0001087983 */ /* 0x000ee20000300800 */
[----:B------:R-:W3:Y:S03]  /*2d080*/  LDL.LU R0, [R1+0x2c48] ;  /* 0x002c480001007983 */ /* 0x000ee60000300800 */
[----:B------:R-:W-:Y:S04]  /*2d090*/  STL.64 [R1+0x2b20], R18 ;  /* 0x002b201201007387 */ /* 0x000fe80000100a00 */
[----:B--2---:R-:W-:Y:S01]  /*2d0a0*/  STL.64 [R1+0x2b00], R14 ;  /* 0x002b000e01007387 */ /* 0x004fe20000100a00 */
[----:B------:R0:W-:Y:S03]  /*2d0b0*/  STL.64 [R1+0x2af8], R12 ;  /* 0x002af80c01007387 */ /* 0x0001e60000100a00 */
[----:B0-----:R-:W2:Y:S01]  /*2d0c0*/  LDL.LU R12, [R1+0x830] ;  /* 0x00083000010c7983 */ /* 0x001ea20000300800 */
[----:B------:R-:W2:Y:S02]  /*2d0d0*/  LDL.LU R13, [R1+0x834] ;  /* 0x00083400010d7983 */ /* 0x000ea40000300800 */
[----:B------:R-:W2:Y:S02]  /*2d0e0*/  LDL.LU R14, [R1+0x838] ;  /* 0x00083800010e7983 */ /* 0x000ea40000300800 */
        /* <DEDUP_REMOVED lines=11> */
[----:B------:R-:W-:-:S02]  /*2d1a0*/  IMAD.MOV.U32 R18, RZ, RZ, R10 ;  /* 0x000000ffff127224 */ /* 0x000fc400078e000a */
[----:B------:R-:W-:Y:S02]  /*2d1b0*/  IMAD.MOV.U32 R19, RZ, RZ, R29 ;  /* 0x000000ffff137224 */ /* 0x000fe400078e001d */
[----:B---3--:R-:W-:Y:S02]  /*2d1c0*/  IMAD.MOV.U32 R15, RZ, RZ, R11 ;  /* 0x000000ffff0f7224 */ /* 0x008fe400078e000b */
[----:B------:R-:W3:Y:S01]  /*2d1d0*/  LDL.LU R11, [R1+0x2c3c] ;  /* 0x002c3c00010b7983 */ /* 0x000ee20000300800 */
[----:B------:R-:W3:Y:S02]  /*2d1e0*/  LDL.LU R10, [R1+0x2c38] ;  /* 0x002c3800010a7983 */ /* 0x000ee40000300800 */
[----:B------:R0:W-:Y:S02]  /*2d1f0*/  STL.64 [R1+0x2b50], R18 ;  /* 0x002b501201007387 */ /* 0x0001e40000100a00 */
[----:B0-----:R-:W-:Y:S02]  /*2d200*/  IMAD.MOV.U32 R18, RZ, RZ, R28 ;  /* 0x000000ffff127224 */ /* 0x001fe400078e001c */
[----:B------:R-:W-:-:S05]  /*2d210*/  IMAD.MOV.U32 R19, RZ, RZ, R27 ;  /* 0x000000ffff137224 */ /* 0x000fca00078e001b */
        /* <DEDUP_REMOVED lines=8> */
[----:B------:R-:W-:-:S05]  /*2d2a0*/  IMAD.MOV.U32 R19, RZ, RZ, R25 ;  /* 0x000000ffff137224 */ /* 0x000fca00078e0019 */
[----:B------:R-:W-:Y:S04]  /*2d2b0*/  STL.64 [R1+0x2b80], R18 ;  /* 0x002b801201007387 */ /* 0x000fe80000100a00 */
[----:B--2---:R-:W-:Y:S01]  /*2d2c0*/  STL.64 [R1+0x2b48], R14 ;  /* 0x002b480e01007387 */ /* 0x004fe20000100a00 */
[----:B------:R0:W-:Y:S03]  /*2d2d0*/  STL.64 [R1+0x2b40], R12 ;  /* 0x002b400c01007387 */ /* 0x0001e60000100a00 */
[----:B0-----:R-:W2:Y:S01]  /*2d2e0*/  LDL.LU R12, [R1+0x860] ;  /* 0x00086000010c7983 */ /* 0x001ea20000300800 */
[----:B------:R-:W2:Y:S02]  /*2d2f0*/  LDL.LU R13, [R1+0x864] ;  /* 0x00086400010d7983 */ /* 0x000ea40000300800 */
[----:B------:R-:W-:-:S02]  /*2d300*/  IMAD.MOV.U32 R18, RZ, RZ, R16 ;  /* 0x000000ffff127224 */ /* 0x000fc400078e0010 */
[----:B------:R-:W-:Y:S02]  /*2d310*/  IMAD.MOV.U32 R19, RZ, RZ, R7 ;  /* 0x000000ffff137224 */ /* 0x000fe400078e0007 */
[----:B---3--:R-:W-:Y:S02]  /*2d320*/  IMAD.MOV.U32 R14, RZ, RZ, R10 ;  /* 0x000000ffff0e7224 */ /* 0x008fe400078e000a */
[----:B------:R-:W-:Y:S01]  /*2d330*/  IMAD.MOV.U32 R15, RZ, RZ, R11 ;  /* 0x000000ffff0f7224 */ /* 0x000fe200078e000b */
[----:B------:R-:W3:Y:S01]  /*2d340*/  LDL.LU R10, [R1+0x2c34] ;  /* 0x002c3400010a7983 */ /* 0x000ee20000300800 */
[----:B------:R-:W3:Y:S02]  /*2d350*/  LDL.LU R11, [R1+0x2c30] ;  /* 0x002c3000010b7983 */ /* 0x000ee40000300800 */
[----:B------:R0:W-:Y:S01]  /*2d360*/  STL.64 [R1+0x2b98], R18 ;  /* 0x002b981201007387 */ /* 0x0001e20000100a00 */
[----:B------:R-:W-:Y:S01]  /*2d370*/  STL.64 [R1+0x2b60], R14 ;  /* 0x002b600e01007387 */ /* 0x000fe20000100a00 */
[----:B0-----:R-:W-:-:S02]  /*2d380*/  IMAD.MOV.U32 R18, RZ, RZ, R6 ;  /* 0x000000ffff127224 */ /* 0x001fc400078e0006 */
[----:B------:R-:W-:Y:S01]  /*2d390*/  IMAD.MOV.U32 R19, RZ, RZ, R4 ;  /* 0x000000ffff137224 */ /* 0x000fe200078e0004 */
[----:B--2---:R0:W-:Y:S04]  /*2d3a0*/  STL.64 [R1+0x2b58], R12 ;  /* 0x002b580c01007387 */ /* 0x0041e80000100a00 */
[----:B0-----:R-:W2:Y:S01]  /*2d3b0*/  LDL.LU R12, [R1+0x870] ;  /* 0x00087000010c7983 */ /* 0x001ea20000300800 */
[----:B------:R-:W2:Y:S02]  /*2d3c0*/  LDL.LU R13, [R1+0x874] ;  /* 0x00087400010d7983 */ /* 0x000ea40000300800 */
[----:B------:R-:W2:Y:S02]  /*2d3d0*/  LDL.LU R14, [R1+0x878] ;  /* 0x00087800010e7983 */ /* 0x000ea40000300800 */
[----:B------:R-:W2:Y:S01]  /*2d3e0*/  LDL.LU R15, [R1+0x87c] ;  /* 0x00087c00010f7983 */ /* 0x000ea20000300800 */
[----:B------:R0:W-:Y:S01]  /*2d3f0*/  STL.64 [R1+0x2bb0], R18 ;  /* 0x002bb01201007387 */ /* 0x0001e20000100a00 */
[----:B------:R-:W2:Y:S02]  /*2d400*/  LDL.LU R16, [R1+0xf80] ;  /* 0x000f800001107983 */ /* 0x000ea40000300800 */
[----:B------:R-:W2:Y:S01]  /*2d410*/  LDL.LU R17, [R1+0xf84] ;  /* 0x000f840001117983 */ /* 0x000ea20000300800 */
[----:B0-----:R-:W2:Y:S01]  /*2d420*/  LDL.LU R18, [R1+0xf88] ;  /* 0x000f880001127983 */ /* 0x001ea20000300800 */
[----:B------:R-:W2:Y:S03]  /*2d430*/  LDL.LU R19, [R1+0xf8c] ;  /* 0x000f8c0001137983 */ /* 0x000ea60000300800 */
[----:B--2---:R0:W-:Y:S01]  /*2d440*/  STL.64 [R1+0x2bc0], R18 ;  /* 0x002bc01201007387 */ /* 0x0041e20000100a00 */
[----:B------:R-:W-:Y:S02]  /*2d450*/  STL.64 [R1+0x2bb8], R16 ;  /* 0x002bb81001007387 */ /* 0x000fe40000100a00 */
[----:B0-----:R-:W-:-:S02]  /*2d460*/  IMAD.MOV.U32 R18, RZ, RZ, R24 ;  /* 0x000000ffff127224 */ /* 0x001fc400078e0018 */
[----:B----4-:R-:W-:-:S05]  /*2d470*/  IMAD.MOV.U32 R19, RZ, RZ, R9 ;  /* 0x000000ffff137224 */ /* 0x010fca00078e0009 */
[----:B------:R-:W-:Y:S01]  /*2d480*/  STL.64 [R1+0x2bd8], R18 ;  /* 0x002bd81201007387 */ /* 0x000fe20000100a00 */
[----:B------:R-:W-:Y:S02]  /*2d490*/  STL.64 [R1+0x2b78], R14 ;  /* 0x002b780e01007387 */ /* 0x000fe40000100a00 */
[----:B------:R0:W-:Y:S02]  /*2d4a0*/  STL.64 [R1+0x2b70], R12 ;  /* 0x002b700c01007387 */ /* 0x0001e40000100a00 */
[----:B0-----:R-:W2:Y:S01]  /*2d4b0*/  LDL.LU R12, [R1+0x880] ;  /* 0x00088000010c7983 */ /* 0x001ea20000300800 */
[----:B------:R-:W2:Y:S02]  /*2d4c0*/  LDL.LU R13, [R1+0x884] ;  /* 0x00088400010d7983 */ /* 0x000ea40000300800 */
[----:B---3--:R-:W-:Y:S02]  /*2d4d0*/  IMAD.MOV.U32 R14, RZ, RZ, R11 ;  /* 0x000000ffff0e7224 */ /* 0x008fe400078e000b */
[----:B------:R-:W-:Y:S01]  /*2d4e0*/  IMAD.MOV.U32 R15, RZ, RZ, R10 ;  /* 0x000000ffff0f7224 */ /* 0x000fe200078e000a */
[----:B------:R-:W3:Y:S01]  /*2d4f0*/  LDL.LU R11, [R1+0x2c2c] ;  /* 0x002c2c00010b7983 */ /* 0x000ee20000300800 */
[----:B------:R-:W4:Y:S02]  /*2d500*/  LDL.LU R10, [R1+0x2c28] ;  /* 0x002c2800010a7983 */ /* 0x000f240000300800 */
[----:B------:R-:W-:-:S02]  /*2d510*/  IMAD.MOV.U32 R19, RZ, RZ, R5 ;  /* 0x000000ffff137224 */ /* 0x000fc400078e0005 */
[----:B------:R-:W3:Y:S01]  /*2d520*/  LDL.LU R4, [R1+0xed0] ;  /* 0x000ed00001047983 */ /* 0x000ee20000300800 */
[----:B------:R-:W3:Y:S01]  /*2d530*/  LDL.LU R5, [R1+0xed4] ;  /* 0x000ed40001057983 */ /* 0x000ee20000300800 */
[----:B------:R-:W3:Y:S02]  /*2d540*/  LDL.LU R6, [R1+0xed8] ;  /* 0x000ed80001067983 */ /* 0x000ee40000300800 */
[----:B------:R-:W-:Y:S02]  /*2d550*/  IMAD.MOV.U32 R18, RZ, RZ, R8 ;  /* 0x000000ffff127224 */ /* 0x000fe400078e0008 */
[----:B------:R-:W3:Y:S01]  /*2d560*/  LDL.LU R7, [R1+0xedc] ;  /* 0x000edc0001077983 */ /* 0x000ee20000300800 */
[----:B------:R-:W3:Y:S01]  /*2d570*/  LDL.LU R24, [R1+0x8e0] ;  /* 0x0008e00001187983 */ /* 0x000ee20000300800 */
[----:B------:R-:W3:Y:S02]  /*2d580*/  LDL.LU R25, [R1+0x8e4] ;  /* 0x0008e40001197983 */ /* 0x000ee40000300800 */
[----:B------:R-:W3:Y:S02]  /*2d590*/  LDL.LU R26, [R1+0x8e8] ;  /* 0x0008e800011a7983 */ /* 0x000ee40000300800 */
[----:B------:R-:W3:Y:S01]  /*2d5a0*/  LDL.LU R27, [R1+0x8ec] ;  /* 0x0008ec00011b7983 */ /* 0x000ee20000300800 */
[----:B------:R-:W-:Y:S01]  /*2d5b0*/  STL.64 [R1+0x2bf0], R18 ;  /* 0x002bf01201007387 */ /* 0x000fe20000100a00 */
[----:B------:R-:W-:Y:S03]  /*2d5c0*/  STL.64 [R1+0x2b90], R14 ;  /* 0x002b900e01007387 */ /* 0x000fe60000100a00 */
[----:B--2---:R0:W-:Y:S04]  /*2d5d0*/  STL.64 [R1+0x2b88], R12 ;  /* 0x002b880c01007387 */ /* 0x0041e80000100a00 */
[----:B0-----:R-:W2:Y:S01]  /*2d5e0*/  LDL.LU R12, [R1+0x890] ;  /* 0x00089000010c7983 */ /* 0x001ea20000300800 */
[----:B------:R-:W2:Y:S02]  /*2d5f0*/  LDL.LU R13, [R1+0x894] ;  /* 0x00089400010d7983 */ /* 0x000ea40000300800 */
[----:B------:R-:W2:Y:S02]  /*2d600*/  LDL.LU R14, [R1+0x898] ;  /* 0x00089800010e7983 */ /* 0x000ea40000300800 */
[----:B------:R-:W2:Y:S01]  /*2d610*/  LDL.LU R15, [R1+0x89c] ;  /* 0x00089c00010f7983 */ /* 0x000ea20000300800 */
[----:B------:R-:W3:Y:S01]  /*2d620*/  LDL.LU R16, [R1+0xfb0] ;  /* 0x000fb00001107983 */ /* 0x000ee20000300800 */
[----:B------:R-:W3:Y:S02]  /*2d630*/  LDL.LU R17, [R1+0xfb4] ;  /* 0x000fb40001117983 */ /* 0x000ee40000300800 */
[----:B------:R-:W3:Y:S02]  /*2d640*/  LDL.LU R18, [R1+0xfb8] ;  /* 0x000fb80001127983 */ /* 0x000ee40000300800 */
[----:B------:R-:W3:Y:S01]  /*2d650*/  LDL.LU R19, [R1+0xfbc] ;  /* 0x000fbc0001137983 */ /* 0x000ee20000300800 */
[----:B--2---:R3:W-:Y:S01]  /*2d660*/  STL.64 [R1+0x2ba8], R14 ;  /* 0x002ba80e01007387 */ /* 0x0047e20000100a00 */
[----:B------:R0:W-:Y:S02]  /*2d670*/  STL.64 [R1+0x2ba0], R12 ;  /* 0x002ba00c01007387 */ /* 0x0001e40000100a00 */
[----:B---3--:R-:W-:Y:S01]  /*2d680*/  IMAD.MOV.U32 R14, RZ, RZ, R11 ;  /* 0x000000ffff0e7224 */ /* 0x008fe200078e000b */
[----:B0-----:R-:W2:Y:S01]  /*2d690*/  LDL.LU R12, [R1+0x8a0] ;  /* 0x0008a000010c7983 */ /* 0x001ea20000300800 */
[----:B----4-:R-:W-:-:S02]  /*2d6a0*/  IMAD.MOV.U32 R13, RZ, RZ, R10 ;  /* 0x000000ffff0d7224 */ /* 0x010fc400078e000a */
[----:B------:R-:W3:Y:S02]  /*2d6b0*/  LDL.LU R10, [R1+0x2c24] ;  /* 0x002c2400010a7983 */ /* 0x000ee40000300800 */
[----:B------:R-:W4:Y:S01]  /*2d6c0*/  LDL.LU R11, [R1+0x2c20] ;  /* 0x002c2000010b7983 */ /* 0x000f220000300800 */
[----:B------:R-:W2:Y:S04]  /*2d6d0*/  LDL.LU R15, [R1+0x8ac] ;  /* 0x0008ac00010f7983 */ /* 0x000ea80000300800 */
[----:B--2---:R3:W-:Y:S01]  /*2d6e0*/  STL.64 [R1+0x2bd0], R14 ;  /* 0x002bd00e01007387 */ /* 0x0047e20000100a00 */
[----:B------:R0:W-:Y:S02]  /*2d6f0*/  STL.64 [R1+0x2bc8], R12 ;  /* 0x002bc80c01007387 */ /* 0x0001e40000100a00 */
[----:B---3--:R-:W-:Y:S01]  /*2d700*/  IMAD.MOV.U32 R14, RZ, RZ, R10 ;  /* 0x000000ffff0e7224 */ /* 0x008fe200078e000a */
[----:B0-----:R-:W2:Y:S01]  /*2d710*/  LDL.LU R12, [R1+0xf90] ;  /* 0x000f9000010c7983 */ /* 0x001ea20000300800 */
[----:B------:R-:W2:Y:S02]  /*2d720*/  LDL.LU R13, [R1+0xf94] ;  /* 0x000f9400010d7983 */ /* 0x000ea40000300800 */
[----:B------:R-:W3:Y:S02]  /*2d730*/  LDL.LU R10, [R1+0x2c1c] ;  /* 0x002c1c00010a7983 */ /* 0x000ee40000300800 */
[----:B----4-:R-:W-:-:S02]  /*2d740*/  IMAD.MOV.U32 R15, RZ, RZ, R11 ;  /* 0x000000ffff0f7224 */ /* 0x010fc400078e000b */
[----:B------:R-:W3:Y:S03]  /*2d750*/  LDL.LU R11, [R1+0x2c18] ;  /* 0x002c1800010b7983 */ /* 0x000ee60000300800 */
[----:B------:R-:W-:Y:S01]  /*2d760*/  STL.64 [R1+0x2be8], R14 ;  /* 0x002be80e01007387 */ /* 0x000fe20000100a00 */
[C---:B---3--:R-:W-:Y:S01]  /*2d770*/  HMMA.16816.F32.BF16 R4, R20.reuse, R10, R4 ;  /* 0x0000000a1404723c */ /* 0x048fe20000041804 */
[----:B--2---:R0:W-:Y:S04]  /*2d780*/  STL.64 [R1+0x2be0], R12 ;  /* 0x002be00c01007387 */ /* 0x0041e80000100a00 */
[----:B0-----:R-:W2:Y:S01]  /*2d790*/  LDL.LU R12, [R1+0xfa0] ;  /* 0x000fa000010c7983 */ /* 0x001ea20000300800 */
[----:B------:R-:W2:Y:S02]  /*2d7a0*/  LDL.LU R13, [R1+0xfa4] ;  /* 0x000fa400010d7983 */ /* 0x000ea40000300800 */
[----:B------:R-:W2:Y:S02]  /*2d7b0*/  LDL.LU R14, [R1+0xfa8] ;  /* 0x000fa800010e7983 */ /* 0x000ea40000300800 */
[----:B------:R-:W2:Y:S11]  /*2d7c0*/  LDL.LU R15, [R1+0xfac] ;  /* 0x000fac00010f7983 */ /* 0x000eb60000300800 */
[----:B------:R-:W-:Y:S02]  /*2d7d0*/  @!UPT UIADD3 URZ, URZ, URZ, URZ ;  /* 0x0000003f3f3ff290 */ /* 0x000fe4000fffe03f */
[----:B------:R-:W-:Y:S01]  /*2d7e0*/  STL.64 [R1+0xed0], R4 ;  /* 0x000ed00401007387 */ /* 0x000fe20000100a00 */
[----:B------:R0:W-:Y:S03]  /*2d7f0*/  STL.64 [R1+0xed8], R6 ;  /* 0x000ed80601007387 */ /* 0x0001e60000100a00 */
[----:B0-----:R-:W3:Y:S01]  /*2d800*/  LDL.LU.64 R6, [R1+0x2c10] ;  /* 0x002c100001067983 */ /* 0x001ee20000300a00 */
[----:B------:R-:W4:Y:S02]  /*2d810*/  LDL.LU R4, [R1+0x2c08] ;  /* 0x002c080001047983 */ /* 0x000f240000300800 */
[----:B------:R0:W-:Y:S02]  /*2d820*/  STL.64 [R1+0x2ad8], R10 ;  /* 0x002ad80a01007387 */ /* 0x0001e40000100a00 */
[----:B------:R-:W2:Y:S01]  /*2d830*/  LDL.LU R8, [R1+0x810] ;  /* 0x0008100001087983 */ /* 0x000ea20000300800 */
[----:B------:R-:W2:Y:S04]  /*2d840*/  LDL.LU R9, [R1+0x814] ;  /* 0x0008140001097983 */ /* 0x000ea80000300800 */
[----:B0-----:R-:W2:Y:S01]  /*2d850*/  LDL.LU R10, [R1+0x818] ;  /* 0x00081800010a7983 */ /* 0x001ea20000300800 */
[----:B------:R-:W2:Y:S01]  /*2d860*/  LDL.LU R11, [R1+0x81c] ;  /* 0x00081c00010b7983 */ /* 0x000ea20000300800 */
[----:B---3--:R-:W-:Y:S02]  /*2d870*/  HMMA.16816.F32.BF16 R20, R20, R6, R24 ;  /* 0x000000061414723c */ /* 0x008fe40000041818 */
[----:B------:R-:W3:Y:S01]  /*2d880*/  LDL.LU.64 R26, [R1+0x2c00] ;  /* 0x002c0000011a7983 */ /* 0x000ee20000300a00 */
[----:B------:R-:W3:Y:S11]  /*2d890*/  LDL.LU.64 R24, [R1+0x2bf8] ;  /* 0x002bf80001187983 */ /* 0x000ef60000300a00 */
[----:B------:R-:W-:Y:S09]  /*2d8a0*/  @!UPT UIADD3 URZ, URZ, URZ, URZ ;  /* 0x0000003f3f3ff290 */ /* 0x000ff2000fffe03f */
[----:B------:R-:W-:Y:S01]  /*2d8b0*/  STL.64 [R1+0x8e0], R20 ;  /* 0x0008e01401007387 */ /* 0x000fe20000100a00 */
[----:B------:R-:W-:Y:S02]  /*2d8c0*/  STL.64 [R1+0x8e8], R22 ;  /* 0x0008e81601007387 */ /* 0x000fe40000100a00 */
[----:B------:R0:W-:Y:S02]  /*2d8d0*/  STL.64 [R1+0x2ad0], R6 ;  /* 0x002ad00601007387 */ /* 0x0001e40000100a00 */
[----:B0-----:R-:W-:Y:S02]  /*2d8e0*/  IMAD.MOV.U32 R6, RZ, RZ, R2 ;  /* 0x000000ffff067224 */ /* 0x001fe400078e0002 */
[----:B------:R-:W-:Y:S02]  /*2d8f0*/  IMAD.MOV.U32 R7, RZ, RZ, R0 ;  /* 0x000000ffff077224 */ /* 0x000fe400078e0000 */
[----:B----4-:R-:W-:-:S05]  /*2d900*/  IMAD.MOV.U32 R22, RZ, RZ, R4 ;  /* 0x000000ffff167224 */ /* 0x010fca00078e0004 */
[C---:B---3--:R-:W-:Y:S01]  /*2d910*/  HMMA.16816.F32.BF16 R4, R24.reuse, R6, R16 ;  /* 0x000000061804723c */ /* 0x048fe20000041810 */
[----:B------:R-:W2:Y:S11]  /*2d920*/  LDL.LU.64 R18, [R1+0x2bf0] ;  /* 0x002bf00001127983 */ /* 0x000eb60000300a00 */
[----:B------:R-:W-:Y:S11]  /*2d930*/  @!UPT UIADD3 URZ, URZ, URZ, URZ ;  /* 0x0000003f3f3ff290 */ /* 0x000ff6000fffe03f */
[----:B------:R0:W-:Y:S01]  /*2d940*/  STL.64 [R1+0xfb0], R4 ;  /* 0x000fb00401007387 */ /* 0x0001e20000100a00 */
[----:B------:R1:W-:Y:S03]  /*2d950*/  STL.64 [R1+0xfb8], R6 ;  /* 0x000fb80601007387 */ /* 0x0003e60000100a00 */
[----:B0-----:R-:W3:Y:S01]  /*2d960*/  LDL.LU R4, [R1+0x800] ;  /* 0x0008000001047983 */ /* 0x001ee20000300800 */
[----:B------:R-:W3:Y:S02]  /*2d970*/  LDL.LU R5, [R1+0x804] ;  /* 0x0008040001057983 */ /* 0x000ee40000300800 */
[----:B-1----:R-:W3:Y:S02]  /*2d980*/  LDL.LU R6, [R1+0x808] ;  /* 0x0008080001067983 */ /* 0x002ee40000300800 */
[----:B------:R-:W3:Y:S01]  /*2d990*/  LDL.LU R7, [R1+0x80c] ;  /* 0x00080c0001077983 */ /* 0x000ee20000300800 */
[C---:B--2---:R-:W-:Y:S01]  /*2d9a0*/  HMMA.16816.F32.BF16 R16, R24.reuse, R18, R12 ;  /* 0x000000121810723c */ /* 0x044fe2000004180c */
[----:B------:R-:W2:Y:S01]  /*2d9b0*/  LDL.LU.64 R14, [R1+0x2be8] ;  /* 0x002be800010e7983 */ /* 0x000ea20000300a00 */
[----:B------:R-:W2:Y:S11]  /*2d9c0*/  LDL.LU.64 R12, [R1+0x2be0] ;  /* 0x002be000010c7983 */ /* 0x000eb60000300a00 */
[----:B------:R-:W-:Y:S10]  /*2d9d0*/  @!UPT UIADD3 URZ, URZ, URZ, URZ ;  /* 0x0000003f3f3ff290 */ /* 0x000ff4000fffe03f */
[----:B------:R-:W-:Y:S01]  /*2d9e0*/  STL.64 [R1+0xfa0], R16 ;  /* 0x000fa01001007387 */ /* 0x000fe20000100a00 */
[----:B------:R0:W-:Y:S03]  /*2d9f0*/  STL.64 [R1+0xfa8], R18 ;  /* 0x000fa81201007387 */ /* 0x0001e60000100a00 */
[----:B0-----:R-:W2:Y:S02]  /*2da00*/  LDL.LU.64 R18, [R1+0x2bd8] ;  /* 0x002bd80001127983 */ /* 0x001ea40000300a00 */
[----:B--2---:R-:W-:Y:S02]  /*2da10*/  HMMA.16816.F32.BF16 R16, R24, R18, R12 ;  /* 0x000000121810723c */ /* 0x004fe4000004180c */
[----:B------:R-:W2:Y:S01]  /*2da20*/  LDL.LU.64 R14, [R1+0x2bd0] ;  /* 0x002bd000010e7983 */ /* 0x000ea20000300a00 */
[----:B------:R-:W2:Y:S11]  /*2da30*/  LDL.LU.64 R12, [R1+0x2bc8] ;  /* 0x002bc800010c7983 */ /* 0x000eb60000300a00 */
[----:B------:R-:W-:Y:S09]  /*2da40*/  @!UPT UIADD3 URZ, URZ, URZ, URZ ;  /* 0x0000003f3f3ff290 */ /* 0x000ff2000fffe03f */
[----:B------:R-:W-:Y:S01]  /*2da50*/  STL.64 [R1+0xf90], R16 ;  /* 0x000f901001007387 */ /* 0x000fe20000100a00 */
[----:B------:R0:W-:Y:S03]  /*2da60*/  STL.64 [R1+0xf98], R18 ;  /* 0x000f981201007387 */ /* 0x0001e60000100a00 */
[----:B0-----:R-:W4:Y:S01]  /*2da70*/  LDL.LU.64 R18, [R1+0x2bc0] ;  /* 0x002bc00001127983 */ /* 0x001f220000300a00 */
[----:B------:R-:W4:Y:S02]  /*2da80*/  LDL.LU.64 R16, [R1+0x2bb8] ;  /* 0x002bb80001107983 */ /* 0x000f240000300a00 */
[----:B------:R-:W-:-:S07]  /*2da90*/  IMAD.MOV.U32 R23, RZ, RZ, R3 ;  /* 0x000000ffff177224 */ /* 0x000fce00078e0003 */
[C---:B----4-:R-:W-:Y:S01]  /*2daa0*/  HMMA.16816.F32.BF16 R20, R24.reuse, R22, R16 ;  /* 0x000000161814723c */ /* 0x050fe20000041810 */
[----:B------:R-:W2:Y:S11]  /*2dab0*/  LDL.LU.64 R18, [R1+0x2bb0] ;  /* 0x002bb00001127983 */ /* 0x000eb60000300a00 */
[----:B------:R-:W-:Y:S11]  /*2dac0*/  @!UPT UIADD3 URZ, URZ, URZ, URZ ;  /* 0x0000003f3f3ff290 */ /* 0x000ff6000fffe03f */
[----:B------:R0:W-:Y:S01]  /*2dad0*/  STL.64 [R1+0xf80], R20 ;  /* 0x000f801401007387 */ /* 0x0001e20000100a00 */
[----:B------:R1:W-:Y:S03]  /*2dae0*/  STL.64 [R1+0xf88], R22 ;  /* 0x000f881601007387 */ /* 0x0003e60000100a00 */
[----:B0-----:R-:W4:Y:S01]  /*2daf0*/  LDL.LU R20, [R1+0x130] ;  /* 0x0001300001147983 */ /* 0x001f220000300800 */
[----:B------:R-:W4:Y:S02]  /*2db00*/  LDL.LU R21, [R1+0x134] ;  /* 0x0001340001157983 */ /* 0x000f240000300800 */
[----:B-1----:R-:W4:Y:S02]  /*2db10*/  LDL.LU R22, [R1+0x138] ;  /* 0x0001380001167983 */ /* 0x002f240000300800 */
[----:B------:R-:W4:Y:S01]  /*2db20*/  LDL.LU R23, [R1+0x13c] ;  /* 0x00013c0001177983 */ /* 0x000f220000300800 */
[C---:B--2---:R-:W-:Y:S01]  /*2db30*/  HMMA.16816.F32.BF16 R16, R24.reuse, R18, R12 ;  /* 0x000000121810723c */ /* 0x044fe2000004180c */
[----:B------:R-:W2:Y:S01]  /*2db40*/  LDL.LU.64 R14, [R1+0x2ba8] ;  /* 0x002ba800010e7983 */ /* 0x000ea20000300a00 */
[----:B------:R-:W2:Y:S11]  /*2db50*/  LDL.LU.64 R12, [R1+0x2ba0] ;  /* 0x002ba000010c7983 */ /* 0x000eb60000300a00 */
[----:B------:R-:W-:Y:S10]  /*2db60*/  @!UPT UIADD3 URZ, URZ, URZ, URZ ;  /* 0x0000003f3f3ff290 */ /* 0x000ff4000fffe03f */
[----:B------:R-:W-:Y:S01]  /*2db70*/  STL.64 [R1+0x8a0], R16 ;  /* 0x0008a01001007387 */ /* 0x000fe20000100a00 */
        /* <DEDUP_REMOVED lines=51> */
[----:B------:R-:W3:Y:S01]  /*2deb0*/  LDL.LU R17, [R1+0x2ae8] ;  /* 0x002ae80001117983 */ /* 0x000ee20000300800 */
[C---:B--2---:R-:W-:Y:S11]  /*2dec0*/  HMMA.16816.F32.BF16 R12, R24.reuse, R18, R12 ;  /* 0x00000012180c723c */ /* 0x044ff6000004180c */
[----:B------:R-:W-:Y:S11]  /*2ded0*/  @!UPT UIADD3 URZ, URZ, URZ, URZ ;  /* 0x0000003f3f3ff290 */ /* 0x000ff6000fffe03f */
[----:B------:R-:W-:Y:S01]  /*2dee0*/  @!UPT UIADD3 URZ, URZ, URZ, URZ ;  /* 0x0000003f3f3ff290 */ /* 0x000fe2000fffe03f */
[----:B------:R-:W-:Y:S01]  /*2def0*/  STL.64 [R1+0x820], R12 ;  /* 0x0008200c01007387 */ /* 0x000fe20000100a00 */
[----:B------:R0:W-:Y:S03]  /*2df00*/  STL.64 [R1+0x828], R14 ;  /* 0x0008280e01007387 */ /* 0x0001e60000100a00 */
[----:B0-----:R-:W2:Y:S01]  /*2df10*/  LDL.LU.64 R14, [R1+0x2ae0] ;  /* 0x002ae000010e7983 */ /* 0x001ea20000300a00 */
[----:B------:R-:W-:Y:S01]  /*2df20*/  STL.64 [R1+0x2ab0], R18 ;  /* 0x002ab01201007387 */ /* 0x000fe20000100a00 */
[C---:B--2---:R-:W-:Y:S11]  /*2df30*/  HMMA.16816.F32.BF16 R8, R24.reuse, R14, R8 ;  /* 0x0000000e1808723c */ /* 0x044ff60000041808 */
[----:B------:R-:W-:Y:S11]  /*2df40*/  @!UPT UIADD3 URZ, URZ, URZ, URZ ;  /* 0x0000003f3f3ff290 */ /* 0x000ff6000fffe03f */
[----:B------:R-:W-:Y:S01]  /*2df50*/  @!UPT UIADD3 URZ, URZ, URZ, URZ ;  /* 0x0000003f3f3ff290 */ /* 0x000fe2000fffe03f */
[----:B------:R-:W-:Y:S01]  /*2df60*/  STL.64 [R1+0x810], R8 ;  /* 0x0008100801007387 */ /* 0x000fe20000100a00 */
[----:B------:R0:W-:Y:S03]  /*2df70*/  STL.64 [R1+0x818], R10 ;  /* 0x0008180a01007387 */ /* 0x0001e60000100a00 */
[----:B0-----:R-:W3:Y:S01]  /*2df80*/  LDL.LU.64 R10, [R1+0x2ad8] ;  /* 0x002ad800010a7983 */ /* 0x001ee20000300a00 */
[----:B------:R-:W2:Y:S03]  /*2df90*/  LDL.64 R18, [R1+0x98] ;  /* 0x0000980001127983 */ /* 0x000ea60000100a00 */
[----:B--2---:R0:W-:Y:S04]  /*2dfa0*/  STL.64 [R1+0x2ab8], R18 ;  /* 0x002ab81201007387 */ /* 0x0041e80000100a00 */
[----:B0-----:R-:W2:Y:S01]  /*2dfb0*/  LDL.64 R18, [R1+0xa8] ;  /* 0x0000a80001127983 */ /* 0x001ea20000100a00 */
[----:B---3--:R-:W-:Y:S03]  /*2dfc0*/  HMMA.16816.F32.BF16 R4, R24, R10, R4 ;  /* 0x0000000a1804723c */ /* 0x008fe60000041804 */
[----:B--2---:R0:W-:Y:S04]  /*2dfd0*/  STL.64 [R1+0x2ac0], R18 ;  /* 0x002ac01201007387 */ /* 0x0041e80000100a00 */
[----:B0-----:R-:W2:Y:S01]  /*2dfe0*/  LDL.64 R18, [R1+0xb8] ;  /* 0x0000b80001127983 */ /* 0x001ea20000100a00 */
[----:B------:R0:W-:Y:S03]  /*2dff0*/  STL.64 [R1+0x2a30], R14 ;  /* 0x002a300e01007387 */ /* 0x0001e60000100a00 */
[----:B0-----:R-:W3:Y:S04]  /*2e000*/  LDL.64 R14, [R1+0x78] ;  /* 0x00007800010e7983 */ /* 0x001ee80000100a00 */
[----:B---3--:R0:W-:Y:S01]  /*2e010*/  STL.64 [R1+0x2ac8], R14 ;  /* 0x002ac80e01007387 */ /* 0x0081e20000100a00 */
[----:B------:R-:W3:Y:S02]  /*2e020*/  LDL.LU R12, [R1+0xca0] ;  /* 0x000ca000010c7983 */ /* 0x000ee40000300800 */
[----:B------:R-:W3:Y:S01]  /*2e030*/  LDL.LU R13, [R1+0xca4] ;  /* 0x000ca400010d7983 */ /* 0x000ee20000300800 */
[----:B0-----:R-:W3:Y:S01]  /*2e040*/  LDL.LU R14, [R1+0xca8] ;  /* 0x000ca800010e7983 */ /* 0x001ee20000300800 */
[----:B------:R-:W3:Y:S03]  /*2e050*/  LDL.LU R15, [R1+0xcac] ;  /* 0x000cac00010f7983 */ /* 0x000ee60000300800 */
[----:B------:R-:W-:Y:S02]  /*2e060*/  STL.64 [R1+0x800], R4 ;  /* 0x0008000401007387 */ /* 0x000fe40000100a00 */
[----:B------:R0:W-:Y:S02]  /*2e070*/  STL.64 [R1+0x808], R6 ;  /* 0x0008080601007387 */ /* 0x0001e40000100a00 */
[----:B0-----:R-:W4:Y:S01]  /*2e080*/  LDL.LU.64 R6, [R1+0x2ad0] ;  /* 0x002ad00001067983 */ /* 0x001f220000300a00 */
[----:B------:R0:W-:Y:S02]  /*2e090*/  STL [R1+0x29ec], R10 ;  /* 0x0029ec0a01007387 */ /* 0x0001e40000100800 */
[----:B------:R1:W-:Y:S02]  /*2e0a0*/  STL [R1+0x29e8], R11 ;  /* 0x0029e80b01007387 */ /* 0x0003e40000100800 */
[----:B------:R-:W3:Y:S01]  /*2e0b0*/  LDL.LU R8, [R1+0xc70] ;  /* 0x000c700001087983 */ /* 0x000ee20000300800 */
[----:B------:R-:W3:Y:S04]  /*2e0c0*/  LDL.LU R9, [R1+0xc74] ;  /* 0x000c740001097983 */ /* 0x000ee80000300800 */
[----:B0-----:R-:W3:Y:S01]  /*2e0d0*/  LDL.LU R10, [R1+0xc78] ;  /* 0x000c7800010a7983 */ /* 0x001ee20000300800 */
[----:B-1----:R-:W3:Y:S02]  /*2e0e0*/  LDL.LU R11, [R1+0xc7c] ;  /* 0x000c7c00010b7983 */ /* 0x002ee40000300800 */
[----:B--2---:R-:W-:-:S02]  /*2e0f0*/  IMAD.MOV.U32 R3, RZ, RZ, R18 ;  /* 0x000000ffff037224 */ /* 0x004fc400078e0012 */
[----:B------:R-:W-:Y:S01]  /*2e100*/  IMAD.MOV.U32 R2, RZ, RZ, R19 ;  /* 0x000000ffff027224 */ /* 0x000fe200078e0013 */
[----:B----4-:R-:W-:Y:S01]  /*2e110*/  HMMA.16816.F32.BF16 R20, R24, R6, R20 ;  /* 0x000000061814723c */ /* 0x010fe20000041814 */
[----:B------:R0:W-:Y:S01]  /*2e120*/  STL.64 [R1+0x29e0], R6 ;  /* 0x0029e00601007387 */ /* 0x0001e20000100a00 */
[----:B------:R-:W2:Y:S03]  /*2e130*/  LDL.LU R4, [R1+0xc90] ;  /* 0x000c900001047983 */ /* 0x000ea60000300800 */
[----:B------:R-:W1:Y:S11]  /*2e140*/  LDSM.16.MT88.4 R24, [R17+0x2180] ;  /* 0x002180001118783b */ /* 0x000e760000004200 */
[----:B------:R-:W-:Y:S07]  /*2e150*/  @!UPT UIADD3 URZ, URZ, URZ, URZ ;  /* 0x0000003f3f3ff290 */ /* 0x000fee000fffe03f */
[----:B------:R-:W-:Y:S01]  /*2e160*/  STL.64 [R1+0x130], R20 ;  /* 0x0001301401007387 */ /* 0x000fe20000100a00 */
[----:B------:R-:W-:Y:S02]  /*2e170*/  STL.64 [R1+0x138], R22 ;  /* 0x0001381601007387 */ /* 0x000fe40000100a00 */
[----:B------:R-:W3:Y:S04]  /*2e180*/  LDSM.16.MT88.4 R20, [R17+0x2100] ;  /* 0x002100001114783b */ /* 0x000ee80000004200 */
[----:B------:R-:W2:Y:S01]  /*2e190*/  LDL.LU R5, [R1+0xc94] ;  /* 0x000c940001057983 */ /* 0x000ea20000300800 */
[----:B0-----:R-:W2:Y:S01]  /*2e1a0*/  LDL.LU R6, [R1+0xc98] ;  /* 0x000c980001067983 */ /* 0x001ea20000300800 */
[----:B------:R-:W2:Y:S03]  /*2e1b0*/  LDL.LU R7, [R1+0xc9c] ;  /* 0x000c9c0001077983 */ /* 0x000ea60000300800 */
[----:B-1----:R-:W-:Y:S01]  /*2e1c0*/  STL.64 [R1+0x29d8], R26 ;  /* 0x0029d81a01007387 */ /* 0x002fe20000100a00 */
[----:B------:R0:W-:Y:S03]  /*2e1d0*/  STL.64 [R1+0x29d0], R24 ;  /* 0x0029d01801007387 */ /* 0x0001e60000100a00 */
[----:B0-----:R-:W4:Y:S01]  /*2e1e0*/  LDL.LU R24, [R1+0xc60] ;  /* 0x000c600001187983 */ /* 0x001f220000300800 */
[----:B------:R-:W4:Y:S02]  /*2e1f0*/  LDL.LU R25, [R1+0xc64] ;  /* 0x000c640001197983 */ /* 0x000f240000300800 */
[----:B------:R-:W4:Y:S02]  /*2e200*/  LDL.LU R26, [R1+0xc68] ;  /* 0x000c6800011a7983 */ /* 0x000f240000300800 */
[----:B------:R-:W4:Y:S01]  /*2e210*/  LDL.LU R27, [R1+0xc6c] ;  /* 0x000c6c00011b7983 */ /* 0x000f220000300800 */
[C---:B---3--:R-:W-:Y:S11]  /*2e220*/  HMMA.16816.F32.BF16 R12, R20.reuse, R18, R12 ;  /* 0x00000012140c723c */ /* 0x048ff6000004180c */
[----:B------:R-:W-:Y:S11]  /*2e230*/  @!UPT UIADD3 URZ, URZ, URZ, URZ ;  /* 0x0000003f3f3ff290 */ /* 0x000ff6000fffe03f */
[----:B------:R-:W-:Y:S01]  /*2e240*/  @!UPT UIADD3 URZ, URZ, URZ, URZ ;  /* 0x0000003f3f3ff290 */ /* 0x000fe2000fffe03f */
[----:B------:R-:W-:Y:S01]  /*2e250*/  STL.64 [R1+0xca0], R12 ;  /* 0x000ca00c01007387 */ /* 0x000fe20000100a00 */
[----:B------:R0:W-:Y:S03]  /*2e260*/  STL.64 [R1+0xca8], R14 ;  /* 0x000ca80e01007387 */ /* 0x0001e60000100a00 */
[----:B0-----:R-:W3:Y:S01]  /*2e270*/  LDL.LU.64 R14, [R1+0x2ac8] ;  /* 0x002ac800010e7983 */ /* 0x001ee20000300a00 */
[----:B------:R-:W2:Y:S02]  /*2e280*/  LDL.LU.64 R18, [R1+0x2ac0] ;  /* 0x002ac00001127983 */ /* 0x000ea40000300a00 */
[----:B------:R-:W-:Y:S02]  /*2e290*/  STL [R1+0x29f4], R2 ;  /* 0x0029f40201007387 */ /* 0x000fe40000100800 */
[----:B------:R-:W-:Y:S01]  /*2e2a0*/  STL [R1+0x29f0], R3 ;  /* 0x0029f00301007387 */ /* 0x000fe20000100800 */
[C---:B--2---:R-:W-:Y:S11]  /*2e2b0*/  HMMA.16816.F32.BF16 R4, R20.reuse, R18, R4 ;  /* 0x000000121404723c */ /* 0x044ff60000041804 */
[----:B------:R-:W-:Y:S11]  /*2e2c0*/  @!UPT UIADD3 URZ, URZ, URZ, URZ ;  /* 0x0000003f3f3ff290 */ /* 0x000ff6000fffe03f */
[----:B------:R-:W-:Y:S01]  /*2e2d0*/  @!UPT UIADD3 URZ, URZ, URZ, URZ ;  /* 0x0000003f3f3ff290 */ /* 0x000fe2000fffe03f */
[----:B------:R0:W-:Y:S01]  /*2e2e0*/  STL.64 [R1+0xc90], R4 ;  /* 0x000c900401007387 */ /* 0x0001e20000100a00 */
[----:B------:R-:W-:Y:S02]  /*2e2f0*/  STL.64 [R1+0xc98], R6 ;  /* 0x000c980601007387 */ /* 0x000fe40000100a00 */
[----:B0-----:R-:W-:Y:S02]  /*2e300*/  IMAD.MOV.U32 R4, RZ, RZ, R19 ;  /* 0x000000ffff047224 */ /* 0x001fe400078e0013 */
[----:B------:R-:W-:Y:S02]  /*2e310*/  IMAD.MOV.U32 R5, RZ, RZ, R18 ;  /* 0x000000ffff057224 */ /* 0x000fe400078e0012 */
[----:B------:R-:W2:Y:S01]  /*2e320*/  LDL.LU.64 R18, [R1+0x2ab8] ;  /* 0x002ab80001127983 */ /* 0x000ea20000300a00 */
[----:B------:R0:W-:Y:S02]  /*2e330*/  STL [R1+0x29fc], R4 ;  /* 0x0029fc0401007387 */ /* 0x0001e40000100800 */
[----:B------:R1:W-:Y:S01]  /*2e340*/  STL [R1+0x29f8], R5 ;  /* 0x0029f80501007387 */ /* 0x0003e20000100800 */
[----:B0-----:R-:W2:Y:S01]  /*2e350*/  LDL.LU R4, [R1+0xc80] ;  /* 0x000c800001047983 */ /* 0x001ea20000300800 */
[----:B-1----:R-:W2:Y:S02]  /*2e360*/  LDL.LU R5, [R1+0xc84] ;  /* 0x000c840001057983 */ /* 0x002ea40000300800 */
[----:B------:R-:W2:Y:S02]  /*2e370*/  LDL.LU R6, [R1+0xc88] ;  /* 0x000c880001067983 */ /* 0x000ea40000300800 */
[----:B------:R-:W2:Y:S01]  /*2e380*/  LDL.LU R7, [R1+0xc8c] ;  /* 0x000c8c0001077983 */ /* 0x000ea20000300800 */
[----:B------:R-:W3:Y:S01]  /*2e390*/  LDL R0, [R1+0x10f4] ;  /* 0x0010f40001007983 */ /* 0x000ee20000100800 */
[----:B--2---:R-:W-:Y:S11]  /*2e3a0*/  HMMA.16816.F32.BF16 R4, R20, R18, R4 ;  /* 0x000000121404723c */ /* 0x004ff60000041804 */
[----:B------:R-:W-:Y:S11]  /*2e3b0*/  @!UPT UIADD3 URZ, URZ, URZ, URZ ;  /* 0x0000003f3f3ff290 */ /* 0x000ff6000fffe03f */
[----:B------:R-:W-:Y:S01]  /*2e3c0*/  @!UPT UIADD3 URZ, URZ, URZ, URZ ;  /* 0x0000003f3f3ff290 */ /* 0x000fe2000fffe03f */
[----:B------:R-:W-:Y:S01]  /*2e3d0*/  STL.64 [R1+0xc80], R4 ;  /* 0x000c800401007387 */ /* 0x000fe20000100a00 */
[----:B------:R0:W-:Y:S02]  /*2e3e0*/  STL.64 [R1+0xc88], R6 ;  /* 0x000c880601007387 */ /* 0x0001e40000100a00 */
[----:B0-----:R-:W-:Y:S02]  /*2e3f0*/  IMAD.MOV.U32 R7, RZ, RZ, R18 ;  /* 0x000000ffff077224 */ /* 0x001fe400078e0012 */
[----:B------:R-:W-:Y:S02]  /*2e400*/  IMAD.MOV.U32 R6, RZ, RZ, R19 ;  /* 0x000000ffff067224 */ /* 0x000fe400078e0013 */
[----:B------:R-:W2:Y:S03]  /*2e410*/  LDL.LU.64 R18, [R1+0x2ab0] ;  /* 0x002ab00001127983 */ /* 0x000ea60000300a00 */
[----:B------:R0:W-:Y:S02]  /*2e420*/  STL.64 [R1+0x2a48], R6 ;  /* 0x002a480601007387 */ /* 0x0001e40000100a00 */
[----:B0-----:R-:W2:Y:S01]  /*2e430*/  LDL.64 R6, [R1+0x88] ;  /* 0x0000880001067983 */ /* 0x001ea20000100a00 */
[----:B---3--:R-:W-:-:S02]  /*2e440*/  IMAD.MOV.U32 R17, RZ, RZ, R14 ;  /* 0x000000ffff117224 */ /* 0x008fc400078e000e */
[----:B------:R-:W-:Y:S01]  /*2e450*/  IMAD.MOV.U32 R16, RZ, RZ, R15 ;  /* 0x000000ffff107224 */ /* 0x000fe200078e000f */
[C---:B--2---:R-:W-:Y:S11]  /*2e460*/  HMMA.16816.F32.BF16 R8, R20.reuse, R6, R8 ;  /* 0x000000061408723c */ /* 0x044ff60000041808 */
[----:B------:R-:W-:Y:S11]  /*2e470*/  @!UPT UIADD3 URZ, URZ, URZ, URZ ;  /* 0x0000003f3f3ff290 */ /* 0x000ff6000fffe03f */
[----:B------:R-:W-:Y:S01]  /*2e480*/  @!UPT UIADD3 URZ, URZ, URZ, URZ ;  /* 0x0000003f3f3ff290 */ /* 0x000fe2000fffe03f */
[----:B------:R0:W-:Y:S02]  /*2e490*/  STL.64 [R1+0xc70], R8 ;  /* 0x000c700801007387 */ /* 0x0001e40000100a00 */
[----:B0-----:R-:W-:Y:S02]  /*2e4a0*/  IMAD.MOV.U32 R9, RZ, RZ, R6 ;  /* 0x000000ffff097224 */ /* 0x001fe400078e0006 */
[----:B------:R-:W-:Y:S02]  /*2e4b0*/  IMAD.MOV.U32 R8, RZ, RZ, R7 ;  /* 0x000000ffff087224 */ /* 0x000fe400078e0007 */
[C---:B----4-:R-:W-:Y:S01]  /*2e4c0*/  HMMA.16816.F32.BF16 R4, R20.reuse, R14, R24 ;  /* 0x0000000e1404723c */ /* 0x050fe20000041818 */
[----:B------:R-:W-:Y:S02]  /*2e4d0*/  STL.64 [R1+0xc78], R10 ;  /* 0x000c780a01007387 */ /* 0x000fe40000100a00 */
[----:B------:R-:W-:Y:S11]  /*2e4e0*/  STL.64 [R1+0x2a70], R8 ;  /* 0x002a700801007387 */ /* 0x000ff60000100a00 */
[----:B------:R-:W-:Y:S09]  /*2e4f0*/  @!UPT UIADD3 URZ, URZ, URZ, URZ ;  /* 0x0000003f3f3ff290 */ /* 0x000ff2000fffe03f */
[----:B------:R0:W-:Y:S01]  /*2e500*/  STL.64 [R1+0xc60], R4 ;  /* 0x000c600401007387 */ /* 0x0001e20000100a00 */
[----:B------:R1:W-:Y:S02]  /*2e510*/  STL.64 [R1+0xc68], R6 ;  /* 0x000c680601007387 */ /* 0x0003e40000100a00 */
[----:B------:R-:W2:Y:S02]  /*2e520*/  LDL.LU R12, [R1+0xbf0] ;  /* 0x000bf000010c7983 */ /* 0x000ea40000300800 */
[----:B------:R-:W2:Y:S01]  /*2e530*/  LDL.LU R13, [R1+0xbf4] ;  /* 0x000bf400010d7983 */ /* 0x000ea20000300800 */
[----:B------:R-:W3:Y:S01]  /*2e540*/  LDL.LU R14, [R1+0xbf8] ;  /* 0x000bf800010e7983 */ /* 0x000ee20000300800 */
[----:B------:R-:W3:Y:S03]  /*2e550*/  LDL.LU R15, [R1+0xbfc] ;  /* 0x000bfc00010f7983 */ /* 0x000ee60000300800 */
[----:B0-----:R-:W4:Y:S01]  /*2e560*/  LDL.LU R4, [R1+0xc00] ;  /* 0x000c000001047983 */ /* 0x001f220000300800 */
[----:B------:R-:W4:Y:S02]  /*2e570*/  LDL.LU R5, [R1+0xc04] ;  /* 0x000c040001057983 */ /* 0x000f240000300800 */
[----:B-1----:R-:W2:Y:S02]  /*2e580*/  LDL.LU R6, [R1+0xc08] ;  /* 0x000c080001067983 */ /* 0x002ea40000300800 */
[----:B------:R-:W2:Y:S01]  /*2e590*/  LDL.LU R7, [R1+0xc0c] ;  /* 0x000c0c0001077983 */ /* 0x000ea20000300800 */
[----:B------:R-:W2:Y:S01]  /*2e5a0*/  LDL.LU R8, [R1+0xc20] ;  /* 0x000c200001087983 */ /* 0x000ea20000300800 */
        /* <DEDUP_REMOVED lines=8> */
[----:B------:R-:W-:Y:S03]  /*2e630*/  STL.64 [R1+0x2a78], R8 ;  /* 0x002a780801007387 */ /* 0x000fe60000100a00 */
[----:B0-----:R-:W2:Y:S04]  /*2e640*/  LDL.64 R10, [R1+0x48] ;  /* 0x00004800010a7983 */ /* 0x001ea80000100a00 */
[----:B--2---:R0:W-:Y:S04]  /*2e650*/  STL.64 [R1+0x2a90], R10 ;  /* 0x002a900a01007387 */ /* 0x0041e80000100a00 */
[----:B0-----:R-:W2:Y:S04]  /*2e660*/  LDL.64 R10, [R1+0x58] ;  /* 0x00005800010a7983 */ /* 0x001ea80000100a00 */
[----:B--2---:R0:W-:Y:S04]  /*2e670*/  STL.64 [R1+0x2aa8], R10 ;  /* 0x002aa80a01007387 */ /* 0x0041e80000100a00 */
[----:B0-----:R-:W3:Y:S01]  /*2e680*/  LDL.64 R10, [R1+0x68] ;  /* 0x00006800010a7983 */ /* 0x001ee20000100a00 */
[----:B------:R0:W-:Y:S02]  /*2e690*/  STL.64 [R1+0x2a58], R6 ;  /* 0x002a580601007387 */ /* 0x0001e40000100a00 */
[----:B----4-:R-:W-:Y:S01]  /*2e6a0*/  STL.64 [R1+0x2a50], R4 ;  /* 0x002a500401007387 */ /* 0x010fe20000100a00 */
[----:B0-----:R-:W2:Y:S04]  /*2e6b0*/  LDL.64 R6, [R1+0x28] ;  /* 0x0000280001067983 */ /* 0x001ea80000100a00 */
[----:B--2---:R0:W-:Y:S04]  /*2e6c0*/  STL.64 [R1+0x2a68], R6 ;  /* 0x002a680601007387 */ /* 0x0041e80000100a00 */
[----:B0-----:R-:W2:Y:S04]  /*2e6d0*/  LDL.64 R6, [R1+0x38] ;  /* 0x0000380001067983 */ /* 0x001ea80000100a00 */
[----:B--2---:R0:W-:Y:S01]  /*2e6e0*/  STL.64 [R1+0x2a88], R6 ;  /* 0x002a880601007387 */ /* 0x0041e20000100a00 */
[----:B------:R-:W2:Y:S02]  /*2e6f0*/  LDL.LU R4, [R1+0xc30] ;  /* 0x000c300001047983 */ /* 0x000ea40000300800 */
[----:B------:R-:W2:Y:S01]  /*2e700*/  LDL.LU R5, [R1+0xc34] ;  /* 0x000c340001057983 */ /* 0x000ea20000300800 */
[----:B0-----:R-:W4:Y:S01]  /*2e710*/  LDL.LU R6, [R1+0xc38] ;  /* 0x000c380001067983 */ /* 0x001f220000300800 */
[----:B------:R-:W4:Y:S01]  /*2e720*/  LDL.LU R7, [R1+0xc3c] ;  /* 0x000c3c0001077983 */ /* 0x000f220000300800 */
[----:B---3--:R-:W-:Y:S02]  /*2e730*/  HMMA.16816.F32.BF16 R24, R20, R10, R24 ;  /* 0x0000000a1418723c */ /* 0x008fe40000041818 */
[----:B----4-:R-:W-:Y:S01]  /*2e740*/  STL.64 [R1+0x2aa0], R6 ;  /* 0x002aa00601007387 */ /* 0x010fe20000100a00 */
[----:B--2---:R0:W-:Y:S03]  /*2e750*/  STL.64 [R1+0x2a98], R4 ;  /* 0x002a980401007387 */ /* 0x0041e60000100a00 */
[----:B0-----:R-:W2:Y:S01]  /*2e760*/  LDL.LU R4, [R1+0xc40] ;  /* 0x000c400001047983 */ /* 0x001ea20000300800 */
[----:B------:R-:W2:Y:S02]  /*2e770*/  LDL.LU R5, [R1+0xc44] ;  /* 0x000c440001057983 */ /* 0x000ea40000300800 */
[----:B------:R-:W2:Y:S02]  /*2e780*/  LDL.LU R6, [R1+0xc48] ;  /* 0x000c480001067983 */ /* 0x000ea40000300800 */
[----:B------:R-:W2:Y:S01]  /*2e790*/  LDL.LU R7, [R1+0xc4c] ;  /* 0x000c4c0001077983 */ /* 0x000ea20000300800 */
[----:B------:R0:W-:Y:S01]  /*2e7a0*/  STL.64 [R1+0x2a40], R14 ;  /* 0x002a400e01007387 */ /* 0x0001e20000100a00 */
[----:B------:R1:W-:Y:S03]  /*2e7b0*/  STL.64 [R1+0x2a38], R12 ;  /* 0x002a380c01007387 */ /* 0x0003e60000100a00 */
[----:B0-----:R-:W3:Y:S04]  /*2e7c0*/  LDL.64 R14, [R1+0x18] ;  /* 0x00001800010e7983 */ /* 0x001ee80000100a00 */
[----:B---3--:R0:W-:Y:S01]  /*2e7d0*/  STL.64 [R1+0x2a60], R14 ;  /* 0x002a600e01007387 */ /* 0x0081e20000100a00 */
[----:B-1----:R-:W3:Y:S02]  /*2e7e0*/  LDL.LU R12, [R1+0xc10] ;  /* 0x000c1000010c7983 */ /* 0x002ee40000300800 */
[----:B------:R-:W3:Y:S01]  /*2e7f0*/  LDL.LU R13, [R1+0xc14] ;  /* 0x000c1400010d7983 */ /* 0x000ee20000300800 */
[----:B0-----:R-:W3:Y:S01]  /*2e800*/  LDL.LU R14, [R1+0xc18] ;  /* 0x000c1800010e7983 */ /* 0x001ee20000300800 */
[----:B------:R-:W3:Y:S02]  /*2e810*/  LDL.LU R15, [R1+0xc1c] ;  /* 0x000c1c00010f7983 */ /* 0x000ee40000300800 */
[----:B------:R0:W-:Y:S02]  /*2e820*/  STL.64 [R1+0x2a28], R18 ;  /* 0x002a281201007387 */ /* 0x0001e40000100a00 */
[----:B------:R-:W-:Y:S01]  /*2e830*/  STL.64 [R1+0x2a20], R16 ;  /* 0x002a201001007387 */ /* 0x000fe20000100a00 */
[----:B0-----:R-:W4:Y:S01]  /*2e840*/  LDL.64 R18, [R1+0x8] ;  /* 0x0000080001127983 */ /* 0x001f220000100a00 */
[----:B------:R0:W-:Y:S02]  /*2e850*/  STL.64 [R1+0xc50], R24 ;  /* 0x000c501801007387 */ /* 0x0001e40000100a00 */
[----:B------:R1:W-:Y:S02]  /*2e860*/  STL.64 [R1+0xc58], R26 ;  /* 0x000c581a01007387 */ /* 0x0003e40000100a00 */
[----:B0-----:R-:W-:-:S02]  /*2e870*/  IMAD.MOV.U32 R25, RZ, RZ, R10 ;  /* 0x000000ffff197224 */ /* 0x001fc400078e000a */
[----:B------:R-:W-:Y:S02]  /*2e880*/  IMAD.MOV.U32 R24, RZ, RZ, R11 ;  /* 0x000000ffff187224 */ /* 0x000fe400078e000b */
[----:B------:R-:W2:Y:S02]  /*2e890*/  LDL.LU.64 R10, [R1+0x2aa8] ;  /* 0x002aa800010a7983 */ /* 0x000ea40000300a00 */
[C---:B--2---:R-:W-:Y:S01]  /*2e8a0*/  HMMA.16816.F32.BF16 R4, R20.reuse, R10, R4 ;  /* 0x0000000a1404723c */ /* 0x044fe20000041804 */
[----:B-1----:R-:W-:Y:S02]  /*2e8b0*/  IMAD.MOV.U32 R27, RZ, RZ, R10 ;  /* 0x000000ffff1b7224 */ /* 0x002fe400078e000a */
[----:B------:R-:W-:Y:S11]  /*2e8c0*/  IMAD.MOV.U32 R26, RZ, RZ, R11 ;  /* 0x000000ffff1a7224 */ /* 0x000ff600078e000b */
[----:B------:R-:W-:Y:S09]  /*2e8d0*/  @!UPT UIADD3 URZ, URZ, URZ, URZ ;  /* 0x0000003f3f3ff290 */ /* 0x000ff2000fffe03f */
[----:B------:R-:W-:Y:S01]  /*2e8e0*/  STL.64 [R1+0xc40], R4 ;  /* 0x000c400401007387 */ /* 0x000fe20000100a00 */
[----:B------:R0:W-:Y:S03]  /*2e8f0*/  STL.64 [R1+0xc48], R6 ;  /* 0x000c480601007387 */ /* 0x0001e60000100a00 */
[----:B0-----:R-:W2:Y:S01]  /*2e900*/  LDL.LU.64 R6, [R1+0x2aa0] ;  /* 0x002aa00001067983 */ /* 0x001ea20000300a00 */
[----:B------:R-:W2:Y:S02]  /*2e910*/  LDL.LU.64 R4, [R1+0x2a98] ;  /* 0x002a980001047983 */ /* 0x000ea40000300a00 */
[----:B------:R-:W2:Y:S02]  /*2e920*/  LDL.LU.64 R10, [R1+0x2a90] ;  /* 0x002a9000010a7983 */ /* 0x000ea40000300a00 */
[----:B------:R-:W-:Y:S01]  /*2e930*/  STL.64 [R1+0x2a08], R26 ;  /* 0x002a081a01007387 */ /* 0x000fe20000100a00 */
[----:B------:R0:W-:Y:S04]  /*2e940*/  STL.64 [R1+0x2a00], R24 ;  /* 0x002a001801007387 */ /* 0x0001e80000100a00 */
[----:B0-----:R-:W3:Y:S01]  /*2e950*/  LDL.LU R24, [R1+0xbd0] ;  /* 0x000bd00001187983 */ /* 0x001ee20000300800 */
[----:B------:R-:W3:Y:S02]  /*2e960*/  LDL.LU R25, [R1+0xbd4] ;  /* 0x000bd40001197983 */ /* 0x000ee40000300800 */
[----:B------:R-:W3:Y:S02]  /*2e970*/  LDL.LU R26, [R1+0xbd8] ;  /* 0x000bd800011a7983 */ /* 0x000ee40000300800 */
[----:B------:R-:W3:Y:S01]  /*2e980*/  LDL.LU R27, [R1+0xbdc] ;  /* 0x000bdc00011b7983 */ /* 0x000ee20000300800 */
[----:B--2---:R-:W-:Y:S01]  /*2e990*/  HMMA.16816.F32.BF16 R4, R20, R10, R4 ;  /* 0x0000000a1404723c */ /* 0x004fe20000041804 */
[----:B------:R-:W-:-:S02]  /*2e9a0*/  IMAD.MOV.U32 R29, RZ, RZ, R10 ;  /* 0x000000ffff1d7224 */ /* 0x000fc400078e000a */
[----:B------:R-:W-:Y:S01]  /*2e9b0*/  IMAD.MOV.U32 R28, RZ, RZ, R11 ;  /* 0x000000ffff1c7224 */ /* 0x000fe200078e000b */
[----:B---3--:R-:W-:Y:S01]  /*2e9c0*/  STL.64 [R1+0x2a18], R26 ;  /* 0x002a181a01007387 */ /* 0x008fe20000100a00 */
[----:B------:R0:W-:Y:S03]  /*2e9d0*/  STL.64 [R1+0x2a10], R24 ;  /* 0x002a101801007387 */ /* 0x0001e60000100a00 */
[----:B0-----:R-:W2:Y:S01]  /*2e9e0*/  LDL.LU R24, [R1+0xbe0] ;  /* 0x000be00001187983 */ /* 0x001ea20000300800 */
[----:B------:R-:W2:Y:S02]  /*2e9f0*/  LDL.LU R25, [R1+0xbe4] ;  /* 0x000be40001197983 */ /* 0x000ea40000300800 */
[----:B------:R-:W2:Y:S02]  /*2ea00*/  LDL.LU R26, [R1+0xbe8] ;  /* 0x000be800011a7983 */ /* 0x000ea40000300800 */
[----:B------:R-:W2:Y:S10]  /*2ea10*/  LDL.LU R27, [R1+0xbec] ;  /* 0x000bec00011b7983 */ /* 0x000eb40000300800 */
        /* <DEDUP_REMOVED lines=9> */
[----:B------:R1:W-:Y:S03]  /*2eab0*/  STL.64 [R1+0xc28], R10 ;  /* 0x000c280a01007387 */ /* 0x0003e60000100a00 */
[----:B0-----:R-:W3:Y:S01]  /*2eac0*/  LDL.LU.64 R8, [R1+0x2a70] ;  /* 0x002a700001087983 */ /* 0x001ee20000300a00 */
[----:B-1----:R-:W-:Y:S02]  /*2ead0*/  IMAD.MOV.U32 R10, RZ, RZ, R6 ;  /* 0x000000ffff0a7224 */ /* 0x002fe400078e0006 */
        /* <DEDUP_REMOVED lines=19> */
[----:B------:R-:W4:Y:S02]  /*2ec10*/  LDL.LU.64 R14, [R1+0x2a40] ;  /* 0x002a4000010e7983 */ /* 0x000f240000300a00 */
[----:B------:R-:W4:Y:S02]  /*2ec20*/  LDL.LU.64 R12, [R1+0x2a38] ;  /* 0x002a3800010c7983 */ /* 0x000f240000300a00 */
[C---:B----4-:R-:W-:Y:S11]  /*2ec30*/  HMMA.16816.F32.BF16 R12, R20.reuse, R18, R12 ;  /* 0x00000012140c723c */ /* 0x050ff6000004180c */
[----:B------:R-:W-:Y:S11]  /*2ec40*/  @!UPT UIADD3 URZ, URZ, URZ, URZ ;  /* 0x0000003f3f3ff290 */ /* 0x000ff6000fffe03f */
[----:B------:R-:W-:Y:S01]  /*2ec50*/  @!UPT UIADD3 URZ, URZ, URZ, URZ ;  /* 0x0000003f3f3ff290 */ /* 0x000fe2000fffe03f */
[----:B------:R0:W-:Y:S01]  /*2ec60*/  STL.64 [R1+0xbf0], R12 ;  /* 0x000bf00c01007387 */ /* 0x0001e20000100a00 */
[----:B------:R1:W-:Y:S02]  /*2ec70*/  STL.64 [R1+0xbf8], R14 ;  /* 0x000bf80e01007387 */ /* 0x0003e40000100a00 */
[----:B0-----:R-:W-:Y:S01]  /*2ec80*/  IMAD.MOV.U32 R13, RZ, RZ, R18 ;  /* 0x000000ffff0d7224 */ /* 0x001fe200078e0012 */
[----:B-1----:R-:W4:Y:S01]  /*2ec90*/  LDL.LU.64 R14, [R1+0x2a30] ;  /* 0x002a3000010e7983 */ /* 0x002f220000300a00 */
[----:B------:R-:W-:Y:S02]  /*2eca0*/  IMAD.MOV.U32 R12, RZ, RZ, R19 ;  /* 0x000000ffff0c7224 */ /* 0x000fe400078e0013 */
[----:B------:R-:W2:Y:S02]  /*2ecb0*/  LDL.LU.64 R18, [R1+0x2a28] ;  /* 0x002a280001127983 */ /* 0x000ea40000300a00 */
[----:B------:R-:W3:Y:S01]  /*2ecc0*/  LDL.LU.64 R16, [R1+0x2a20] ;  /* 0x002a200001107983 */ /* 0x000ee20000300a00 */
[C---:B--2---:R-:W-:Y:S11]  /*2ecd0*/  HMMA.16816.F32.BF16 R24, R20.reuse, R18, R24 ;  /* 0x000000121418723c */ /* 0x044ff60000041818 */
[----:B------:R-:W-:Y:S11]  /*2ece0*/  @!UPT UIADD3 URZ, URZ, URZ, URZ ;  /* 0x0000003f3f3ff290 */ /* 0x000ff6000fffe03f */
[----:B------:R-:W-:Y:S01]  /*2ecf0*/  @!UPT UIADD3 URZ, URZ, URZ, URZ ;  /* 0x0000003f3f3ff290 */ /* 0x000fe2000fffe03f */
[----:B------:R-:W-:Y:S01]  /*2ed00*/  STL.64 [R1+0xbe0], R24 ;  /* 0x000be01801007387 */ /* 0x000fe20000100a00 */
[----:B------:R0:W-:Y:S03]  /*2ed10*/  STL.64 [R1+0xbe8], R26 ;  /* 0x000be81a01007387 */ /* 0x0001e60000100a00 */
[----:B0-----:R-:W4:Y:S01]  /*2ed20*/  LDL.LU.64 R26, [R1+0x2a18] ;  /* 0x002a1800011a7983 */ /* 0x001f220000300a00 */
[----:B------:R-:W4:Y:S02]  /*2ed30*/  LDL.LU.64 R24, [R1+0x2a10] ;  /* 0x002a100001187983 */ /* 0x000f240000300a00 */
[----:B------:R0:W-:Y:S02]  /*2ed40*/  STL.64 [R1+0x28b0], R18 ;  /* 0x0028b01201007387 */ /* 0x0001e40000100a00 */
[----:B0-----:R-:W-:Y:S02]  /*2ed50*/  IMAD.MOV.U32 R18, RZ, RZ, R13 ;  /* 0x000000ffff127224 */ /* 0x001fe400078e000d */
[----:B------:R-:W-:Y:S01]  /*2ed60*/  IMAD.MOV.U32 R19, RZ, RZ, R12 ;  /* 0x000000ffff137224 */ /* 0x000fe200078e000c */
[----:B----4-:R-:W-:Y:S11]  /*2ed70*/  HMMA.16816.F32.BF16 R24, R20, R14, R24 ;  /* 0x0000000e1418723c */ /* 0x010ff60000041818 */
[----:B------:R-:W-:Y:S11]  /*2ed80*/  @!UPT UIADD3 URZ, URZ, URZ, URZ ;  /* 0x0000003f3f3ff290 */ /* 0x000ff6000fffe03f */
[----:B------:R-:W-:Y:S01]  /*2ed90*/  @!UPT UIADD3 URZ, URZ, URZ, URZ ;  /* 0x0000003f3f3ff290 */ /* 0x000fe2000fffe03f */
[----:B------:R-:W-:Y:S01]  /*2eda0*/  STL.64 [R1+0xbd0], R24 ;  /* 0x000bd01801007387 */ /* 0x000fe20000100a00 */
[----:B------:R0:W-:Y:S03]  /*2edb0*/  STL.64 [R1+0xbd8], R26 ;  /* 0x000bd81a01007387 */ /* 0x0001e60000100a00 */
[----:B0-----:R-:W2:Y:S01]  /*2edc0*/  LDL.LU.64 R26, [R1+0x2a08] ;  /* 0x002a0800011a7983 */ /* 0x001ea20000300a00 */
[----:B------:R-:W4:Y:S02]  /*2edd0*/  LDL.LU.64 R24, [R1+0x2a00] ;  /* 0x002a000001187983 */ /* 0x000f240000300a00 */
        /* <DEDUP_REMOVED lines=51> */
[----:B----4-:R-:W-:-:S02]  /*2f110*/  IMAD.MOV.U32 R18, RZ, RZ, R25 ;  /* 0x000000ffff127224 */ /* 0x010fc400078e0019 */
[----:B------:R-:W-:-:S05]  /*2f120*/  IMAD.MOV.U32 R19, RZ, RZ, R24 ;  /* 0x000000ffff137224 */ /* 0x000fca00078e0018 */
[----:B------:R-:W-:Y:S04]  /*2f130*/  STL.64 [R1+0x2958], R18 ;  /* 0x0029581201007387 */ /* 0x000fe80000100a00 */
[----:B--2---:R-:W-:Y:S01]  /*2f140*/  STL.64 [R1+0x2920], R14 ;  /* 0x0029200e01007387 */ /* 0x004fe20000100a00 */
[----:B------:R0:W-:Y:S03]  /*2f150*/  STL.64 [R1+0x2918], R12 ;  /* 0x0029180c01007387 */ /* 0x0001e60000100a00 */
[----:B0-----:R-:W2:Y:S01]  /*2f160*/  LDL.LU R12, [R1+0x480] ;  /* 0x00048000010c7983 */ /* 0x001ea20000300800 */
[----:B------:R-:W2:Y:S02]  /*2f170*/  LDL.LU R13, [R1+0x484] ;  /* 0x00048400010d7983 */ /* 0x000ea40000300800 */
[----:B------:R-:W4:Y:S02]  /*2f180*/  LDL.LU R14, [R1+0x488] ;  /* 0x00048800010e7983 */ /* 0x000f240000300800 */
[----:B------:R-:W4:Y:S02]  /*2f190*/  LDL.LU R15, [R1+0x48c] ;  /* 0x00048c00010f7983 */ /* 0x000f240000300800 */
[----:B---3--:R-:W-:-:S02]  /*2f1a0*/  IMAD.MOV.U32 R18, RZ, RZ, R17 ;  /* 0x000000ffff127224 */ /* 0x008fc400078e0011 */
[----:B------:R-:W-:-:S05]  /*2f1b0*/  IMAD.MOV.U32 R19, RZ, RZ, R16 ;  /* 0x000000ffff137224 */ /* 0x000fca00078e0010 */
[----:B------:R-:W-:Y:S04]  /*2f1c0*/  STL.64 [R1+0x2970], R18 ;  /* 0x0029701201007387 */ /* 0x000fe80000100a00 */
[----:B----4-:R-:W-:Y:S01]  /*2f1d0*/  STL.64 [R1+0x2938], R14 ;  /* 0x0029380e01007387 */ /* 0x010fe20000100a00 */
[----:B--2---:R0:W-:Y:S03]  /*2f1e0*/  STL.64 [R1+0x2930], R12 ;  /* 0x0029300c01007387 */ /* 0x0041e60000100a00 */
[----:B0-----:R-:W2:Y:S01]  /*2f1f0*/  LDL.LU R12, [R1+0x490] ;  /* 0x00049000010c7983 */ /* 0x001ea20000300800 */
[----:B------:R-:W2:Y:S02]  /*2f200*/  LDL.LU R13, [R1+0x494] ;  /* 0x00049400010d7983 */ /* 0x000ea40000300800 */
[----:B------:R-:W3:Y:S02]  /*2f210*/  LDL.LU R14, [R1+0x498] ;  /* 0x00049800010e7983 */ /* 0x000ee40000300800 */
[----:B------:R-:W3:Y:S02]  /*2f220*/  LDL.LU R15, [R1+0x49c] ;  /* 0x00049c00010f7983 */ /* 0x000ee40000300800 */
[----:B------:R-:W-:-:S02]  /*2f230*/  IMAD.MOV.U32 R18, RZ, RZ, R9 ;  /* 0x000000ffff127224 */ /* 0x000fc400078e0009 */
[----:B------:R-:W-:-:S05]  /*2f240*/  IMAD.MOV.U32 R19, RZ, RZ, R8 ;  /* 0x000000ffff137224 */ /* 0x000fca00078e0008 */
[----:B------:R-:W-:Y:S04]  /*2f250*/  STL.64 [R1+0x2988], R18 ;  /* 0x0029881201007387 */ /* 0x000fe80000100a00 */
[----:B---3--:R-:W-:Y:S01]  /*2f260*/  STL.64 [R1+0x2950], R14 ;  /* 0x0029500e01007387 */ /* 0x008fe20000100a00 */
[----:B--2---:R0:W-:Y:S03]  /*2f270*/  STL.64 [R1+0x2948], R12 ;  /* 0x0029480c01007387 */ /* 0x0041e60000100a00 */
[----:B0-----:R-:W2:Y:S01]  /*2f280*/  LDL.LU R12, [R1+0x4a0] ;  /* 0x0004a000010c7983 */ /* 0x001ea20000300800 */
[----:B------:R-:W2:Y:S02]  /*2f290*/  LDL.LU R13, [R1+0x4a4] ;  /* 0x0004a400010d7983 */ /* 0x000ea40000300800 */
[----:B------:R-:W3:Y:S02]  /*2f2a0*/  LDL.LU R14, [R1+0x4a8] ;  /* 0x0004a800010e7983 */ /* 0x000ee40000300800 */
[----:B------:R-:W3:Y:S02]  /*2f2b0*/  LDL.LU R15, [R1+0x4ac] ;  /* 0x0004ac00010f7983 */ /* 0x000ee40000300800 */
[----:B------:R-:W-:-:S02]  /*2f2c0*/  IMAD.MOV.U32 R18, RZ, RZ, R7 ;  /* 0x000000ffff127224 */ /* 0x000fc400078e0007 */
[----:B------:R-:W-:-:S05]  /*2f2d0*/  IMAD.MOV.U32 R19, RZ, RZ, R6 ;  /* 0x000000ffff137224 */ /* 0x000fca00078e0006 */
[----:B------:R0:W-:Y:S02]  /*2f2e0*/  STL.64 [R1+0x29a0], R18 ;  /* 0x0029a01201007387 */ /* 0x0001e40000100a00 */
[----:B0-----:R-:W-:Y:S02]  /*2f2f0*/  IMAD.MOV.U32 R18, RZ, RZ, R5 ;  /* 0x000000ffff127224 */ /* 0x001fe400078e0005 */
[----:B------:R-:W-:-:S05]  /*2f300*/  IMAD.MOV.U32 R19, RZ, RZ, R4 ;  /* 0x000000ffff137224 */ /* 0x000fca00078e0004 */
[----:B------:R-:W-:Y:S04]  /*2f310*/  STL.64 [R1+0x29b8], R18 ;  /* 0x0029b81201007387 */ /* 0x000fe80000100a00 */
[----:B---3--:R-:W-:Y:S01]  /*2f320*/  STL.64 [R1+0x2968], R14 ;  /* 0x0029680e01007387 */ /* 0x008fe20000100a00 */
[----:B--2---:R0:W-:Y:S03]  /*2f330*/  STL.64 [R1+0x2960], R12 ;  /* 0x0029600c01007387 */ /* 0x0041e60000100a00 */
[----:B0-----:R-:W2:Y:S01]  /*2f340*/  LDL.LU R12, [R1+0x4b0] ;  /* 0x0004b000010c7983 */ /* 0x001ea20000300800 */
[----:B------:R-:W2:Y:S02]  /*2f350*/  LDL.LU R13, [R1+0x4b4] ;  /* 0x0004b400010d7983 */ /* 0x000ea40000300800 */
[----:B------:R-:W3:Y:S02]  /*2f360*/  LDL.LU R14, [R1+0x4b8] ;  /* 0x0004b800010e7983 */ /* 0x000ee40000300800 */
[----:B------:R-:W3:Y:S01]  /*2f370*/  LDL.LU R15, [R1+0x4bc] ;  /* 0x0004bc00010f7983 */ /* 0x000ee20000300800 */
        /* <DEDUP_REMOVED lines=8> */
[----:B---3--:R-:W-:Y:S01]  /*2f400*/  STL.64 [R1+0x2980], R14 ;  /* 0x0029800e01007387 */ /* 0x008fe20000100a00 */
[----:B--2---:R0:W-:Y:S03]  /*2f410*/  STL.64 [R1+0x2978], R12 ;  /* 0x0029780c01007387 */ /* 0x0041e60000100a00 */
[----:B0-----:R-:W2:Y:S01]  /*2f420*/  LDL.LU R12, [R1+0x4c0] ;  /* 0x0004c000010c7983 */ /* 0x001ea20000300800 */
[----:B------:R-:W2:Y:S02]  /*2f430*/  LDL.LU R13, [R1+0x4c4] ;  /* 0x0004c400010d7983 */ /* 0x000ea40000300800 */
[----:B------:R-:W3:Y:S02]  /*2f440*/  LDL.LU R14, [R1+0x4c8] ;  /* 0x0004c800010e7983 */ /* 0x000ee40000300800 */
[----:B------:R-:W3:Y:S02]  /*2f450*/  LDL.LU R15, [R1+0x4cc] ;  /* 0x0004cc00010f7983 */ /* 0x000ee40000300800 */
[----:B---3--:R-:W-:Y:S01]  /*2f460*/  STL.64 [R1+0x2998], R14 ;  /* 0x0029980e01007387 */ /* 0x008fe20000100a00 */
[----:B--2---:R0:W-:Y:S03]  /*2f470*/  STL.64 [R1+0x2990], R12 ;  /* 0x0029900c01007387 */ /* 0x0041e60000100a00 */
[----:B0-----:R-:W2:Y:S01]  /*2f480*/  LDL.LU R12, [R1+0x4d0] ;  /* 0x0004d000010c7983 */ /* 0x001ea20000300800 */
[----:B------:R-:W2:Y:S02]  /*2f490*/  LDL.LU R13, [R1+0x4d4] ;  /* 0x0004d400010d7983 */ /* 0x000ea40000300800 */
[----:B------:R-:W3:Y:S02]  /*2f4a0*/  LDL.LU R14, [R1+0x4d8] ;  /* 0x0004d800010e7983 */ /* 0x000ee40000300800 */
[----:B------:R-:W3:Y:S01]  /*2f4b0*/  LDL.LU R15, [R1+0x4dc] ;  /* 0x0004dc00010f7983 */ /* 0x000ee20000300800 */
[C---:B----4-:R-:W-:Y:S01]  /*2f4c0*/  HMMA.16816.F32.BF16 R4, R20.reuse, R10, R4 ;  /* 0x0000000a1404723c */ /* 0x050fe20000041804 */
        /* <DEDUP_REMOVED lines=10> */
[----:B------:R-:W2:Y:S02]  /*2f570*/  LDL.LU R14, [R1+0x4f8] ;  /* 0x0004f800010e7983 */ /* 0x000ea40000300800 */
[----:B------:R-:W2:Y:S02]  /*2f580*/  LDL.LU R15, [R1+0x4fc] ;  /* 0x0004fc00010f7983 */ /* 0x000ea40000300800 */
[----:B------:R-:W-:Y:S01]  /*2f590*/  STL.64 [R1+0xbc0], R4 ;  /* 0x000bc00401007387 */ /* 0x000fe20000100a00 */
[----:B------:R0:W-:Y:S03]  /*2f5a0*/  STL.64 [R1+0xbc8], R6 ;  /* 0x000bc80601007387 */ /* 0x0001e60000100a00 */
[----:B0-----:R-:W3:Y:S01]  /*2f5b0*/  LDL.LU.64 R6, [R1+0x29e0] ;  /* 0x0029e00001067983 */ /* 0x001ee20000300a00 */
[----:B------:R0:W-:Y:S02]  /*2f5c0*/  STL.64 [R1+0x28a0], R10 ;  /* 0x0028a00a01007387 */ /* 0x0001e40000100a00 */
[----:B------:R-:W4:Y:S02]  /*2f5d0*/  LDL.LU R8, [R1+0x420] ;  /* 0x0004200001087983 */ /* 0x000f240000300800 */
[----:B------:R-:W4:Y:S01]  /*2f5e0*/  LDL.LU R9, [R1+0x424] ;  /* 0x0004240001097983 */ /* 0x000f220000300800 */
[----:B0-----:R-:W4:Y:S01]  /*2f5f0*/  LDL.LU R10, [R1+0x428] ;  /* 0x00042800010a7983 */ /* 0x001f220000300800 */
[----:B------:R-:W4:Y:S01]  /*2f600*/  LDL.LU R11, [R1+0x42c] ;  /* 0x00042c00010b7983 */ /* 0x000f220000300800 */
[----:B---3--:R-:W-:Y:S02]  /*2f610*/  HMMA.16816.F32.BF16 R20, R20, R6, R24 ;  /* 0x000000061414723c */ /* 0x008fe40000041818 */
[----:B------:R-:W2:Y:S01]  /*2f620*/  LDL.LU.64 R26, [R1+0x29d8] ;  /* 0x0029d800011a7983 */ /* 0x000ea20000300a00 */
[----:B------:R-:W2:Y:S02]  /*2f630*/  LDL.LU.64 R24, [R1+0x29d0] ;  /* 0x0029d00001187983 */ /* 0x000ea40000300a00 */
[----:B------:R-:W-:-:S02]  /*2f640*/  IMAD.MOV.U32 R18, RZ, RZ, R3 ;  /* 0x000000ffff127224 */ /* 0x000fc400078e0003 */
[----:B------:R-:W-:Y:S01]  /*2f650*/  IMAD.MOV.U32 R19, RZ, RZ, R2 ;  /* 0x000000ffff137224 */ /* 0x000fe200078e0002 */
[----:B------:R0:W-:Y:S01]  /*2f660*/  STL.64 [R1+0x2898], R6 ;  /* 0x0028980601007387 */ /* 0x0001e20000100a00 */
[----:B------:R-:W3:Y:S11]  /*2f670*/  LDL.LU R4, [R1+0x410] ;  /* 0x0004100001047983 */ /* 0x000ef60000300800 */
[----:B------:R-:W-:Y:S03]  /*2f680*/  @!UPT UIADD3 URZ, URZ, URZ, URZ ;  /* 0x0000003f3f3ff290 */ /* 0x000fe6000fffe03f */
[----:B------:R1:W-:Y:S01]  /*2f690*/  STL.64 [R1+0x530], R20 ;  /* 0x0005301401007387 */ /* 0x0003e20000100a00 */
[----:B------:R4:W-:Y:S02]  /*2f6a0*/  STL.64 [R1+0x538], R22 ;  /* 0x0005381601007387 */ /* 0x0009e40000100a00 */
[----:B------:R-:W3:Y:S02]  /*2f6b0*/  LDL.LU R5, [R1+0x414] ;  /* 0x0004140001057983 */ /* 0x000ee40000300800 */
[----:B0-----:R-:W3:Y:S01]  /*2f6c0*/  LDL.LU R6, [R1+0x418] ;  /* 0x0004180001067983 */ /* 0x001ee20000300800 */
[----:B------:R-:W3:Y:S04]  /*2f6d0*/  LDL.LU R7, [R1+0x41c] ;  /* 0x00041c0001077983 */ /* 0x000ee80000300800 */
[----:B-1----:R-:W3:Y:S01]  /*2f6e0*/  LDL.LU R20, [R1+0xf0] ;  /* 0x0000f00001147983 */ /* 0x002ee20000300800 */
[----:B------:R-:W3:Y:S02]  /*2f6f0*/  LDL.LU R21, [R1+0xf4] ;  /* 0x0000f40001157983 */ /* 0x000ee40000300800 */
[----:B----4-:R-:W4:Y:S02]  /*2f700*/  LDL.LU R22, [R1+0xf8] ;  /* 0x0000f80001167983 */ /* 0x010f240000300800 */
        /* <DEDUP_REMOVED lines=85> */
[C---:B--2---:R-:W-:Y:S11]  /*2fc60*/  HMMA.16816.F32.BF16 R12, R24.reuse, R18, R12 ;  /* 0x00000012180c723c */ /* 0x044ff6000004180c */
[----:B------:R-:W-:Y:S11]  /*2fc70*/  @!UPT UIADD3 URZ, URZ, URZ, URZ ;  /* 0x0000003f3f3ff290 */ /* 0x000ff6000fffe03f */
[----:B------:R-:W-:Y:S01]  /*2fc80*/  @!UPT UIADD3 URZ, URZ, URZ, URZ ;  /* 0x0000003f3f3ff290 */ /* 0x000fe2000fffe03f */
[----:B------:R-:W-:Y:S01]  /*2fc90*/  STL.64 [R1+0x430], R12 ;  /* 0x0004300c01007387 */ /* 0x000fe20000100a00 */
[----:B------:R0:W-:Y:S03]  /*2fca0*/  STL.64 [R1+0x438], R14 ;  /* 0x0004380e01007387 */ /* 0x0001e60000100a00 */
[----:B0-----:R-:W2:Y:S01]  /*2fcb0*/  LDL.LU.64 R14, [R1+0x28a8] ;  /* 0x0028a800010e7983 */ /* 0x001ea20000300a00 */
[----:B------:R0:W-:Y:S03]  /*2fcc0*/  STL.64 [R1+0x2890], R18 ;  /* 0x0028901201007387 */ /* 0x0001e60000100a00 */
[----:B0-----:R-:W3:Y:S01]  /*2fcd0*/  LDL.64 R18, [R1+0xb8] ;  /* 0x0000b80001127983 */ /* 0x001ee20000100a00 */
[C---:B--2---:R-:W-:Y:S11]  /*2fce0*/  HMMA.16816.F32.BF16 R8, R24.reuse, R14, R8 ;  /* 0x0000000e1808723c */ /* 0x044ff60000041808 */
[----:B------:R-:W-:Y:S11]  /*2fcf0*/  @!UPT UIADD3 URZ, URZ, URZ, URZ ;  /* 0x0000003f3f3ff290 */ /* 0x000ff6000fffe03f */
[----:B------:R-:W-:Y:S01]  /*2fd00*/  @!UPT UIADD3 URZ, URZ, URZ, URZ ;  /* 0x0000003f3f3ff290 */ /* 0x000fe2000fffe03f */
[----:B------:R-:W-:Y:S01]  /*2fd10*/  STL.64 [R1+0x420], R8 ;  /* 0x0004200801007387 */ /* 0x000fe20000100a00 */
[----:B------:R0:W-:Y:S03]  /*2fd20*/  STL.64 [R1+0x428], R10 ;  /* 0x0004280a01007387 */ /* 0x0001e60000100a00 */
[----:B0-----:R-:W3:Y:S02]  /*2fd30*/  LDL.LU.64 R10, [R1+0x28a0] ;  /* 0x0028a000010a7983 */ /* 0x001ee40000300a00 */
[C---:B---3--:R-:W-:Y:S11]  /*2fd40*/  HMMA.16816.F32.BF16 R4, R24.reuse, R10, R4 ;  /* 0x0000000a1804723c */ /* 0x048ff60000041804 */
[----:B------:R-:W-:Y:S11]  /*2fd50*/  @!UPT UIADD3 URZ, URZ, URZ, URZ ;  /* 0x0000003f3f3ff290 */ /* 0x000ff6000fffe03f */
[----:B------:R-:W-:Y:S01]  /*2fd60*/  @!UPT UIADD3 URZ, URZ, URZ, URZ ;  /* 0x0000003f3f3ff290 */ /* 0x000fe2000fffe03f */
[----:B------:R-:W-:Y:S01]  /*2fd70*/  STL.64 [R1+0x410], R4 ;  /* 0x0004100401007387 */ /* 0x000fe20000100a00 */
[----:B------:R0:W-:Y:S03]  /*2fd80*/  STL.64 [R1+0x418], R6 ;  /* 0x0004180601007387 */ /* 0x0001e60000100a00 */
[----:B0-----:R-:W4:Y:S01]  /*2fd90*/  LDL.LU.64 R6, [R1+0x2898] ;  /* 0x0028980001067983 */ /* 0x001f220000300a00 */
[----:B------:R0:W-:Y:S02]  /*2fda0*/  STL [R1+0x27ac], R10 ;  /* 0x0027ac0a01007387 */ /* 0x0001e40000100800 */
[----:B------:R1:W-:Y:S02]  /*2fdb0*/  STL [R1+0x27a8], R11 ;  /* 0x0027a80b01007387 */ /* 0x0003e40000100800 */
[----:B------:R-:W2:Y:S01]  /*2fdc0*/  LDL.LU R8, [R1+0x1070] ;  /* 0x0010700001087983 */ /* 0x000ea20000300800 */
[----:B------:R-:W2:Y:S04]  /*2fdd0*/  LDL.LU R9, [R1+0x1074] ;  /* 0x0010740001097983 */ /* 0x000ea80000300800 */
[----:B0-----:R-:W2:Y:S01]  /*2fde0*/  LDL.LU R10, [R1+0x1078] ;  /* 0x00107800010a7983 */ /* 0x001ea20000300800 */
[----:B-1----:R-:W2:Y:S01]  /*2fdf0*/  LDL.LU R11, [R1+0x107c] ;  /* 0x00107c00010b7983 */ /* 0x002ea20000300800 */
[----:B----4-:R-:W-:Y:S02]  /*2fe00*/  HMMA.16816.F32.BF16 R20, R24, R6, R20 ;  /* 0x000000061814723c */ /* 0x010fe40000041814 */
[----:B------:R0:W-:Y:S04]  /*2fe10*/  STL.64 [R1+0x2858], R6 ;  /* 0x0028580601007387 */ /* 0x0001e80000100a00 */
[----:B------:R-:W1:Y:S04]  /*2fe20*/  LDSM.16.MT88.4 R24, [R0+0x2080] ;  /* 0x002080000018783b */ /* 0x000e680000004200 */
[----:B0-----:R-:W3:Y:S11]  /*2fe30*/  LDL.64 R6, [R1+0x88] ;  /* 0x0000880001067983 */ /* 0x001ef60000100a00 */
[----:B------:R-:W-:Y:S02]  /*2fe40*/  @!UPT UIADD3 URZ, URZ, URZ, URZ ;  /* 0x0000003f3f3ff290 */ /* 0x000fe4000fffe03f */
[----:B------:R-:W-:Y:S01]  /*2fe50*/  STL.64 [R1+0xf0], R20 ;  /* 0x0000f01401007387 */ /* 0x000fe20000100a00 */
[----:B------:R-:W-:Y:S02]  /*2fe60*/  STL.64 [R1+0xf8], R22 ;  /* 0x0000f81601007387 */ /* 0x000fe40000100a00 */
[----:B------:R-:W2:Y:S01]  /*2fe70*/  LDSM.16.MT88.4 R20, [R0+0x2000] ;  /* 0x002000000014783b */ /* 0x000ea20000004200 */
[----:B---3--:R0:W-:Y:S03]  /*2fe80*/  STL.64 [R1+0x2878], R6 ;  /* 0x0028780601007387 */ /* 0x0081e60000100a00 */
[----:B------:R-:W3:Y:S02]  /*2fe90*/  LDL.LU R4, [R1+0x1060] ;  /* 0x0010600001047983 */ /* 0x000ee40000300800 */
[----:B------:R-:W3:Y:S01]  /*2fea0*/  LDL.LU R5, [R1+0x1064] ;  /* 0x0010640001057983 */ /* 0x000ee20000300800 */
[----:B0-----:R-:W3:Y:S01]  /*2feb0*/  LDL.LU R6, [R1+0x1068] ;  /* 0x0010680001067983 */ /* 0x001ee20000300800 */
[----:B------:R-:W3:Y:S02]  /*2fec0*/  LDL.LU R7, [R1+0x106c] ;  /* 0x00106c0001077983 */ /* 0x000ee40000300800 */
[----:B------:R-:W-:Y:S02]  /*2fed0*/  STL [R1+0x27b0], R0 ;  /* 0x0027b00001007387 */ /* 0x000fe40000100800 */
[----:B-1----:R-:W-:Y:S01]  /*2fee0*/  STL.64 [R1+0x2790], R26 ;  /* 0x0027901a01007387 */ /* 0x002fe20000100a00 */
[----:B------:R2:W-:Y:S02]  /*2fef0*/  STL.64 [R1+0x2788], R24 ;  /* 0x0027881801007387 */ /* 0x0005e40000100a00 */
[----:B--2---:R-:W-:Y:S07]  /*2ff00*/  HMMA.16816.F32.BF16 R24, R20, R18, R8 ;  /* 0x000000121418723c */ /* 0x004fee0000041808 */
[----:B------:R-:W-:-:S02]  /*2ff10*/  IMAD.MOV.U32 R9, RZ, RZ, R18 ;  /* 0x000000ffff097224 */ /* 0x000fc400078e0012 */
[----:B------:R-:W-:Y:S02]  /*2ff20*/  IMAD.MOV.U32 R8, RZ, RZ, R19 ;  /* 0x000000ffff087224 */ /* 0x000fe400078e0013 */
[----:B------:R-:W2:Y:S11]  /*2ff30*/  LDL.LU.64 R18, [R1+0x2890] ;  /* 0x0028900001127983 */ /* 0x000eb60000300a00 */
[----:B------:R-:W-:Y:S01]  /*2ff40*/  @!UPT UIADD3 URZ, URZ, URZ, URZ ;  /* 0x0000003f3f3ff290 */ /* 0x000fe2000fffe03f */
[----:B------:R-:W-:Y:S01]  /*2ff50*/  STL.64 [R1+0x1070], R24 ;  /* 0x0010701801007387 */ /* 0x000fe20000100a00 */
[----:B------:R-:W-:Y:S02]  /*2ff60*/  STL.64 [R1+0x1078], R26 ;  /* 0x0010781a01007387 */ /* 0x000fe40000100a00 */
[----:B------:R-:W-:Y:S02]  /*2ff70*/  STL [R1+0x27b4], R9 ;  /* 0x0027b40901007387 */ /* 0x000fe40000100800 */
[----:B------:R0:W-:Y:S02]  /*2ff80*/  STL [R1+0x2810], R8 ;  /* 0x0028100801007387 */ /* 0x0001e40000100800 */
[----:B0-----:R-:W4:Y:S01]  /*2ff90*/  LDL.LU R8, [R1+0x1040] ;  /* 0x0010400001087983 */ /* 0x001f220000300800 */
[----:B------:R-:W4:Y:S02]  /*2ffa0*/  LDL.LU R9, [R1+0x1044] ;  /* 0x0010440001097983 */ /* 0x000f240000300800 */
[----:B------:R-:W2:Y:S02]  /*2ffb0*/  LDL.LU R10, [R1+0x1048] ;  /* 0x00104800010a7983 */ /* 0x000ea40000300800 */
[----:B------:R-:W2:Y:S02]  /*2ffc0*/  LDL.LU R11, [R1+0x104c] ;  /* 0x00104c00010b7983 */ /* 0x000ea40000300800 */
[----:B--2---:R0:W-:Y:S01]  /*2ffd0*/  STL.64 [R1+0x2888], R10 ;  /* 0x0028880a01007387 */ /* 0x0041e20000100a00 */
[----:B----4-:R1:W-:Y:S03]  /*2ffe0*/  STL.64 [R1+0x2880], R8 ;  /* 0x0028800801007387 */ /* 0x0103e60000100a00 */
[----:B0-----:R-:W3:Y:S01]  /*2fff0*/  LDL.64 R10, [R1+0xa8] ;  /* 0x0000a800010a7983 */ /* 0x001ee20000100a00 */
[----:B------:R-:W-:-:S02]  /*30000*/  IMAD.MOV.U32 R16, RZ, RZ, R24 ;  /* 0x000000ffff107224 */ /* 0x000fc400078e0018 */
[----:B------:R-:W-:-:S03]  /*30010*/  IMAD.MOV.U32 R12, RZ, RZ, R26 ;  /* 0x000000ffff0c7224 */ /* 0x000fc600078e001a */
[----:B------:R-:W-:Y:S02]  /*30020*/  STL [R1+0x1aa4], R16 ;  /* 0x001aa41001007387 */ /* 0x000fe40000100800 */
[----:B------:R-:W-:Y:S01]  /*30030*/  STL [R1+0x1aa0], R12 ;  /* 0x001aa00c01007387 */ /* 0x000fe20000100800 */
[C---:B---3--:R-:W-:Y:S01]  /*30040*/  HMMA.16816.F32.BF16 R4, R20.reuse, R10, R4 ;  /* 0x0000000a1404723c */ /* 0x048fe20000041804 */
[----:B------:R-:W-:Y:S02]  /*30050*/  IMAD.MOV.U32 R25, RZ, RZ, R10 ;  /* 0x000000ffff197224 */ /* 0x000fe400078e000a */
[----:B------:R-:W-:Y:S02]  /*30060*/  IMAD.MOV.U32 R24, RZ, RZ, R11 ;  /* 0x000000ffff187224 */ /* 0x000fe400078e000b */
[----:B------:R-:W2:Y:S01]  /*30070*/  LDL.LU.64 R10, [R1+0x2888] ;  /* 0x00288800010a7983 */ /* 0x000ea20000300a00 */
[----:B-1----:R-:W2:Y:S11]  /*30080*/  LDL.LU.64 R8, [R1+0x2880] ;  /* 0x0028800001087983 */ /* 0x002eb60000300a00 */
[----:B------:R-:W-:Y:S07]  /*30090*/  @!UPT UIADD3 URZ, URZ, URZ, URZ ;  /* 0x0000003f3f3ff290 */ /* 0x000fee000fffe03f */
[----:B------:R-:W-:Y:S01]  /*300a0*/  IMAD.MOV.U32 R17, RZ, RZ, R4 ;  /* 0x000000ffff117224 */ /* 0x000fe200078e0004 */
[----:B------:R-:W-:Y:S01]  /*300b0*/  STL.64 [R1+0x1060], R4 ;  /* 0x0010600401007387 */ /* 0x000fe20000100a00 */
[----:B------:R-:W-:Y:S02]  /*300c0*/  IMAD.MOV.U32 R13, RZ, RZ, R6 ;  /* 0x000000ffff0d7224 */ /* 0x000fe400078e0006 */
[----:B------:R0:W-:Y:S02]  /*300d0*/  STL.64 [R1+0x1068], R6 ;  /* 0x0010680601007387 */ /* 0x0001e40000100a00 */
[----:B0-----:R-:W2:Y:S01]  /*300e0*/  LDL.LU.64 R6, [R1+0x2878] ;  /* 0x0028780001067983 */ /* 0x001ea20000300a00 */
[----:B------:R-:W-:Y:S02]  /*300f0*/  STL [R1+0x1aac], R17 ;  /* 0x001aac1101007387 */ /* 0x000fe40000100800 */
[----:B------:R0:W-:Y:S02]  /*30100*/  STL.64 [R1+0x2828], R18 ;  /* 0x0028281201007387 */ /* 0x0001e40000100a00 */
[----:B0-----:R-:W3:Y:S01]  /*30110*/  LDL.64 R18, [R1+0x98] ;  /* 0x0000980001127983 */ /* 0x001ee20000100a00 */
[----:B------:R0:W-:Y:S02]  /*30120*/  STL [R1+0x1aa8], R13 ;  /* 0x001aa80d01007387 */ /* 0x0001e40000100800 */
[----:B------:R1:W-:Y:S02]  /*30130*/  STL.64 [R1+0x27e8], R14 ;  /* 0x0027e80e01007387 */ /* 0x0003e40000100a00 */
[----:B------:R-:W3:Y:S01]  /*30140*/  LDL.LU R12, [R1+0x1050] ;  /* 0x00105000010c7983 */ /* 0x000ee20000300800 */
[----:B0-----:R-:W3:Y:S01]  /*30150*/  LDL.LU R13, [R1+0x1054] ;  /* 0x00105400010d7983 */ /* 0x001ee20000300800 */
[----:B-1----:R-:W3:Y:S02]  /*30160*/  LDL.LU R14, [R1+0x1058] ;  /* 0x00105800010e7983 */ /* 0x002ee40000300800 */
[----:B------:R-:W3:Y:S01]  /*30170*/  LDL.LU R15, [R1+0x105c] ;  /* 0x00105c00010f7983 */ /* 0x000ee20000300800 */
[----:B--2---:R-:W-:Y:S01]  /*30180*/  HMMA.16816.F32.BF16 R8, R20, R6, R8 ;  /* 0x000000061408723c */ /* 0x004fe20000041808 */
[----:B------:R-:W-:-:S02]  /*30190*/  IMAD.MOV.U32 R27, RZ, RZ, R6 ;  /* 0x000000ffff1b7224 */ /* 0x000fc400078e0006 */
[----:B------:R-:W-:-:S05]  /*301a0*/  IMAD.MOV.U32 R26, RZ, RZ, R7 ;  /* 0x000000ffff1a7224 */ /* 0x000fca00078e0007 */
[C---:B---3--:R-:W-:Y:S01]  /*301b0*/  HMMA.16816.F32.BF16 R12, R20.reuse, R18, R12 ;  /* 0x00000012140c723c */ /* 0x048fe2000004180c */
[----:B------:R-:W-:Y:S02]  /*301c0*/  IMAD.MOV.U32 R3, RZ, RZ, R18 ;  /* 0x000000ffff037224 */ /* 0x000fe400078e0012 */
[----:B------:R-:W-:Y:S11]  /*301d0*/  IMAD.MOV.U32 R2, RZ, RZ, R19 ;  /* 0x000000ffff027224 */ /* 0x000ff600078e0013 */
[----:B------:R-:W-:Y:S09]  /*301e0*/  @!UPT UIADD3 URZ, URZ, URZ, URZ ;  /* 0x0000003f3f3ff290 */ /* 0x000ff2000fffe03f */
[----:B------:R-:W-:Y:S01]  /*301f0*/  STL.64 [R1+0x1050], R12 ;  /* 0x0010500c01007387 */ /* 0x000fe20000100a00 */
[----:B------:R-:W-:Y:S02]  /*30200*/  STL.64 [R1+0x1058], R14 ;  /* 0x0010580e01007387 */ /* 0x000fe40000100a00 */
[----:B------:R-:W-:Y:S02]  /*30210*/  STL.64 [R1+0x1040], R8 ;  /* 0x0010400801007387 */ /* 0x000fe40000100a00 */
[----:B------:R-:W-:Y:S01]  /*30220*/  STL.64 [R1+0x1048], R10 ;  /* 0x0010480a01007387 */ /* 0x000fe20000100a00 */
[----:B------:R-:W-:Y:S01]  /*30230*/  STL.64 [R1+0x27c0], R26 ;  /* 0x0027c01a01007387 */ /* 0x000fe20000100a00 */
[----:B------:R0:W-:Y:S03]  /*30240*/  STL.64 [R1+0x27b8], R24 ;  /* 0x0027b81801007387 */ /* 0x0001e60000100a00 */
[----:B0-----:R-:W2:Y:S01]  /*30250*/  LDL.LU R24, [R1+0xe30] ;  /* 0x000e300001187983 */ /* 0x001ea20000300800 */
[----:B------:R-:W2:Y:S02]  /*30260*/  LDL.LU R25, [R1+0xe34] ;  /* 0x000e340001197983 */ /* 0x000ea40000300800 */
[----:B------:R-:W3:Y:S02]  /*30270*/  LDL.LU R26, [R1+0xe38] ;  /* 0x000e3800011a7983 */ /* 0x000ee40000300800 */
[----:B------:R-:W3:Y:S01]  /*30280*/  LDL.LU R27, [R1+0xe3c] ;  /* 0x000e3c00011b7983 */ /* 0x000ee20000300800 */
[----:B------:R-:W4:Y:S01]  /*30290*/  LDL.LU R12, [R1+0xe50] ;  /* 0x000e5000010c7983 */ /* 0x000f220000300800 */
[----:B------:R-:W4:Y:S02]  /*302a0*/  LDL.LU R13, [R1+0xe54] ;  /* 0x000e5400010d7983 */ /* 0x000f240000300800 */
        /* <DEDUP_REMOVED lines=13> */
[----:B------:R-:W2:Y:S02]  /*30380*/  LDL.LU R7, [R1+0xebc] ;  /* 0x000ebc0001077983 */ /* 0x000ea40000300800 */
[----:B--2---:R0:W-:Y:S01]  /*30390*/  STL.64 [R1+0x2868], R6 ;  /* 0x0028680601007387 */ /* 0x0041e20000100a00 */
[----:B------:R-:W-:Y:S03]  /*303a0*/  STL.64 [R1+0x2860], R4 ;  /* 0x0028600401007387 */ /* 0x000fe60000100a00 */
[----:B0-----:R-:W2:Y:S01]  /*303b0*/  LDL.64 R6, [R1+0x78] ;  /* 0x0000780001067983 */ /* 0x001ea20000100a00 */
[----:B------:R0:W-:Y:S02]  /*303c0*/  STL.64 [R1+0x2838], R18 ;  /* 0x0028381201007387 */ /* 0x0001e40000100a00 */
[----:B------:R-:W-:Y:S01]  /*303d0*/  STL.64 [R1+0x2830], R16 ;  /* 0x0028301001007387 */ /* 0x000fe20000100a00 */
[----:B0-----:R-:W2:Y:S04]  /*303e0*/  LDL.64 R18, [R1+0x48] ;  /* 0x0000480001127983 */ /* 0x001ea80000100a00 */
[----:B--2---:R0:W-:Y:S04]  /*303f0*/  STL.64 [R1+0x2848], R18 ;  /* 0x0028481201007387 */ /* 0x0041e80000100a00 */
[----:B0-----:R-:W2:Y:S04]  /*30400*/  LDL.64 R18, [R1+0x58] ;  /* 0x0000580001127983 */ /* 0x001ea80000100a00 */
[----:B--2---:R0:W-:Y:S04]  /*30410*/  STL.64 [R1+0x2850], R18 ;  /* 0x0028501201007387 */ /* 0x0041e80000100a00 */
[----:B0-----:R-:W2:Y:S04]  /*30420*/  LDL.64 R18, [R1+0x68] ;  /* 0x0000680001127983 */ /* 0x001ea80000100a00 */
[----:B--2---:R0:W-:Y:S01]  /*30430*/  STL.64 [R1+0x2870], R18 ;  /* 0x0028701201007387 */ /* 0x0041e20000100a00 */
[----:B------:R-:W2:Y:S02]  /*30440*/  LDL.LU R16, [R1+0xec0] ;  /* 0x000ec00001107983 */ /* 0x000ea40000300800 */
[----:B------:R-:W2:Y:S01]  /*30450*/  LDL.LU R17, [R1+0xec4] ;  /* 0x000ec40001117983 */ /* 0x000ea20000300800 */
[----:B0-----:R-:W2:Y:S01]  /*30460*/  LDL.LU R18, [R1+0xec8] ;  /* 0x000ec80001127983 */ /* 0x001ea20000300800 */
[----:B------:R-:W2:Y:S02]  /*30470*/  LDL.LU R19, [R1+0xecc] ;  /* 0x000ecc0001137983 */ /* 0x000ea40000300800 */
[----:B------:R0:W-:Y:S02]  /*30480*/  STL.64 [R1+0x2820], R10 ;  /* 0x0028200a01007387 */ /* 0x0001e40000100a00 */
[----:B------:R1:W-:Y:S01]  /*30490*/  STL.64 [R1+0x2818], R8 ;  /* 0x0028180801007387 */ /* 0x0003e20000100a00 */
[----:B0-----:R-:W2:Y:S04]  /*304a0*/  LDL.64 R10, [R1+0x38] ;  /* 0x00003800010a7983 */ /* 0x001ea80000100a00 */
[----:B--2---:R0:W-:Y:S01]  /*304b0*/  STL.64 [R1+0x2840], R10 ;  /* 0x0028400a01007387 */ /* 0x0041e20000100a00 */
[----:B-1----:R-:W2:Y:S02]  /*304c0*/  LDL.LU R8, [R1+0xe90] ;  /* 0x000e900001087983 */ /* 0x002ea40000300800 */
[----:B------:R-:W2:Y:S01]  /*304d0*/  LDL.LU R9, [R1+0xe94] ;  /* 0x000e940001097983 */ /* 0x000ea20000300800 */
[----:B0-----:R-:W2:Y:S01]  /*304e0*/  LDL.LU R10, [R1+0xe98] ;  /* 0x000e9800010a7983 */ /* 0x001ea20000300800 */
[----:B------:R-:W2:Y:S02]  /*304f0*/  LDL.LU R11, [R1+0xe9c] ;  /* 0x000e9c00010b7983 */ /* 0x000ea40000300800 */
[----:B------:R0:W-:Y:S02]  /*30500*/  STL.64 [R1+0x27f8], R14 ;  /* 0x0027f80e01007387 */ /* 0x0001e40000100a00 */
[----:B----4-:R-:W-:Y:S01]  /*30510*/  STL.64 [R1+0x27f0], R12 ;  /* 0x0027f00c01007387 */ /* 0x010fe20000100a00 */
[----:B0-----:R-:W4:Y:S04]  /*30520*/  LDL.64 R14, [R1+0x18] ;  /* 0x00001800010e7983 */ /* 0x001f280000100a00 */
[----:B----4-:R0:W-:Y:S04]  /*30530*/  STL.64 [R1+0x2808], R14 ;  /* 0x0028080e01007387 */ /* 0x0101e80000100a00 */
[----:B0-----:R-:W4:Y:S01]  /*30540*/  LDL.64 R14, [R1+0x28] ;  /* 0x00002800010e7983 */ /* 0x001f220000100a00 */
[----:B---3--:R-:W-:Y:S02]  /*30550*/  STL.64 [R1+0x27d0], R26 ;  /* 0x0027d01a01007387 */ /* 0x008fe40000100a00 */
[----:B------:R0:W-:Y:S02]  /*30560*/  STL.64 [R1+0x27c8], R24 ;  /* 0x0027c81801007387 */ /* 0x0001e40000100a00 */
[----:B0-----:R-:W3:Y:S01]  /*30570*/  LDL.LU R24, [R1+0xe40] ;  /* 0x000e400001187983 */ /* 0x001ee20000300800 */
[----:B------:R-:W3:Y:S02]  /*30580*/  LDL.LU R25, [R1+0xe44] ;  /* 0x000e440001197983 */ /* 0x000ee40000300800 */
[----:B------:R-:W2:Y:S02]  /*30590*/  LDL.LU R26, [R1+0xe48] ;  /* 0x000e4800011a7983 */ /* 0x000ea40000300800 */
[----:B------:R-:W2:Y:S01]  /*305a0*/  LDL.LU R27, [R1+0xe4c] ;  /* 0x000e4c00011b7983 */ /* 0x000ea20000300800 */
[----:B------:R-:W-:Y:S01]  /*305b0*/  HMMA.16816.F32.BF16 R16, R20, R6, R16 ;  /* 0x000000061410723c */ /* 0x000fe20000041810 */
[----:B--2---:R0:W-:Y:S01]  /*305c0*/  STL.64 [R1+0x27e0], R26 ;  /* 0x0027e01a01007387 */ /* 0x0041e20000100a00 */
[----:B---3--:R1:W-:Y:S03]  /*305d0*/  STL.64 [R1+0x27d8], R24 ;  /* 0x0027d81801007387 */ /* 0x0083e60000100a00 */
[----:B0-----:R-:W2:Y:S01]  /*305e0*/  LDL.64 R26, [R1+0x8] ;  /* 0x00000800011a7983 */ /* 0x001ea20000100a00 */
[----:B------:R-:W-:-:S02]  /*305f0*/  IMAD.MOV.U32 R29, RZ, RZ, R6 ;  /* 0x000000ffff1d7224 */ /* 0x000fc400078e0006 */
[----:B------:R-:W-:Y:S01]  /*30600*/  IMAD.MOV.U32 R28, RZ, RZ, R7 ;  /* 0x000000ffff1c7224 */ /* 0x000fe200078e0007 */
[----:B--2---:R0:W-:Y:S01]  /*30610*/  STL.64 [R1+0x2800], R26 ;  /* 0x0028001a01007387 */ /* 0x0041e20000100a00 */
[----:B-1----:R-:W2:Y:S02]  /*30620*/  LDL.LU R24, [R1+0xe60] ;  /* 0x000e600001187983 */ /* 0x002ea40000300800 */
[----:B------:R-:W2:Y:S01]  /*30630*/  LDL.LU R25, [R1+0xe64] ;  /* 0x000e640001197983 */ /* 0x000ea20000300800 */
[----:B0-----:R-:W2:Y:S01]  /*30640*/  LDL.LU R26, [R1+0xe68] ;  /* 0x000e6800011a7983 */ /* 0x001ea20000300800 */
[----:B------:R-:W2:Y:S09]  /*30650*/  LDL.LU R27, [R1+0xe6c] ;  /* 0x000e6c00011b7983 */ /* 0x000eb20000300800 */
[----:B------:R-:W-:Y:S02]  /*30660*/  STL.64 [R1+0xec0], R16 ;  /* 0x000ec01001007387 */ /* 0x000fe40000100a00 */
[----:B------:R0:W-:Y:S02]  /*30670*/  STL.64 [R1+0xec8], R18 ;  /* 0x000ec81201007387 */ /* 0x0001e40000100a00 */
[----:B0-----:R-:W3:Y:S01]  /*30680*/  LDL.LU.64 R18, [R1+0x2870] ;  /* 0x0028700001127983 */ /* 0x001ee20000300a00 */
[----:B------:R-:W3:Y:S02]  /*30690*/  LDL.LU.64 R6, [R1+0x2868] ;  /* 0x0028680001067983 */ /* 0x000ee40000300a00 */
[----:B------:R-:W3:Y:S02]  /*306a0*/  LDL.LU.64 R4, [R1+0x2860] ;  /* 0x0028600001047983 */ /* 0x000ee40000300a00 */
[C---:B---3--:R-:W-:Y:S11]  /*306b0*/  HMMA.16816.F32.BF16 R4, R20.reuse, R18, R4 ;  /* 0x000000121404723c */ /* 0x048ff60000041804 */
[----:B------:R-:W-:Y:S11]  /*306c0*/  @!UPT UIADD3 URZ, URZ, URZ, URZ ;  /* 0x0000003f3f3ff290 */ /* 0x000ff6000fffe03f */
[----:B------:R-:W-:Y:S01]  /*306d0*/  @!UPT UIADD3 URZ, URZ, URZ, URZ ;  /* 0x0000003f3f3ff290 */ /* 0x000fe2000fffe03f */
[----:B------:R-:W-:Y:S01]  /*306e0*/  STL.64 [R1+0xeb0], R4 ;  /* 0x000eb00401007387 */ /* 0x000fe20000100a00 */
[----:B------:R0:W-:Y:S03]  /*306f0*/  STL.64 [R1+0xeb8], R6 ;  /* 0x000eb80601007387 */ /* 0x0001e60000100a00 */
[----:B0-----:R-:W3:Y:S01]  /*30700*/  LDL.LU.64 R6, [R1+0x2858] ;  /* 0x0028580001067983 */ /* 0x001ee20000300a00 */
[----:B------:R-:W-:Y:S02]  /*30710*/  IMAD.MOV.U32 R5, RZ, RZ, R18 ;  /* 0x000000ffff057224 */ /* 0x000fe400078e0012 */
[----:B------:R-:W-:Y:S02]  /*30720*/  IMAD.MOV.U32 R4, RZ, RZ, R19 ;  /* 0x000000ffff047224 */ /* 0x000fe400078e0013 */
[----:B------:R-:W2:Y:S04]  /*30730*/  LDL.LU.64 R18, [R1+0x2850] ;  /* 0x0028500001127983 */ /* 0x000ea80000300a00 */
[----:B---3--:R-:W-:Y:S01]  /*30740*/  STL.64 [R1+0x27a0], R6 ;  /* 0x0027a00601007387 */ /* 0x008fe20000100a00 */
[----:B------:R0:W-:Y:S03]  /*30750*/  STL.64 [R1+0x2798], R4 ;  /* 0x0027980401007387 */ /* 0x0001e60000100a00 */
[----:B0-----:R-:W2:Y:S01]  /*30760*/  LDL.LU R4, [R1+0xea0] ;  /* 0x000ea00001047983 */ /* 0x001ea20000300800 */
[----:B------:R-:W2:Y:S02]  /*30770*/  LDL.LU R5, [R1+0xea4] ;  /* 0x000ea40001057983 */ /* 0x000ea40000300800 */
[----:B------:R-:W2:Y:S02]  /*30780*/  LDL.LU R6, [R1+0xea8] ;  /* 0x000ea80001067983 */ /* 0x000ea40000300800 */
[----:B------:R-:W2:Y:S02]  /*30790*/  LDL.LU R7, [R1+0xeac] ;  /* 0x000eac0001077983 */ /* 0x000ea40000300800 */
[C---:B--2---:R-:W-:Y:S11]  /*307a0*/  HMMA.16816.F32.BF16 R4, R20.reuse, R18, R4 ;  /* 0x000000121404723c */ /* 0x044ff60000041804 */
[----:B------:R-:W-:Y:S11]  /*307b0*/  @!UPT UIADD3 URZ, URZ, URZ, URZ ;  /* 0x0000003f3f3ff290 */ /* 0x000ff6000fffe03f */
[----:B------:R-:W-:Y:S01]  /*307c0*/  @!UPT UIADD3 URZ, URZ, URZ, URZ ;  /* 0x0000003f3f3ff290 */ /* 0x000fe2000fffe03f */
[----:B------:R0:W-:Y:S01]  /*307d0*/  STL.64 [R1+0xea0], R4 ;  /* 0x000ea00401007387 */ /* 0x0001e20000100a00 */
[----:B------:R1:W-:Y:S02]  /*307e0*/  STL.64 [R1+0xea8], R6 ;  /* 0x000ea80601007387 */ /* 0x0003e40000100a00 */
[----:B0-----:R-:W-:Y:S02]  /*307f0*/  IMAD.MOV.U32 R5, RZ, RZ, R18 ;  /* 0x000000ffff057224 */ /* 0x001fe400078e0012 */
[----:B------:R-:W-:Y:S02]  /*30800*/  IMAD.MOV.U32 R4, RZ, RZ, R19 ;  /* 0x000000ffff047224 */ /* 0x000fe400078e0013 */
[----:B------:R-:W2:Y:S02]  /*30810*/  LDL.LU.64 R18, [R1+0x2848] ;  /* 0x0028480001127983 */ /* 0x000ea40000300a00 */
[----:B--2---:R-:W-:Y:S01]  /*30820*/  HMMA.16816.F32.BF16 R8, R20, R18, R8 ;  /* 0x000000121408723c */ /* 0x004fe20000041808 */
[----:B-1----:R-:W-:-:S02]  /*30830*/  IMAD.MOV.U32 R7, RZ, RZ, R18 ;  /* 0x000000ffff077224 */ /* 0x002fc400078e0012 */
        /* <DEDUP_REMOVED lines=21> */
[----:B------:R1:W-:Y:S03]  /*30990*/  STL.64 [R1+0xe78], R10 ;  /* 0x000e780a01007387 */ /* 0x0003e60000100a00 */
[----:B0-----:R-:W3:Y:S01]  /*309a0*/  LDL.LU R8, [R1+0x2810] ;  /* 0x0028100001087983 */ /* 0x001ee20000300800 */
[----:B-1----:R-:W-:Y:S02]  /*309b0*/  IMAD.MOV.U32 R10, RZ, RZ, R14 ;  /* 0x000000ffff0a7224 */ /* 0x002fe400078e000e */
[----:B------:R-:W-:Y:S02]  /*309c0*/  IMAD.MOV.U32 R11, RZ, RZ, R15 ;  /* 0x000000ffff0b7224 */ /* 0x000fe400078e000f */
[----:B------:R-:W4:Y:S02]  /*309d0*/  LDL.LU.64 R14, [R1+0x2808] ;  /* 0x00280800010e7983 */ /* 0x000f240000300a00 */
[----:B----4-:R-:W-:Y:S01]  /*309e0*/  HMMA.16816.F32.BF16 R24, R20, R14, R24 ;  /* 0x0000000e1418723c */ /* 0x010fe20000041818 */
[----:B------:R-:W-:-:S02]  /*309f0*/  IMAD.MOV.U32 R9, RZ, RZ, R14 ;  /* 0x000000ffff097224 */ /* 0x000fc400078e000e */
[----:B------:R-:W-:Y:S11]  /*30a00*/  IMAD.MOV.U32 R0, RZ, RZ, R15 ;  /* 0x000000ffff007224 */ /* 0x000ff600078e000f */
[----:B------:R-:W-:Y:S09]  /*30a10*/  @!UPT UIADD3 URZ, URZ, URZ, URZ ;  /* 0x0000003f3f3ff290 */ /* 0x000ff2000fffe03f */
[----:B------:R-:W-:Y:S01]  /*30a20*/  STL.64 [R1+0xe60], R24 ;  /* 0x000e601801007387 */ /* 0x000fe20000100a00 */
[----:B------:R0:W-:Y:S03]  /*30a30*/  STL.64 [R1+0xe68], R26 ;  /* 0x000e681a01007387 */ /* 0x0001e60000100a00 */
[----:B0-----:R-:W4:Y:S01]  /*30a40*/  LDL.LU.64 R26, [R1+0x2800] ;  /* 0x00280000011a7983 */ /* 0x001f220000300a00 */
        /* <DEDUP_REMOVED lines=11> */
[----:B------:R-:W2:Y:S02]  /*30b00*/  LDL.LU.64 R24, [R1+0x27d8] ;  /* 0x0027d80001187983 */ /* 0x000ea40000300a00 */
        /* <DEDUP_REMOVED lines=71> */
[----:B------:R-:W-:Y:S02]  /*30f80*/  STL.64 [R1+0x2720], R16 ;  /* 0x0027201001007387 */ /* 0x000fe40000100a00 */
[----:B0-----:R-:W-:-:S02]  /*30f90*/  IMAD.MOV.U32 R18, RZ, RZ, R29 ;  /* 0x000000ffff127224 */ /* 0x001fc400078e001d */
[----:B------:R-:W-:-:S05]  /*30fa0*/  IMAD.MOV.U32 R19, RZ, RZ, R28 ;  /* 0x000000ffff137224 */ /* 0x000fca00078e001c */
[----:B------:R0:W-:Y:S02]  /*30fb0*/  STL.64 [R1+0x2740], R18 ;  /* 0x0027401201007387 */ /* 0x0001e40000100a00 */
[----:B0-----:R-:W-:Y:S02]  /*30fc0*/  IMAD.MOV.U32 R18, RZ, RZ, R27 ;  /* 0x000000ffff127224 */ /* 0x001fe400078e001b */
[----:B------:R-:W-:-:S05]  /*30fd0*/  IMAD.MOV.U32 R19, RZ, RZ, R26 ;  /* 0x000000ffff137224 */ /* 0x000fca00078e001a */
[----:B------:R-:W-:Y:S01]  /*30fe0*/  STL.64 [R1+0x2758], R18 ;  /* 0x0027581201007387 */ /* 0x000fe20000100a00 */
[----:B------:R-:W-:Y:S02]  /*30ff0*/  STL.64 [R1+0x26f8], R14 ;  /* 0x0026f80e01007387 */ /* 0x000fe40000100a00 */
[----:B------:R0:W-:Y:S02]  /*31000*/  STL.64 [R1+0x26f0], R12 ;  /* 0x0026f00c01007387 */ /* 0x0001e40000100a00 */
        /* <DEDUP_REMOVED lines=9> */
[----:B------:R0:W-:Y:S02]  /*310a0*/  STL.64 [R1+0x2760], R16 ;  /* 0x0027601001007387 */ /* 0x0001e40000100a00 */
[----:B------:R-:W3:Y:S02]  /*310b0*/  LDL.LU R4, [R1+0xe20] ;  /* 0x000e200001047983 */ /* 0x000ee40000300800 */
[----:B------:R-:W3:Y:S01]  /*310c0*/  LDL.LU R5, [R1+0xe24] ;  /* 0x000e240001057983 */ /* 0x000ee20000300800 */
[----:B------:R-:W3:Y:S01]  /*310d0*/  LDL.LU R6, [R1+0xe28] ;  /* 0x000e280001067983 */ /* 0x000ee20000300800 */
[----:B------:R-:W3:Y:S02]  /*310e0*/  LDL.LU R7, [R1+0xe2c] ;  /* 0x000e2c0001077983 */ /* 0x000ee40000300800 */
[----:B----4-:R-:W-:-:S02]  /*310f0*/  IMAD.MOV.U32 R18, RZ, RZ, R25 ;  /* 0x000000ffff127224 */ /* 0x010fc400078e0019 */
[----:B------:R-:W-:Y:S02]  /*31100*/  IMAD.MOV.U32 R19, RZ, RZ, R24 ;  /* 0x000000ffff137224 */ /* 0x000fe400078e0018 */
[----:B------:R-:W2:Y:S01]  /*31110*/  LDL.LU R24, [R1+0x8d0] ;  /* 0x0008d00001187983 */ /* 0x000ea20000300800 */
[----:B------:R-:W2:Y:S02]  /*31120*/  LDL.LU R25, [R1+0x8d4] ;  /* 0x0008d40001197983 */ /* 0x000ea40000300800 */
[----:B------:R-:W2:Y:S02]  /*31130*/  LDL.LU R26, [R1+0x8d8] ;  /* 0x0008d800011a7983 */ /* 0x000ea40000300800 */
[----:B------:R-:W2:Y:S01]  /*31140*/  LDL.LU R27, [R1+0x8dc] ;  /* 0x0008dc00011b7983 */ /* 0x000ea20000300800 */
[----:B------:R1:W-:Y:S01]  /*31150*/  STL.64 [R1+0x2780], R18 ;  /* 0x0027801201007387 */ /* 0x0003e20000100a00 */
[----:B0-----:R-:W4:Y:S02]  /*31160*/  LDL.LU R16, [R1+0xcb0] ;  /* 0x000cb00001107983 */ /* 0x001f240000300800 */
[----:B------:R-:W4:Y:S01]  /*31170*/  LDL.LU R17, [R1+0xcb4] ;  /* 0x000cb40001117983 */ /* 0x000f220000300800 */
[----:B-1----:R-:W4:Y:S01]  /*31180*/  LDL.LU R18, [R1+0xcb8] ;  /* 0x000cb80001127983 */ /* 0x002f220000300800 */
[----:B------:R-:W4:Y:S02]  /*31190*/  LDL.LU R19, [R1+0xcbc] ;  /* 0x000cbc0001137983 */ /* 0x000f240000300800 */
[----:B------:R-:W-:Y:S02]  /*311a0*/  STL.64 [R1+0x2710], R14 ;  /* 0x0027100e01007387 */ /* 0x000fe40000100a00 */
[----:B------:R0:W-:Y:S02]  /*311b0*/  STL.64 [R1+0x2708], R12 ;  /* 0x0027080c01007387 */ /* 0x0001e40000100a00 */
[----:B0-----:R-:W2:Y:S01]  /*311c0*/  LDL.LU R12, [R1+0x7a0] ;  /* 0x0007a000010c7983 */ /* 0x001ea20000300800 */
[----:B------:R-:W2:Y:S02]  /*311d0*/  LDL.LU R13, [R1+0x7a4] ;  /* 0x0007a400010d7983 */ /* 0x000ea40000300800 */
[----:B------:R-:W2:Y:S02]  /*311e0*/  LDL.LU R14, [R1+0x7a8] ;  /* 0x0007a800010e7983 */ /* 0x000ea40000300800 */
[----:B------:R-:W2:Y:S02]  /*311f0*/  LDL.LU R15, [R1+0x7ac] ;  /* 0x0007ac00010f7983 */ /* 0x000ea40000300800 */
[----:B--2---:R-:W-:Y:S01]  /*31200*/  STL.64 [R1+0x2738], R14 ;  /* 0x0027380e01007387 */ /* 0x004fe20000100a00 */
[----:B------:R0:W-:Y:S03]  /*31210*/  STL.64 [R1+0x2730], R12 ;  /* 0x0027300c01007387 */ /* 0x0001e60000100a00 */
[----:B0-----:R-:W2:Y:S01]  /*31220*/  LDL.LU R12, [R1+0x7c0] ;  /* 0x0007c000010c7983 */ /* 0x001ea20000300800 */
[----:B------:R-:W2:Y:S02]  /*31230*/  LDL.LU R13, [R1+0x7c4] ;  /* 0x0007c400010d7983 */ /* 0x000ea40000300800 */
[----:B------:R-:W2:Y:S02]  /*31240*/  LDL.LU R14, [R1+0x7c8] ;  /* 0x0007c800010e7983 */ /* 0x000ea40000300800 */
[----:B------:R-:W2:Y:S01]  /*31250*/  LDL.LU R15, [R1+0x7cc] ;  /* 0x0007cc00010f7983 */ /* 0x000ea20000300800 */
[C---:B---3--:R-:W-:Y:S01]  /*31260*/  HMMA.16816.F32.BF16 R4, R20.reuse, R10, R4 ;  /* 0x0000000a1404723c */ /* 0x048fe20000041804 */
[----:B--2---:R-:W-:Y:S01]  /*31270*/  STL.64 [R1+0x2750], R14 ;  /* 0x0027500e01007387 */ /* 0x004fe20000100a00 */
[----:B------:R0:W-:Y:S03]  /*31280*/  STL.64 [R1+0x2748], R12 ;  /* 0x0027480c01007387 */ /* 0x0001e60000100a00 */
        /* <DEDUP_REMOVED lines=13> */
[----:B------:R-:W2:Y:S02]  /*31360*/  LDL.LU.64 R4, [R1+0x2798] ;  /* 0x0027980001047983 */ /* 0x000ea40000300a00 */
[----:B------:R0:W-:Y:S01]  /*31370*/  STL.64 [R1+0x2678], R10 ;  /* 0x0026780a01007387 */ /* 0x0001e20000100a00 */
[----:B---3--:R-:W-:Y:S01]  /*31380*/  HMMA.16816.F32.BF16 R20, R20, R6, R24 ;  /* 0x000000061414723c */ /* 0x008fe20000041818 */
[----:B------:R-:W4:Y:S01]  /*31390*/  LDL.LU.64 R26, [R1+0x2790] ;  /* 0x00279000011a7983 */ /* 0x000f220000300a00 */
[----:B------:R-:W4:Y:S02]  /*313a0*/  LDL.LU.64 R24, [R1+0x2788] ;  /* 0x0027880001187983 */ /* 0x000f240000300a00 */
[----:B0-----:R-:W-:-:S02]  /*313b0*/  IMAD.MOV.U32 R10, RZ, RZ, R9 ;  /* 0x000000ffff0a7224 */ /* 0x001fc400078e0009 */
[----:B------:R-:W-:Y:S11]  /*313c0*/  IMAD.MOV.U32 R11, RZ, RZ, R8 ;  /* 0x000000ffff0b7224 */ /* 0x000ff600078e0008 */
[----:B------:R-:W-:Y:S06]  /*313d0*/  @!UPT UIADD3 URZ, URZ, URZ, URZ ;  /* 0x0000003f3f3ff290 */ /* 0x000fec000fffe03f */
[----:B------:R-:W-:Y:S01]  /*313e0*/  STL.64 [R1+0x8d0], R20 ;  /* 0x0008d01401007387 */ /* 0x000fe20000100a00 */
[----:B------:R-:W-:Y:S02]  /*313f0*/  STL.64 [R1+0x8d8], R22 ;  /* 0x0008d81601007387 */ /* 0x000fe40000100a00 */
[----:B------:R-:W-:Y:S01]  /*31400*/  STL.64 [R1+0x2670], R6 ;  /* 0x0026700601007387 */ /* 0x000fe20000100a00 */
[C---:B----4-:R-:W-:Y:S01]  /*31410*/  HMMA.16816.F32.BF16 R8, R24.reuse, R10, R16 ;  /* 0x0000000a1808723c */ /* 0x050fe20000041810 */
        /* <DEDUP_REMOVED lines=8> */
[----:B--2---:R-:W-:Y:S01]  /*314a0*/  HMMA.16816.F32.BF16 R16, R24, R18, R12 ;  /* 0x000000121810723c */ /* 0x004fe2000004180c */
[----:B------:R-:W2:Y:S01]  /*314b0*/  LDL.LU.64 R14, [R1+0x2778] ;  /* 0x00277800010e7983 */ /* 0x000ea20000300a00 */
[----:B------:R-:W2:Y:S11]  /*314c0*/  LDL.LU.64 R12, [R1+0x2770] ;  /* 0x00277000010c7983 */ /* 0x000eb60000300a00 */
[----:B------:R-:W-:Y:S10]  /*314d0*/  @!UPT UIADD3 URZ, URZ, URZ, URZ ;  /* 0x0000003f3f3ff290 */ /* 0x000ff4000fffe03f */
[----:B------:R-:W-:Y:S01]  /*314e0*/  STL.64 [R1+0x7f0], R16 ;  /* 0x0007f01001007387 */ /* 0x000fe20000100a00 */
[----:B------:R0:W-:Y:S03]  /*314f0*/  STL.64 [R1+0x7f8], R18 ;  /* 0x0007f81201007387 */ /* 0x0001e60000100a00 */
[----:B0-----:R-:W4:Y:S01]  /*31500*/  LDL.LU.64 R18, [R1+0x2768] ;  /* 0x0027680001127983 */ /* 0x001f220000300a00 */
[----:B------:R-:W4:Y:S02]  /*31510*/  LDL.LU.64 R16, [R1+0x2760] ;  /* 0x0027600001107983 */ /* 0x000f240000300a00 */
[----:B------:R-:W-:Y:S02]  /*31520*/  IMAD.MOV.U32 R6, RZ, RZ, R3 ;  /* 0x000000ffff067224 */ /* 0x000fe400078e0003 */
[----:B------:R-:W-:Y:S02]  /*31530*/  IMAD.MOV.U32 R7, RZ, RZ, R2 ;  /* 0x000000ffff077224 */ /* 0x000fe400078e0002 */
[----:B------:R-:W-:-:S02]  /*31540*/  IMAD.MOV.U32 R22, RZ, RZ, R5 ;  /* 0x000000ffff167224 */ /* 0x000fc400078e0005 */
[----:B------:R-:W-:-:S03]  /*31550*/  IMAD.MOV.U32 R23, RZ, RZ, R4 ;  /* 0x000000ffff177224 */ /* 0x000fc600078e0004 */
        /* <DEDUP_REMOVED lines=24> */
[C---:B--2---:R-:W-:Y:S01]  /*316e0*/  HMMA.16816.F32.BF16 R20, R24.reuse, R22, R16 ;  /* 0x000000161814723c */ /* 0x044fe20000041810 */
        /* <DEDUP_REMOVED lines=55> */
[----:B0-----:R-:W3:Y:S01]  /*31a60*/  LDL.LU.64 R14, [R1+0x2680] ;  /* 0x00268000010e7983 */ /* 0x001ee20000300a00 */
[----:B------:R0:W-:Y:S03]  /*31a70*/  STL.64 [R1+0x2650], R18 ;  /* 0x0026501201007387 */ /* 0x0001e60000100a00 */
[----:B0-----:R-:W2:Y:S04]  /*31a80*/  LDL.64 R18, [R1+0x88] ;  /* 0x0000880001127983 */ /* 0x001ea80000100a00 */
[----:B--2---:R0:W-:Y:S01]  /*31a90*/  STL.64 [R1+0x2658], R18 ;  /* 0x0026581201007387 */ /* 0x0041e20000100a00 */
[----:B------:R-:W2:Y:S02]  /*31aa0*/  LDL.LU R16, [R1+0xba0] ;  /* 0x000ba00001107983 */ /* 0x000ea40000300800 */
[----:B------:R-:W2:Y:S01]  /*31ab0*/  LDL.LU R17, [R1+0xba4] ;  /* 0x000ba40001117983 */ /* 0x000ea20000300800 */
[----:B0-----:R-:W2:Y:S01]  /*31ac0*/  LDL.LU R18, [R1+0xba8] ;  /* 0x000ba80001127983 */ /* 0x001ea20000300800 */
[----:B------:R-:W2:Y:S01]  /*31ad0*/  LDL.LU R19, [R1+0xbac] ;  /* 0x000bac0001137983 */ /* 0x000ea20000300800 */
[C---:B---3--:R-:W-:Y:S02]  /*31ae0*/  HMMA.16816.F32.BF16 R8, R24.reuse, R14, R8 ;  /* 0x0000000e1808723c */ /* 0x048fe40000041808 */
[----:B--2---:R0:W-:Y:S01]  /*31af0*/  STL.64 [R1+0x2668], R18 ;  /* 0x0026681201007387 */ /* 0x0041e20000100a00 */
[----:B------:R-:W-:Y:S03]  /*31b00*/  STL.64 [R1+0x2660], R16 ;  /* 0x0026601001007387 */ /* 0x000fe60000100a00 */
[----:B0-----:R-:W2:Y:S11]  /*31b10*/  LDL.64 R18, [R1+0xb8] ;  /* 0x0000b80001127983 */ /* 0x001eb60000100a00 */
[----:B------:R-:W-:Y:S06]  /*31b20*/  @!UPT UIADD3 URZ, URZ, URZ, URZ ;  /* 0x0000003f3f3ff290 */ /* 0x000fec000fffe03f */
[----:B------:R-:W-:Y:S02]  /*31b30*/  STL.64 [R1+0x730], R8 ;  /* 0x0007300801007387 */ /* 0x000fe40000100a00 */
[----:B------:R0:W-:Y:S02]  /*31b40*/  STL.64 [R1+0x738], R10 ;  /* 0x0007380a01007387 */ /* 0x0001e40000100a00 */
[----:B0-----:R-:W4:Y:S01]  /*31b50*/  LDL.LU.64 R10, [R1+0x2678] ;  /* 0x00267800010a7983 */ /* 0x001f220000300a00 */
[----:B------:R0:W-:Y:S02]  /*31b60*/  STL.64 [R1+0x25c8], R14 ;  /* 0x0025c80e01007387 */ /* 0x0001e40000100a00 */
[----:B------:R-:W3:Y:S02]  /*31b70*/  LDL.LU R12, [R1+0xb80] ;  /* 0x000b8000010c7983 */ /* 0x000ee40000300800 */
[----:B------:R-:W3:Y:S01]  /*31b80*/  LDL.LU R13, [R1+0xb84] ;  /* 0x000b8400010d7983 */ /* 0x000ee20000300800 */
[----:B0-----:R-:W3:Y:S01]  /*31b90*/  LDL.LU R14, [R1+0xb88] ;  /* 0x000b8800010e7983 */ /* 0x001ee20000300800 */
[----:B------:R-:W3:Y:S01]  /*31ba0*/  LDL.LU R15, [R1+0xb8c] ;  /* 0x000b8c00010f7983 */ /* 0x000ee20000300800 */
[C---:B----4-:R-:W-:Y:S11]  /*31bb0*/  HMMA.16816.F32.BF16 R4, R24.reuse, R10, R4 ;  /* 0x0000000a1804723c */ /* 0x050ff60000041804 */
        /* <DEDUP_REMOVED lines=12> */
[----:B------:R0:W-:Y:S01]  /*31c80*/  STL.64 [R1+0x2578], R6 ;  /* 0x0025780601007387 */ /* 0x0001e20000100a00 */
[----:B------:R-:W4:Y:S03]  /*31c90*/  LDL.LU R4, [R1+0xb90] ;  /* 0x000b900001047983 */ /* 0x000f260000300800 */
[----:B------:R-:W1:Y:S11]  /*31ca0*/  LDSM.16.MT88.4 R24, [R0+0x2180] ;  /* 0x002180000018783b */ /* 0x000e760000004200 */
[----:B------:R-:W-:Y:S06]  /*31cb0*/  @!UPT UIADD3 URZ, URZ, URZ, URZ ;  /* 0x0000003f3f3ff290 */ /* 0x000fec000fffe03f */
[----:B------:R-:W-:Y:S01]  /*31cc0*/  STL.64 [R1+0x120], R20 ;  /* 0x0001201401007387 */ /* 0x000fe20000100a00 */
[----:B------:R-:W-:Y:S02]  /*31cd0*/  STL.64 [R1+0x128], R22 ;  /* 0x0001281601007387 */ /* 0x000fe40000100a00 */
[----:B------:R-:W2:Y:S04]  /*31ce0*/  LDSM.16.MT88.4 R20, [R0+0x2100] ;  /* 0x002100000014783b */ /* 0x000ea80000004200 */
[----:B------:R-:W4:Y:S01]  /*31cf0*/  LDL.LU R5, [R1+0xb94] ;  /* 0x000b940001057983 */ /* 0x000f220000300800 */
[----:B0-----:R-:W4:Y:S01]  /*31d00*/  LDL.LU R6, [R1+0xb98] ;  /* 0x000b980001067983 */ /* 0x001f220000300800 */
[----:B------:R-:W4:Y:S03]  /*31d10*/  LDL.LU R7, [R1+0xb9c] ;  /* 0x000b9c0001077983 */ /* 0x000f260000300800 */
[----:B-1----:R0:W-:Y:S01]  /*31d20*/  STL.64 [R1+0x2570], R26 ;  /* 0x0025701a01007387 */ /* 0x0021e20000100a00 */
[----:B------:R-:W-:Y:S03]  /*31d30*/  STL.64 [R1+0x2568], R24 ;  /* 0x0025681801007387 */ /* 0x000fe60000100a00 */
[----:B0-----:R-:W4:Y:S01]  /*31d40*/  LDL.64 R26, [R1+0x98] ;  /* 0x00009800011a7983 */ /* 0x001f220000100a00 */
[C---:B--2---:R-:W-:Y:S11]  /*31d50*/  HMMA.16816.F32.BF16 R8, R20.reuse, R18, R8 ;  /* 0x000000121408723c */ /* 0x044ff60000041808 */
[----:B------:R-:W-:Y:S11]  /*31d60*/  @!UPT UIADD3 URZ, URZ, URZ, URZ ;  /* 0x0000003f3f3ff290 */ /* 0x000ff6000fffe03f */
[----:B------:R-:W-:Y:S01]  /*31d70*/  @!UPT UIADD3 URZ, URZ, URZ, URZ ;  /* 0x0000003f3f3ff290 */ /* 0x000fe2000fffe03f */
[----:B------:R0:W-:Y:S01]  /*31d80*/  STL.64 [R1+0xbb0], R8 ;  /* 0x000bb00801007387 */ /* 0x0001e20000100a00 */
[----:B------:R1:W-:Y:S02]  /*31d90*/  STL.64 [R1+0xbb8], R10 ;  /* 0x000bb80a01007387 */ /* 0x0003e40000100a00 */
[----:B0-----:R-:W-:Y:S02]  /*31da0*/  IMAD.MOV.U32 R8, RZ, RZ, R19 ;  /* 0x000000ffff087224 */ /* 0x001fe400078e0013 */
[----:B------:R-:W-:Y:S02]  /*31db0*/  IMAD.MOV.U32 R9, RZ, RZ, R18 ;  /* 0x000000ffff097224 */ /* 0x000fe400078e0012 */
[----:B------:R-:W2:Y:S01]  /*31dc0*/  LDL.LU.64 R18, [R1+0x2668] ;  /* 0x0026680001127983 */ /* 0x000ea20000300a00 */
[----:B------:R-:W2:Y:S02]  /*31dd0*/  LDL.LU.64 R16, [R1+0x2660] ;  /* 0x0026600001107983 */ /* 0x000ea40000300a00 */
[----:B------:R-:W-:Y:S02]  /*31de0*/  STL [R1+0x258c], R8 ;  /* 0x00258c0801007387 */ /* 0x000fe40000100800 */
[----:B------:R-:W-:Y:S01]  /*31df0*/  STL [R1+0x2588], R9 ;  /* 0x0025880901007387 */ /* 0x000fe20000100800 */
[----:B-1----:R-:W2:Y:S02]  /*31e00*/  LDL.64 R10, [R1+0xa8] ;  /* 0x0000a800010a7983 */ /* 0x002ea40000100a00 */
[C---:B--2---:R-:W-:Y:S11]  /*31e10*/  HMMA.16816.F32.BF16 R16, R20.reuse, R10, R16 ;  /* 0x0000000a1410723c */ /* 0x044ff60000041810 */
[----:B------:R-:W-:Y:S11]  /*31e20*/  @!UPT UIADD3 URZ, URZ, URZ, URZ ;  /* 0x0000003f3f3ff290 */ /* 0x000ff6000fffe03f */
[----:B------:R-:W-:Y:S01]  /*31e30*/  @!UPT UIADD3 URZ, URZ, URZ, URZ ;  /* 0x0000003f3f3ff290 */ /* 0x000fe2000fffe03f */
[----:B------:R-:W-:Y:S01]  /*31e40*/  STL.64 [R1+0xba0], R16 ;  /* 0x000ba01001007387 */ /* 0x000fe20000100a00 */
[----:B------:R0:W-:Y:S03]  /*31e50*/  STL.64 [R1+0xba8], R18 ;  /* 0x000ba81201007387 */ /* 0x0001e60000100a00 */
[----:B0-----:R-:W3:Y:S01]  /*31e60*/  LDL.LU.64 R18, [R1+0x2658] ;  /* 0x0026580001127983 */ /* 0x001ee20000300a00 */
[----:B------:R-:W-:Y:S02]  /*31e70*/  IMAD.MOV.U32 R3, RZ, RZ, R10 ;  /* 0x000000ffff037224 */ /* 0x000fe400078e000a */
[----:B------:R-:W-:Y:S02]  /*31e80*/  IMAD.MOV.U32 R2, RZ, RZ, R11 ;  /* 0x000000ffff027224 */ /* 0x000fe400078e000b */
[C---:B----4-:R-:W-:Y:S03]  /*31e90*/  HMMA.16816.F32.BF16 R8, R20.reuse, R26, R4 ;  /* 0x0000001a1408723c */ /* 0x050fe60000041804 */
[----:B------:R-:W-:Y:S01]  /*31ea0*/  STL [R1+0x2594], R2 ;  /* 0x0025940201007387 */ /* 0x000fe20000100800 */
[----:B------:R-:W-:Y:S02]  /*31eb0*/  STL [R1+0x2590], R3 ;  /* 0x0025900301007387 */ /* 0x000fe40000100800 */
[----:B------:R-:W2:Y:S11]  /*31ec0*/  LDL R0, [R1+0x10f0] ;  /* 0x0010f00001007983 */ /* 0x000eb60000100800 */
[----:B------:R-:W-:Y:S06]  /*31ed0*/  @!UPT UIADD3 URZ, URZ, URZ, URZ ;  /* 0x0000003f3f3ff290 */ /* 0x000fec000fffe03f */
[----:B------:R-:W-:Y:S01]  /*31ee0*/  STL.64 [R1+0xb90], R8 ;  /* 0x000b900801007387 */ /* 0x000fe20000100a00 */
[----:B------:R3:W-:Y:S02]  /*31ef0*/  STL.64 [R1+0xb98], R10 ;  /* 0x000b980a01007387 */ /* 0x0007e40000100a00 */
[----:B------:R-:W-:Y:S02]  /*31f00*/  IMAD.MOV.U32 R5, RZ, RZ, R26 ;  /* 0x000000ffff057224 */ /* 0x000fe400078e001a */
[----:B------:R-:W-:Y:S01]  /*31f10*/  IMAD.MOV.U32 R4, RZ, RZ, R27 ;  /* 0x000000ffff047224 */ /* 0x000fe200078e001b */
[C---:B---3--:R-:W-:Y:S01]  /*31f20*/  HMMA.16816.F32.BF16 R8, R20.reuse, R18, R12 ;  /* 0x000000121408723c */ /* 0x048fe2000004180c */
[----:B------:R-:W-:Y:S02]  /*31f30*/  IMAD.MOV.U32 R7, RZ, RZ, R18 ;  /* 0x000000ffff077224 */ /* 0x000fe400078e0012 */
[----:B------:R-:W-:Y:S11]  /*31f40*/  IMAD.MOV.U32 R6, RZ, RZ, R19 ;  /* 0x000000ffff067224 */ /* 0x000ff600078e0013 */
[----:B------:R-:W-:Y:S09]  /*31f50*/  @!UPT UIADD3 URZ, URZ, URZ, URZ ;  /* 0x0000003f3f3ff290 */ /* 0x000ff2000fffe03f */
[----:B------:R-:W-:Y:S01]  /*31f60*/  STL.64 [R1+0xb80], R8 ;  /* 0x000b800801007387 */ /* 0x000fe20000100a00 */
[----:B------:R-:W-:Y:S02]  /*31f70*/  STL.64 [R1+0xb88], R10 ;  /* 0x000b880a01007387 */ /* 0x000fe40000100a00 */
[----:B------:R-:W-:Y:S02]  /*31f80*/  STL.64 [R1+0x25a0], R6 ;  /* 0x0025a00601007387 */ /* 0x000fe40000100a00 */
[----:B------:R0:W-:Y:S02]  /*31f90*/  STL.64 [R1+0x2598], R4 ;  /* 0x0025980401007387 */ /* 0x0001e40000100a00 */
[----:B0-----:R-:W3:Y:S01]  /*31fa0*/  LDL.LU R4, [R1+0xae0] ;  /* 0x000ae00001047983 */ /* 0x001ee20000300800 */
[----:B------:R-:W3:Y:S02]  /*31fb0*/  LDL.LU R5, [R1+0xae4] ;  /* 0x000ae40001057983 */ /* 0x000ee40000300800 */
[----:B------:R-:W4:Y:S02]  /*31fc0*/  LDL.LU R6, [R1+0xae8] ;  /* 0x000ae80001067983 */ /* 0x000f240000300800 */
[----:B------:R-:W4:Y:S01]  /*31fd0*/  LDL.LU R7, [R1+0xaec] ;  /* 0x000aec0001077983 */ /* 0x000f220000300800 */
        /* <DEDUP_REMOVED lines=37> */
[----:B------:R-:W2:Y:S03]  /*32230*/  LDL.LU R15, [R1+0xb4c] ;  /* 0x000b4c00010f7983 */ /* 0x000ea60000300800 */
[----:B--2---:R-:W-:Y:S01]  /*32240*/  STL.64 [R1+0x2630], R14 ;  /* 0x0026300e01007387 */ /* 0x004fe20000100a00 */
[----:B------:R0:W-:Y:S03]  /*32250*/  STL.64 [R1+0x2628], R12 ;  /* 0x0026280c01007387 */ /* 0x0001e60000100a00 */
[----:B0-----:R-:W2:Y:S01]  /*32260*/  LDL.LU R12, [R1+0xb50] ;  /* 0x000b5000010c7983 */ /* 0x001ea20000300800 */
[----:B------:R-:W2:Y:S02]  /*32270*/  LDL.LU R13, [R1+0xb54] ;  /* 0x000b5400010d7983 */ /* 0x000ea40000300800 */
[----:B------:R-:W2:Y:S02]  /*32280*/  LDL.LU R14, [R1+0xb58] ;  /* 0x000b5800010e7983 */ /* 0x000ea40000300800 */
[----:B------:R-:W2:Y:S01]  /*32290*/  LDL.LU R15, [R1+0xb5c] ;  /* 0x000b5c00010f7983 */ /* 0x000ea20000300800 */
[----:B----4-:R-:W-:Y:S01]  /*322a0*/  STL.64 [R1+0x25b0], R6 ;  /* 0x0025b00601007387 */ /* 0x010fe20000100a00 */
[----:B---3--:R0:W-:Y:S03]  /*322b0*/  STL.64 [R1+0x25a8], R4 ;  /* 0x0025a80401007387 */ /* 0x0081e60000100a00 */
[----:B0-----:R-:W3:Y:S01]  /*322c0*/  LDL.LU R4, [R1+0xaf0] ;  /* 0x000af00001047983 */ /* 0x001ee20000300800 */
[----:B------:R-:W3:Y:S02]  /*322d0*/  LDL.LU R5, [R1+0xaf4] ;  /* 0x000af40001057983 */ /* 0x000ee40000300800 */
[----:B------:R-:W4:Y:S02]  /*322e0*/  LDL.LU R6, [R1+0xaf8] ;  /* 0x000af80001067983 */ /* 0x000f240000300800 */
[----:B------:R-:W4:Y:S02]  /*322f0*/  LDL.LU R7, [R1+0xafc] ;  /* 0x000afc0001077983 */ /* 0x000f240000300800 */
[----:B----4-:R0:W-:Y:S01]  /*32300*/  STL.64 [R1+0x25c0], R6 ;  /* 0x0025c00601007387 */ /* 0x0101e20000100a00 */
[----:B---3--:R1:W-:Y:S03]  /*32310*/  STL.64 [R1+0x25b8], R4 ;  /* 0x0025b80401007387 */ /* 0x0083e60000100a00 */
[----:B0-----:R-:W3:Y:S01]  /*32320*/  LDL.64 R6, [R1+0x8] ;  /* 0x0000080001067983 */ /* 0x001ee20000100a00 */
[----:B------:R-:W-:Y:S03]  /*32330*/  HMMA.16816.F32.BF16 R16, R20, R26, R16 ;  /* 0x0000001a1410723c */ /* 0x000fe60000041810 */
[----:B---3--:R0:W-:Y:S01]  /*32340*/  STL.64 [R1+0x25e0], R6 ;  /* 0x0025e00601007387 */ /* 0x0081e20000100a00 */
[----:B-1----:R-:W3:Y:S02]  /*32350*/  LDL.LU R4, [R1+0xb10] ;  /* 0x000b100001047983 */ /* 0x002ee40000300800 */
[----:B------:R-:W3:Y:S01]  /*32360*/  LDL.LU R5, [R1+0xb14] ;  /* 0x000b140001057983 */ /* 0x000ee20000300800 */
[----:B0-----:R-:W4:Y:S01]  /*32370*/  LDL.LU R6, [R1+0xb18] ;  /* 0x000b180001067983 */ /* 0x001f220000300800 */
[----:B------:R-:W4:Y:S03]  /*32380*/  LDL.LU R7, [R1+0xb1c] ;  /* 0x000b1c0001077983 */ /* 0x000f260000300800 */
[----:B----4-:R-:W-:Y:S01]  /*32390*/  STL.64 [R1+0x25f8], R6 ;  /* 0x0025f80601007387 */ /* 0x010fe20000100a00 */
[----:B---3--:R0:W-:Y:S03]  /*323a0*/  STL.64 [R1+0x25f0], R4 ;  /* 0x0025f00401007387 */ /* 0x0081e60000100a00 */
[----:B0-----:R-:W3:Y:S01]  /*323b0*/  LDL.LU R4, [R1+0xb20] ;  /* 0x000b200001047983 */ /* 0x001ee20000300800 */
[----:B------:R-:W3:Y:S02]  /*323c0*/  LDL.LU R5, [R1+0xb24] ;  /* 0x000b240001057983 */ /* 0x000ee40000300800 */
[----:B------:R-:W3:Y:S02]  /*323d0*/  LDL.LU R6, [R1+0xb28] ;  /* 0x000b280001067983 */ /* 0x000ee40000300800 */
[----:B------:R-:W3:Y:S03]  /*323e0*/  LDL.LU R7, [R1+0xb2c] ;  /* 0x000b2c0001077983 */ /* 0x000ee60000300800 */
[----:B------:R0:W-:Y:S01]  /*323f0*/  STL.64 [R1+0xb70], R16 ;  /* 0x000b701001007387 */ /* 0x0001e20000100a00 */
[----:B------:R1:W-:Y:S02]  /*32400*/  STL.64 [R1+0xb78], R18 ;  /* 0x000b781201007387 */ /* 0x0003e40000100a00 */
[----:B0-----:R-:W-:Y:S01]  /*32410*/  IMAD.MOV.U32 R17, RZ, RZ, R26 ;  /* 0x000000ffff117224 */ /* 0x001fe200078e001a */
[----:B-1----:R-:W4:Y:S01]  /*32420*/  LDL.LU.64 R18, [R1+0x2650] ;  /* 0x0026500001127983 */ /* 0x002f220000300a00 */
[----:B------:R-:W-:-:S02]  /*32430*/  IMAD.MOV.U32 R16, RZ, RZ, R27 ;  /* 0x000000ffff107224 */ /* 0x000fc400078e001b */
[----:B------:R-:W2:Y:S02]  /*32440*/  LDL.LU.64 R26, [R1+0x2648] ;  /* 0x00264800011a7983 */ /* 0x000ea40000300a00 */
[----:B------:R-:W2:Y:S02]  /*32450*/  LDL.LU.64 R24, [R1+0x2640] ;  /* 0x0026400001187983 */ /* 0x000ea40000300a00 */
        /* <DEDUP_REMOVED lines=29> */
[----:B------:R-:W-:Y:S01]  /*32630*/  STL.64 [R1+0xb30], R8 ;  /* 0x000b300801007387 */ /* 0x000fe20000100a00 */
[----:B------:R0:W-:Y:S02]  /*32640*/  STL.64 [R1+0xb38], R10 ;  /* 0x000b380a01007387 */ /* 0x0001e40000100a00 */
[----:B0-----:R-:W-:Y:S02]  /*32650*/  IMAD.MOV.U32 R10, RZ, RZ, R14 ;  /* 0x000000ffff0a7224 */ /* 0x001fe400078e000e */
[----:B------:R-:W-:Y:S02]  /*32660*/  IMAD.MOV.U32 R11, RZ, RZ, R15 ;  /* 0x000000ffff0b7224 */ /* 0x000fe400078e000f */
[----:B------:R-:W3:Y:S02]  /*32670*/  LDL.LU.64 R14, [R1+0x2600] ;  /* 0x00260000010e7983 */ /* 0x000ee40000300a00 */
[----:B---3--:R-:W-:Y:S01]  /*32680*/  HMMA.16816.F32.BF16 R4, R20, R14, R4 ;  /* 0x0000000e1404723c */ /* 0x008fe20000041804 */
        /* <DEDUP_REMOVED lines=30> */
[----:B------:R-:W-:Y:S01]  /*32870*/  STL.64 [R1+0xaf0], R4 ;  /* 0x000af00401007387 */ /* 0x000fe20000100a00 */
[----:B------:R0:W-:Y:S03]  /*32880*/  STL.64 [R1+0xaf8], R6 ;  /* 0x000af80601007387 */ /* 0x0001e60000100a00 */
[----:B0-----:R-:W2:Y:S01]  /*32890*/  LDL.LU.64 R6, [R1+0x25b0] ;  /* 0x0025b00001067983 */ /* 0x001ea20000300a00 */
[----:B------:R-:W2:Y:S02]  /*328a0*/  LDL.LU.64 R4, [R1+0x25a8] ;  /* 0x0025a80001047983 */ /* 0x000ea40000300a00 */
[----:B------:R0:W-:Y:S02]  /*328b0*/  STL.64 [R1+0x2450], R18 ;  /* 0x0024501201007387 */ /* 0x0001e40000100a00 */
[----:B0-----:R-:W-:Y:S02]  /*328c0*/  IMAD.MOV.U32 R18, RZ, RZ, R13 ;  /* 0x000000ffff127224 */ /* 0x001fe400078e000d */
        /* <DEDUP_REMOVED lines=10> */
[----:B------:R-:W4:Y:S01]  /*32970*/  LDL.LU R12, [R1+0x340] ;  /* 0x00034000010c7983 */ /* 0x000f220000300800 */
[----:B------:R-:W4:Y:S03]  /*32980*/  LDL.LU R13, [R1+0x344] ;  /* 0x00034400010d7983 */ /* 0x000f260000300800 */
        /* <DEDUP_REMOVED lines=8> */
[----:B----4-:R0:W-:Y:S03]  /*32a10*/  STL.64 [R1+0x2458], R12 ;  /* 0x0024580c01007387 */ /* 0x0101e60000100a00 */
[----:B0-----:R-:W2:Y:S01]  /*32a20*/  LDL.LU R12, [R1+0x350] ;  /* 0x00035000010c7983 */ /* 0x001ea20000300800 */
[----:B------:R-:W2:Y:S02]  /*32a30*/  LDL.LU R13, [R1+0x354] ;  /* 0x00035400010d7983 */ /* 0x000ea40000300800 */
[----:B------:R-:W4:Y:S02]  /*32a40*/  LDL.LU R14, [R1+0x358] ;  /* 0x00035800010e7983 */ /* 0x000f240000300800 */
[----:B------:R-:W4:Y:S02]  /*32a50*/  LDL.LU R15, [R1+0x35c] ;  /* 0x00035c00010f7983 */ /* 0x000f240000300800 */
[----:B------:R-:W-:-:S02]  /*32a60*/  IMAD.MOV.U32 R18, RZ, RZ, R8 ;  /* 0x000000ffff127224 */ /* 0x000fc400078e0008 */
[----:B------:R-:W-:Y:S01]  /*32a70*/  IMAD.MOV.U32 R19, RZ, RZ, R9 ;  /* 0x000000ffff137224 */ /* 0x000fe200078e0009 */
[----:B------:R-:W3:Y:S01]  /*32a80*/  LDL.LU R8, [R1+0x258c] ;  /* 0x00258c0001087983 */ /* 0x000ee20000300800 */
[----:B------:R-:W3:Y:S03]  /*32a90*/  LDL.LU R9, [R1+0x2588] ;  /* 0x0025880001097983 */ /* 0x000ee60000300800 */
[----:B------:R-:W-:Y:S04]  /*32aa0*/  STL.64 [R1+0x2498], R18 ;  /* 0x0024981201007387 */ /* 0x000fe80000100a00 */
[----:B----4-:R-:W-:Y:S01]  /*32ab0*/  STL.64 [R1+0x2478], R14 ;  /* 0x0024780e01007387 */ /* 0x010fe20000100a00 */
[----:B--2---:R0:W-:Y:S03]  /*32ac0*/  STL.64 [R1+0x2470], R12 ;  /* 0x0024700c01007387 */ /* 0x0041e60000100a00 */
        /* <DEDUP_REMOVED lines=47> */
[----:B------:R3:W-:Y:S02]  /*32dc0*/  STL.64 [R1+0x2528], R18 ;  /* 0x0025281201007387 */ /* 0x0007e40000100a00 */
[----:B---3--:R-:W-:Y:S02]  /*32dd0*/  IMAD.MOV.U32 R18, RZ, RZ, R5 ;  /* 0x000000ffff127224 */ /* 0x008fe400078e0005 */
[----:B------:R-:W-:Y:S01]  /*32de0*/  IMAD.MOV.U32 R19, RZ, RZ, R4 ;  /* 0x000000ffff137224 */ /* 0x000fe200078e0004 */
[----:B----4-:R-:W-:Y:S01]  /*32df0*/  STL.64 [R1+0x24f0], R14 ;  /* 0x0024f00e01007387 */ /* 0x010fe20000100a00 */
[----:B--2---:R0:W-:Y:S03]  /*32e00*/  STL.64 [R1+0x24e8], R12 ;  /* 0x0024e80c01007387 */ /* 0x0041e60000100a00 */
[----:B0-----:R-:W2:Y:S01]  /*32e10*/  LDL.LU R12, [R1+0x3b0] ;  /* 0x0003b000010c7983 */ /* 0x001ea20000300800 */
[----:B------:R-:W2:Y:S02]  /*32e20*/  LDL.LU R13, [R1+0x3b4] ;  /* 0x0003b400010d7983 */ /* 0x000ea40000300800 */
[----:B------:R-:W3:Y:S02]  /*32e30*/  LDL.LU R14, [R1+0x3b8] ;  /* 0x0003b800010e7983 */ /* 0x000ee40000300800 */
[----:B------:R-:W3:Y:S01]  /*32e40*/  LDL.LU R15, [R1+0x3bc] ;  /* 0x0003bc00010f7983 */ /* 0x000ee20000300800 */
[----:B------:R0:W-:Y:S01]  /*32e50*/  STL.64 [R1+0x2540], R18 ;  /* 0x0025401201007387 */ /* 0x0001e20000100a00 */
[----:B------:R-:W4:Y:S02]  /*32e60*/  LDL.LU R16, [R1+0x3f0] ;  /* 0x0003f00001107983 */ /* 0x000f240000300800 */
[----:B------:R-:W4:Y:S01]  /*32e70*/  LDL.LU R17, [R1+0x3f4] ;  /* 0x0003f40001117983 */ /* 0x000f220000300800 */
[----:B0-----:R-:W2:Y:S01]  /*32e80*/  LDL.LU R18, [R1+0x3f8] ;  /* 0x0003f80001127983 */ /* 0x001ea20000300800 */
[----:B------:R-:W2:Y:S02]  /*32e90*/  LDL.LU R19, [R1+0x3fc] ;  /* 0x0003fc0001137983 */ /* 0x000ea40000300800 */
[----:B------:R-:W3:Y:S02]  /*32ea0*/  LDL.LU R4, [R1+0xad0] ;  /* 0x000ad00001047983 */ /* 0x000ee40000300800 */
[----:B------:R-:W3:Y:S01]  /*32eb0*/  LDL.LU R5, [R1+0xad4] ;  /* 0x000ad40001057983 */ /* 0x000ee20000300800 */
[----:B------:R-:W3:Y:S01]  /*32ec0*/  LDL.LU R6, [R1+0xad8] ;  /* 0x000ad80001067983 */ /* 0x000ee20000300800 */
[----:B------:R-:W3:Y:S03]  /*32ed0*/  LDL.LU R7, [R1+0xadc] ;  /* 0x000adc0001077983 */ /* 0x000ee60000300800 */
[----:B--2---:R-:W-:Y:S01]  /*32ee0*/  STL.64 [R1+0x2550], R18 ;  /* 0x0025501201007387 */ /* 0x004fe20000100a00 */
[----:B----4-:R-:W-:Y:S02]  /*32ef0*/  STL.64 [R1+0x2548], R16 ;  /* 0x0025481001007387 */ /* 0x010fe40000100a00 */
[----:B------:R-:W2:Y:S02]  /*32f00*/  LDL.LU R24, [R1+0x520] ;  /* 0x0005200001187983 */ /* 0x000ea40000300800 */
[----:B------:R-:W2:Y:S01]  /*32f10*/  LDL.LU R25, [R1+0x524] ;  /* 0x0005240001197983 */ /* 0x000ea20000300800 */
[----:B------:R-:W2:Y:S01]  /*32f20*/  LDL.LU R26, [R1+0x528] ;  /* 0x00052800011a7983 */ /* 0x000ea20000300800 */
[----:B------:R-:W2:Y:S02]  /*32f30*/  LDL.LU R27, [R1+0x52c] ;  /* 0x00052c00011b7983 */ /* 0x000ea40000300800 */
[----:B---3--:R-:W-:Y:S02]  /*32f40*/  STL.64 [R1+0x2508], R14 ;  /* 0x0025080e01007387 */ /* 0x008fe40000100a00 */
[----:B------:R0:W-:Y:S02]  /*32f50*/  STL.64 [R1+0x2500], R12 ;  /* 0x0025000c01007387 */ /* 0x0001e40000100a00 */
[----:B0-----:R-:W3:Y:S01]  /*32f60*/  LDL.LU R12, [R1+0x3c0] ;  /* 0x0003c000010c7983 */ /* 0x001ee20000300800 */
[----:B------:R-:W3:Y:S02]  /*32f70*/  LDL.LU R13, [R1+0x3c4] ;  /* 0x0003c400010d7983 */ /* 0x000ee40000300800 */
[----:B------:R-:W4:Y:S02]  /*32f80*/  LDL.LU R14, [R1+0x3c8] ;  /* 0x0003c800010e7983 */ /* 0x000f240000300800 */
[----:B------:R-:W4:Y:S02]  /*32f90*/  LDL.LU R15, [R1+0x3cc] ;  /* 0x0003cc00010f7983 */ /* 0x000f240000300800 */
[----:B----4-:R-:W-:Y:S01]  /*32fa0*/  STL.64 [R1+0x2520], R14 ;  /* 0x0025200e01007387 */ /* 0x010fe20000100a00 */
[----:B---3--:R0:W-:Y:S03]  /*32fb0*/  STL.64 [R1+0x2518], R12 ;  /* 0x0025180c01007387 */ /* 0x0081e60000100a00 */
[----:B0-----:R-:W3:Y:S01]  /*32fc0*/  LDL.LU R12, [R1+0x3d0] ;  /* 0x0003d000010c7983 */ /* 0x001ee20000300800 */
[----:B------:R-:W3:Y:S02]  /*32fd0*/  LDL.LU R13, [R1+0x3d4] ;  /* 0x0003d400010d7983 */ /* 0x000ee40000300800 */
[----:B------:R-:W4:Y:S02]  /*32fe0*/  LDL.LU R14, [R1+0x3d8] ;  /* 0x0003d800010e7983 */ /* 0x000f240000300800 */
[----:B------:R-:W4:Y:S01]  /*32ff0*/  LDL.LU R15, [R1+0x3dc] ;  /* 0x0003dc00010f7983 */ /* 0x000f220000300800 */
[----:B------:R-:W-:Y:S01]  /*33000*/  HMMA.16816.F32.BF16 R4, R20, R10, R4 ;  /* 0x0000000a1404723c */ /* 0x000fe20000041804 */
[----:B----4-:R-:W-:Y:S01]  /*33010*/  STL.64 [R1+0x2538], R14 ;  /* 0x0025380e01007387 */ /* 0x010fe20000100a00 */
[----:B---3--:R0:W-:Y:S03]  /*33020*/  STL.64 [R1+0x2530], R12 ;  /* 0x0025300c01007387 */ /* 0x0081e60000100a00 */
        /* <DEDUP_REMOVED lines=8> */
[----:B------:R-:W3:Y:S02]  /*330b0*/  LDL.LU R14, [R1+0x408] ;  /* 0x00040800010e7983 */ /* 0x000ee40000300800 */
[----:B------:R-:W3:Y:S02]  /*330c0*/  LDL.LU R15, [R1+0x40c] ;  /* 0x00040c00010f7983 */ /* 0x000ee40000300800 */
[----:B------:R-:W-:Y:S01]  /*330d0*/  STL.64 [R1+0xad0], R4 ;  /* 0x000ad00401007387 */ /* 0x000fe20000100a00 */
[----:B------:R0:W-:Y:S03]  /*330e0*/  STL.64 [R1+0xad8], R6 ;  /* 0x000ad80601007387 */ /* 0x0001e60000100a00 */
[----:B0-----:R-:W2:Y:S01]  /*330f0*/  LDL.LU.64 R6, [R1+0x2578] ;  /* 0x0025780001067983 */ /* 0x001ea20000300a00 */
[----:B------:R-:W-:-:S02]  /*33100*/  IMAD.MOV.U32 R19, RZ, RZ, R8 ;  /* 0x000000ffff137224 */ /* 0x000fc400078e0008 */
[----:B------:R0:W-:Y:S02]  /*33110*/  STL.64 [R1+0x2440], R10 ;  /* 0x0024400a01007387 */ /* 0x0001e40000100a00 */
[----:B------:R-:W-:Y:S01]  /*33120*/  IMAD.MOV.U32 R18, RZ, RZ, R9 ;  /* 0x000000ffff127224 */ /* 0x000fe200078e0009 */
[----:B------:R-:W4:Y:S01]  /*33130*/  LDL.LU R8, [R1+0x330] ;  /* 0x0003300001087983 */ /* 0x000f220000300800 */
[----:B------:R-:W4:Y:S03]  /*33140*/  LDL.LU R9, [R1+0x334] ;  /* 0x0003340001097983 */ /* 0x000f260000300800 */
[----:B0-----:R-:W4:Y:S01]  /*33150*/  LDL.LU R10, [R1+0x338] ;  /* 0x00033800010a7983 */ /* 0x001f220000300800 */
[----:B------:R-:W4:Y:S01]  /*33160*/  LDL.LU R11, [R1+0x33c] ;  /* 0x00033c00010b7983 */ /* 0x000f220000300800 */
[----:B--2---:R-:W-:Y:S02]  /*33170*/  HMMA.16816.F32.BF16 R20, R20, R6, R24 ;  /* 0x000000061414723c */ /* 0x004fe40000041818 */
[----:B------:R-:W3:Y:S01]  /*33180*/  LDL.LU.64 R26, [R1+0x2570] ;  /* 0x00257000011a7983 */ /* 0x000ee20000300a00 */
[----:B------:R-:W3:Y:S11]  /*33190*/  LDL.LU.64 R24, [R1+0x2568] ;  /* 0x0025680001187983 */ /* 0x000ef60000300a00 */
[----:B------:R-:W-:Y:S09]  /*331a0*/  @!UPT UIADD3 URZ, URZ, URZ, URZ ;  /* 0x0000003f3f3ff290 */ /* 0x000ff2000fffe03f */
[----:B------:R-:W-:Y:S01]  /*331b0*/  STL.64 [R1+0x520], R20 ;  /* 0x0005201401007387 */ /* 0x000fe20000100a00 */
[----:B------:R-:W-:Y:S02]  /*331c0*/  STL.64 [R1+0x528], R22 ;  /* 0x0005281601007387 */ /* 0x000fe40000100a00 */
        /* <DEDUP_REMOVED lines=10> */
[----:B------:R0:W-:Y:S03]  /*33270*/  STL.64 [R1+0x408], R18 ;  /* 0x0004081201007387 */ /* 0x0001e60000100a00 */
[----:B0-----:R-:W2:Y:S01]  /*33280*/  LDL.LU.64 R18, [R1+0x2550] ;  /* 0x0025500001127983 */ /* 0x001ea20000300a00 */
[----:B------:R-:W2:Y:S02]  /*33290*/  LDL.LU.64 R16, [R1+0x2548] ;  /* 0x0025480001107983 */ /* 0x000ea40000300a00 */
[----:B------:R-:W-:Y:S02]  /*332a0*/  IMAD.MOV.U32 R22, RZ, RZ, R3 ;  /* 0x000000ffff167224 */ /* 0x000fe400078e0003 */
[----:B------:R-:W-:-:S07]  /*332b0*/  IMAD.MOV.U32 R23, RZ, RZ, R2 ;  /* 0x000000ffff177224 */ /* 0x000fce00078e0002 */
[C---:B--2---:R-:W-:Y:S01]  /*332c0*/  HMMA.16816.F32.BF16 R20, R24.reuse, R22, R16 ;  /* 0x000000161814723c */ /* 0x044fe20000041810 */
[----:B------:R-:W3:Y:S11]  /*332d0*/  LDL.LU.64 R18, [R1+0x2540] ;  /* 0x0025400001127983 */ /* 0x000ef60000300a00 */
[----:B------:R-:W-:Y:S11]  /*332e0*/  @!UPT UIADD3 URZ, URZ, URZ, URZ ;  /* 0x0000003f3f3ff290 */ /* 0x000ff6000fffe03f */
[----:B------:R0:W-:Y:S01]  /*332f0*/  STL.64 [R1+0x3f0], R20 ;  /* 0x0003f01401007387 */ /* 0x0001e20000100a00 */
[----:B------:R1:W-:Y:S03]  /*33300*/  STL.64 [R1+0x3f8], R22 ;  /* 0x0003f81601007387 */ /* 0x0003e60000100a00 */
[----:B0-----:R-:W2:Y:S01]  /*33310*/  LDL.LU R20, [R1+0xe0] ;  /* 0x0000e00001147983 */ /* 0x001ea20000300800 */
[----:B------:R-:W2:Y:S02]  /*33320*/  LDL.LU R21, [R1+0xe4] ;  /* 0x0000e40001157983 */ /* 0x000ea40000300800 */
[----:B-1----:R-:W2:Y:S02]  /*33330*/  LDL.LU R22, [R1+0xe8] ;  /* 0x0000e80001167983 */ /* 0x002ea40000300800 */
[----:B------:R-:W2:Y:S01]  /*33340*/  LDL.LU R23, [R1+0xec] ;  /* 0x0000ec0001177983 */ /* 0x000ea20000300800 */
[C---:B---3--:R-:W-:Y:S01]  /*33350*/  HMMA.16816.F32.BF16 R16, R24.reuse, R18, R12 ;  /* 0x000000121810723c */ /* 0x048fe2000004180c */
[----:B------:R-:W3:Y:S01]  /*33360*/  LDL.LU.64 R14, [R1+0x2538] ;  /* 0x00253800010e7983 */ /* 0x000ee20000300a00 */
[----:B------:R-:W3:Y:S11]  /*33370*/  LDL.LU.64 R12, [R1+0x2530] ;  /* 0x00253000010c7983 */ /* 0x000ef60000300a00 */
[----:B------:R-:W-:Y:S10]  /*33380*/  @!UPT UIADD3 URZ, URZ, URZ, URZ ;  /* 0x0000003f3f3ff290 */ /* 0x000ff4000fffe03f */
[----:B------:R-:W-:Y:S01]  /*33390*/  STL.64 [R1+0x3e0], R16 ;  /* 0x0003e01001007387 */ /* 0x000fe20000100a00 */
[----:B------:R0:W-:Y:S03]  /*333a0*/  STL.64 [R1+0x3e8], R18 ;  /* 0x0003e81201007387 */ /* 0x0001e60000100a00 */
[----:B0-----:R-:W3:Y:S02]  /*333b0*/  LDL.LU.64 R18, [R1+0x2528] ;  /* 0x0025280001127983 */ /* 0x001ee40000300a00 */
[C---:B---3--:R-:W-:Y:S02]  /*333c0*/  HMMA.16816.F32.BF16 R16, R24.reuse, R18, R12 ;  /* 0x000000121810723c */ /* 0x048fe4000004180c */
[----:B------:R-:W3:Y:S01]  /*333d0*/  LDL.LU.64 R14, [R1+0x2520] ;  /* 0x00252000010e7983 */ /* 0x000ee20000300a00 */
[----:B------:R-:W3:Y:S11]  /*333e0*/  LDL.LU.64 R12, [R1+0x2518] ;  /* 0x00251800010c7983 */ /* 0x000ef60000300a00 */
[----:B------:R-:W-:Y:S09]  /*333f0*/  @!UPT UIADD3 URZ, URZ, URZ, URZ ;  /* 0x0000003f3f3ff290 */ /* 0x000ff2000fffe03f */
        /* <DEDUP_REMOVED lines=65> */
[----:B------:R0:W-:Y:S03]  /*33810*/  STL.64 [R1+0x23d8], R18 ;  /* 0x0023d81201007387 */ /* 0x0001e60000100a00 */
[----:B0-----:R-:W3:Y:S04]  /*33820*/  LDL.64 R18, [R1+0x88] ;  /* 0x0000880001127983 */ /* 0x001ee80000100a00 */
[----:B---3--:R0:W-:Y:S04]  /*33830*/  STL.64 [R1+0x2428], R18 ;  /* 0x0024281201007387 */ /* 0x0081e80000100a00 */
[----:B0-----:R-:W3:Y:S01]  /*33840*/  LDL.64 R18, [R1+0xa8] ;  /* 0x0000a80001127983 */ /* 0x001ee20000100a00 */
[C---:B----4-:R-:W-:Y:S03]  /*33850*/  HMMA.16816.F32.BF16 R8, R24.reuse, R14, R8 ;  /* 0x0000000e1808723c */ /* 0x050fe60000041808 */
[----:B---3--:R0:W-:Y:S04]  /*33860*/  STL.64 [R1+0x2430], R18 ;  /* 0x0024301201007387 */ /* 0x0081e80000100a00 */
[----:B0-----:R-:W3:Y:S11]  /*33870*/  LDL.64 R18, [R1+0xb8] ;  /* 0x0000b80001127983 */ /* 0x001ef60000100a00 */
[----:B------:R-:W-:Y:S05]  /*33880*/  @!UPT UIADD3 URZ, URZ, URZ, URZ ;  /* 0x0000003f3f3ff290 */ /* 0x000fea000fffe03f */
[----:B------:R-:W-:Y:S02]  /*33890*/  STL.64 [R1+0x330], R8 ;  /* 0x0003300801007387 */ /* 0x000fe40000100a00 */
[----:B------:R0:W-:Y:S02]  /*338a0*/  STL.64 [R1+0x338], R10 ;  /* 0x0003380a01007387 */ /* 0x0001e40000100a00 */
[----:B0-----:R-:W4:Y:S01]  /*338b0*/  LDL.LU.64 R10, [R1+0x2440] ;  /* 0x00244000010a7983 */ /* 0x001f220000300a00 */
[----:B------:R0:W-:Y:S02]  /*338c0*/  STL.64 [R1+0x2398], R14 ;  /* 0x0023980e01007387 */ /* 0x0001e40000100a00 */
[----:B------:R-:W2:Y:S02]  /*338d0*/  LDL.LU R12, [R1+0x1000] ;  /* 0x00100000010c7983 */ /* 0x000ea40000300800 */
[----:B------:R-:W2:Y:S01]  /*338e0*/  LDL.LU R13, [R1+0x1004] ;  /* 0x00100400010d7983 */ /* 0x000ea20000300800 */
[----:B0-----:R-:W2:Y:S01]  /*338f0*/  LDL.LU R14, [R1+0x1008] ;  /* 0x00100800010e7983 */ /* 0x001ea20000300800 */
[----:B------:R-:W2:Y:S01]  /*33900*/  LDL.LU R15, [R1+0x100c] ;  /* 0x00100c00010f7983 */ /* 0x000ea20000300800 */
[C---:B----4-:R-:W-:Y:S11]  /*33910*/  HMMA.16816.F32.BF16 R4, R24.reuse, R10, R4 ;  /* 0x0000000a1804723c */ /* 0x050ff60000041804 */
[----:B------:R-:W-:Y:S11]  /*33920*/  @!UPT UIADD3 URZ, URZ, URZ, URZ ;  /* 0x0000003f3f3ff290 */ /* 0x000ff6000fffe03f */
[----:B------:R-:W-:Y:S01]  /*33930*/  @!UPT UIADD3 URZ, URZ, URZ, URZ ;  /* 0x0000003f3f3ff290 */ /* 0x000fe2000fffe03f */
[----:B------:R-:W-:Y:S01]  /*33940*/  STL.64 [R1+0x320], R4 ;  /* 0x0003200401007387 */ /* 0x000fe20000100a00 */
[----:B------:R0:W-:Y:S03]  /*33950*/  STL.64 [R1+0x328], R6 ;  /* 0x0003280601007387 */ /* 0x0001e60000100a00 */
[----:B0-----:R-:W2:Y:S01]  /*33960*/  LDL.LU.64 R6, [R1+0x2438] ;  /* 0x0024380001067983 */ /* 0x001ea20000300a00 */
[----:B------:R0:W-:Y:S02]  /*33970*/  STL [R1+0x235c], R10 ;  /* 0x00235c0a01007387 */ /* 0x0001e40000100800 */
[----:B------:R1:W-:Y:S02]  /*33980*/  STL [R1+0x2358], R11 ;  /* 0x0023580b01007387 */ /* 0x0003e40000100800 */
[----:B------:R-:W3:Y:S01]  /*33990*/  LDL.LU R8, [R1+0x1030] ;  /* 0x0010300001087983 */ /* 0x000ee20000300800 */
[----:B------:R-:W3:Y:S04]  /*339a0*/  LDL.LU R9, [R1+0x1034] ;  /* 0x0010340001097983 */ /* 0x000ee80000300800 */
[----:B0-----:R-:W3:Y:S01]  /*339b0*/  LDL.LU R10, [R1+0x1038] ;  /* 0x00103800010a7983 */ /* 0x001ee20000300800 */
[----:B-1----:R-:W3:Y:S01]  /*339c0*/  LDL.LU R11, [R1+0x103c] ;  /* 0x00103c00010b7983 */ /* 0x002ee20000300800 */
[----:B--2---:R-:W-:Y:S02]  /*339d0*/  HMMA.16816.F32.BF16 R20, R24, R6, R20 ;  /* 0x000000061814723c */ /* 0x004fe40000041814 */
[----:B------:R0:W-:Y:S04]  /*339e0*/  STL.64 [R1+0x2408], R6 ;  /* 0x0024080601007387 */ /* 0x0001e80000100a00 */
[----:B------:R-:W1:Y:S04]  /*339f0*/  LDSM.16.MT88.4 R24, [R0+0x2080] ;  /* 0x002080000018783b */ /* 0x000e680000004200 */
[----:B0-----:R-:W2:Y:S11]  /*33a00*/  LDL.64 R6, [R1+0x98] ;  /* 0x0000980001067983 */ /* 0x001eb60000100a00 */
[----:B------:R-:W-:Y:S02]  /*33a10*/  @!UPT UIADD3 URZ, URZ, URZ, URZ ;  /* 0x0000003f3f3ff290 */ /* 0x000fe4000fffe03f */
[----:B------:R-:W-:Y:S01]  /*33a20*/  STL.64 [R1+0xe0], R20 ;  /* 0x0000e01401007387 */ /* 0x000fe20000100a00 */
[----:B------:R-:W-:Y:S02]  /*33a30*/  STL.64 [R1+0xe8], R22 ;  /* 0x0000e81601007387 */ /* 0x000fe40000100a00 */
[----:B------:R-:W3:Y:S04]  /*33a40*/  LDSM.16.MT88.4 R20, [R0+0x2000] ;  /* 0x002000000014783b */ /* 0x000ee80000004200 */
[----:B------:R-:W-:Y:S01]  /*33a50*/  STL [R1+0x2360], R0 ;  /* 0x0023600001007387 */ /* 0x000fe20000100800 */
        /* <DEDUP_REMOVED lines=9> */
[----:B------:R0:W-:Y:S01]  /*33af0*/  STL.64 [R1+0x1030], R8 ;  /* 0x0010300801007387 */ /* 0x0001e20000100a00 */
[----:B------:R-:W-:Y:S02]  /*33b00*/  STL.64 [R1+0x1038], R10 ;  /* 0x0010380a01007387 */ /* 0x000fe40000100a00 */
[----:B0-----:R-:W-:Y:S02]  /*33b10*/  IMAD.MOV.U32 R9, RZ, RZ, R18 ;  /* 0x000000ffff097224 */ /* 0x001fe400078e0012 */
[----:B------:R-:W-:Y:S02]  /*33b20*/  IMAD.MOV.U32 R8, RZ, RZ, R19 ;  /* 0x000000ffff087224 */ /* 0x000fe400078e0013 */
[----:B------:R-:W4:Y:S01]  /*33b30*/  LDL.LU.64 R18, [R1+0x2430] ;  /* 0x0024300001127983 */ /* 0x000f220000300a00 */
[----:B------:R-:W-:Y:S02]  /*33b40*/  STL [R1+0x2364], R9 ;  /* 0x0023640901007387 */ /* 0x000fe40000100800 */
[----:B------:R0:W-:Y:S02]  /*33b50*/  STL [R1+0x23c0], R8 ;  /* 0x0023c00801007387 */ /* 0x0001e40000100800 */
[----:B0-----:R-:W2:Y:S01]  /*33b60*/  LDL.LU R8, [R1+0x1010] ;  /* 0x0010100001087983 */ /* 0x001ea20000300800 */
[----:B------:R-:W2:Y:S02]  /*33b70*/  LDL.LU R9, [R1+0x1014] ;  /* 0x0010140001097983 */ /* 0x000ea40000300800 */
[----:B------:R-:W2:Y:S02]  /*33b80*/  LDL.LU R10, [R1+0x1018] ;  /* 0x00101800010a7983 */ /* 0x000ea40000300800 */
[----:B------:R-:W2:Y:S01]  /*33b90*/  LDL.LU R11, [R1+0x101c] ;  /* 0x00101c00010b7983 */ /* 0x000ea20000300800 */
[C---:B----4-:R-:W-:Y:S11]  /*33ba0*/  HMMA.16816.F32.BF16 R24, R20.reuse, R18, R24 ;  /* 0x000000121418723c */ /* 0x050ff60000041818 */
[----:B------:R-:W-:Y:S11]  /*33bb0*/  @!UPT UIADD3 URZ, URZ, URZ, URZ ;  /* 0x0000003f3f3ff290 */ /* 0x000ff6000fffe03f */
[----:B------:R-:W-:Y:S01]  /*33bc0*/  @!UPT UIADD3 URZ, URZ, URZ, URZ ;  /* 0x0000003f3f3ff290 */ /* 0x000fe2000fffe03f */
[----:B------:R0:W-:Y:S01]  /*33bd0*/  STL.64 [R1+0x1020], R24 ;  /* 0x0010201801007387 */ /* 0x0001e20000100a00 */
[----:B------:R1:W-:Y:S02]  /*33be0*/  STL.64 [R1+0x1028], R26 ;  /* 0x0010281a01007387 */ /* 0x0003e40000100a00 */
[----:B0-----:R-:W-:Y:S02]  /*33bf0*/  IMAD.MOV.U32 R25, RZ, RZ, R18 ;  /* 0x000000ffff197224 */ /* 0x001fe400078e0012 */
[----:B------:R-:W-:Y:S02]  /*33c00*/  IMAD.MOV.U32 R24, RZ, RZ, R19 ;  /* 0x000000ffff187224 */ /* 0x000fe400078e0013 */
[----:B------:R-:W3:Y:S01]  /*33c10*/  LDL.LU.64 R18, [R1+0x2428] ;  /* 0x0024280001127983 */ /* 0x000ee20000300a00 */
[C---:B--2---:R-:W-:Y:S01]  /*33c20*/  HMMA.16816.F32.BF16 R8, R20.reuse, R6, R8 ;  /* 0x000000061408723c */ /* 0x044fe20000041808 */
[----:B------:R-:W-:Y:S02]  /*33c30*/  IMAD.MOV.U32 R3, RZ, RZ, R6 ;  /* 0x000000ffff037224 */ /* 0x000fe400078e0006 */
[----:B------:R-:W-:Y:S11]  /*33c40*/  IMAD.MOV.U32 R2, RZ, RZ, R7 ;  /* 0x000000ffff027224 */ /* 0x000ff600078e0007 */
[----:B------:R-:W-:Y:S09]  /*33c50*/  @!UPT UIADD3 URZ, URZ, URZ, URZ ;  /* 0x0000003f3f3ff290 */ /* 0x000ff2000fffe03f */
[----:B------:R-:W-:Y:S01]  /*33c60*/  STL.64 [R1+0x1010], R8 ;  /* 0x0010100801007387 */ /* 0x000fe20000100a00 */
[----:B------:R-:W-:Y:S01]  /*33c70*/  STL.64 [R1+0x1018], R10 ;  /* 0x0010180a01007387 */ /* 0x000fe20000100a00 */
[C---:B---3--:R-:W-:Y:S01]  /*33c80*/  HMMA.16816.F32.BF16 R4, R20.reuse, R18, R12 ;  /* 0x000000121404723c */ /* 0x048fe2000004180c */
[----:B-1----:R-:W-:Y:S02]  /*33c90*/  IMAD.MOV.U32 R27, RZ, RZ, R18 ;  /* 0x000000ffff1b7224 */ /* 0x002fe400078e0012 */
[----:B------:R-:W-:Y:S11]  /*33ca0*/  IMAD.MOV.U32 R26, RZ, RZ, R19 ;  /* 0x000000ffff1a7224 */ /* 0x000ff600078e0013 */
[----:B------:R-:W-:Y:S09]  /*33cb0*/  @!UPT UIADD3 URZ, URZ, URZ, URZ ;  /* 0x0000003f3f3ff290 */ /* 0x000ff2000fffe03f */
[----:B------:R-:W-:Y:S01]  /*33cc0*/  STL.64 [R1+0x1000], R4 ;  /* 0x0010000401007387 */ /* 0x000fe20000100a00 */
[----:B------:R-:W-:Y:S02]  /*33cd0*/  STL.64 [R1+0x1008], R6 ;  /* 0x0010080601007387 */ /* 0x000fe40000100a00 */
[----:B------:R-:W-:Y:S02]  /*33ce0*/  STL.64 [R1+0x2370], R26 ;  /* 0x0023701a01007387 */ /* 0x000fe40000100a00 */
[----:B------:R0:W-:Y:S02]  /*33cf0*/  STL.64 [R1+0x2368], R24 ;  /* 0x0023681801007387 */ /* 0x0001e40000100a00 */
        /* <DEDUP_REMOVED lines=977> */
[----:B----4-:R-:W-:Y:S01]  /*37a10*/  STL.64 [R1+0x1f58], R12 ;  /* 0x001f580c01007387 */ /* 0x010fe20000100a00 */
        /* <DEDUP_REMOVED lines=17> */
[----:B0-----:R-:W2:Y:S04]  /*37b30*/  LDL.64 R26, [R1+0x8] ;  /* 0x00000800011a7983 */ /* 0x001ea80000100a00 */
        /* <DEDUP_REMOVED lines=8> */
[----:B------:R-:W-:-:S02]  /*37bc0*/  IMAD.MOV.U32 R5, RZ, RZ, R18 ;  /* 0x000000ffff057224 */ /* 0x000fc400078e0012 */
        /* <DEDUP_REMOVED lines=152> */
[----:B0-----:R-:W-:-:S02]  /*38550*/  IMAD.MOV.U32 R18, RZ, RZ, R27 ;  /* 0x000000ffff127224 */ /* 0x001fc400078e001b */
[----:B------:R-:W-:-:S05]  /*38560*/  IMAD.MOV.U32 R19, RZ, RZ, R26 ;  /* 0x000000ffff137224 */ /* 0x000fca00078e001a */
[----:B------:R0:W-:Y:S01]  /*38570*/  STL.64 [R1+0x1eb0], R18 ;  /* 0x001eb01201007387 */ /* 0x0001e20000100a00 */
[----:B-1----:R-:W2:Y:S02]  /*38580*/  LDL.LU R16, [R1+0x600] ;  /* 0x0006000001107983 */ /* 0x002ea40000300800 */
[----:B------:R-:W2:Y:S01]  /*38590*/  LDL.LU R17, [R1+0x604] ;  /* 0x0006040001117983 */ /* 0x000ea20000300800 */
[----:B0-----:R-:W2:Y:S01]  /*385a0*/  LDL.LU R18, [R1+0x608] ;  /* 0x0006080001127983 */ /* 0x001ea20000300800 */
[----:B------:R-:W2:Y:S03]  /*385b0*/  LDL.LU R19, [R1+0x60c] ;  /* 0x00060c0001137983 */ /* 0x000ea60000300800 */
[----:B--2---:R4:W-:Y:S01]  /*385c0*/  STL.64 [R1+0x1ec0], R18 ;  /* 0x001ec01201007387 */ /* 0x0049e20000100a00 */
[----:B------:R-:W-:Y:S02]  /*385d0*/  STL.64 [R1+0x1eb8], R16 ;  /* 0x001eb81001007387 */ /* 0x000fe40000100a00 */
[----:B----4-:R-:W-:-:S02]  /*385e0*/  IMAD.MOV.U32 R18, RZ, RZ, R25 ;  /* 0x000000ffff127224 */ /* 0x010fc400078e0019 */
[----:B------:R-:W-:-:S05]  /*385f0*/  IMAD.MOV.U32 R19, RZ, RZ, R24 ;  /* 0x000000ffff137224 */ /* 0x000fca00078e0018 */
[----:B------:R-:W-:Y:S01]  /*38600*/  STL.64 [R1+0x1ed8], R18 ;  /* 0x001ed81201007387 */ /* 0x000fe20000100a00 */
[----:B------:R-:W-:Y:S02]  /*38610*/  STL.64 [R1+0x1e68], R14 ;  /* 0x001e680e01007387 */ /* 0x000fe40000100a00 */
[----:B------:R0:W-:Y:S02]  /*38620*/  STL.64 [R1+0x1e60], R12 ;  /* 0x001e600c01007387 */ /* 0x0001e40000100a00 */
[----:B0-----:R-:W2:Y:S01]  /*38630*/  LDL.LU R12, [R1+0x5c0] ;  /* 0x0005c000010c7983 */ /* 0x001ea20000300800 */
[----:B------:R-:W2:Y:S02]  /*38640*/  LDL.LU R13, [R1+0x5c4] ;  /* 0x0005c400010d7983 */ /* 0x000ea40000300800 */
[----:B------:R-:W4:Y:S02]  /*38650*/  LDL.LU R14, [R1+0x5c8] ;  /* 0x0005c800010e7983 */ /* 0x000f240000300800 */
[----:B------:R-:W4:Y:S01]  /*38660*/  LDL.LU R15, [R1+0x5cc] ;  /* 0x0005cc00010f7983 */ /* 0x000f220000300800 */
[----:B------:R-:W3:Y:S01]  /*38670*/  LDL.LU R4, [R1+0xcc0] ;  /* 0x000cc00001047983 */ /* 0x000ee20000300800 */
[----:B------:R-:W3:Y:S02]  /*38680*/  LDL.LU R5, [R1+0xcc4] ;  /* 0x000cc40001057983 */ /* 0x000ee40000300800 */
[----:B------:R-:W3:Y:S02]  /*38690*/  LDL.LU R6, [R1+0xcc8] ;  /* 0x000cc80001067983 */ /* 0x000ee40000300800 */
[----:B------:R-:W3:Y:S01]  /*386a0*/  LDL.LU R7, [R1+0xccc] ;  /* 0x000ccc0001077983 */ /* 0x000ee20000300800 */
[----:B------:R-:W3:Y:S01]  /*386b0*/  LDL.LU R24, [R1+0x8b0] ;  /* 0x0008b00001187983 */ /* 0x000ee20000300800 */
[----:B------:R-:W3:Y:S02]  /*386c0*/  LDL.LU R25, [R1+0x8b4] ;  /* 0x0008b40001197983 */ /* 0x000ee40000300800 */
[----:B------:R-:W3:Y:S02]  /*386d0*/  LDL.LU R26, [R1+0x8b8] ;  /* 0x0008b800011a7983 */ /* 0x000ee40000300800 */
[----:B------:R-:W3:Y:S01]  /*386e0*/  LDL.LU R27, [R1+0x8bc] ;  /* 0x0008bc00011b7983 */ /* 0x000ee20000300800 */
[----:B----4-:R-:W-:Y:S01]  /*386f0*/  STL.64 [R1+0x1e80], R14 ;  /* 0x001e800e01007387 */ /* 0x010fe20000100a00 */
[----:B--2---:R0:W-:Y:S03]  /*38700*/  STL.64 [R1+0x1e78], R12 ;  /* 0x001e780c01007387 */ /* 0x0041e60000100a00 */
[----:B0-----:R-:W2:Y:S01]  /*38710*/  LDL.LU R12, [R1+0x5d0] ;  /* 0x0005d000010c7983 */ /* 0x001ea20000300800 */
[----:B------:R-:W2:Y:S02]  /*38720*/  LDL.LU R13, [R1+0x5d4] ;  /* 0x0005d400010d7983 */ /* 0x000ea40000300800 */
[----:B------:R-:W4:Y:S02]  /*38730*/  LDL.LU R14, [R1+0x5d8] ;  /* 0x0005d800010e7983 */ /* 0x000f240000300800 */
[----:B------:R-:W4:Y:S02]  /*38740*/  LDL.LU R15, [R1+0x5dc] ;  /* 0x0005dc00010f7983 */ /* 0x000f240000300800 */
[----:B----4-:R-:W-:Y:S01]  /*38750*/  STL.64 [R1+0x1ea8], R14 ;  /* 0x001ea80e01007387 */ /* 0x010fe20000100a00 */
[----:B--2---:R0:W-:Y:S03]  /*38760*/  STL.64 [R1+0x1ea0], R12 ;  /* 0x001ea00c01007387 */ /* 0x0041e60000100a00 */
[----:B0-----:R-:W2:Y:S01]  /*38770*/  LDL.LU R12, [R1+0x5f0] ;  /* 0x0005f000010c7983 */ /* 0x001ea20000300800 */
[----:B------:R-:W2:Y:S02]  /*38780*/  LDL.LU R13, [R1+0x5f4] ;  /* 0x0005f400010d7983 */ /* 0x000ea40000300800 */
[----:B------:R-:W4:Y:S02]  /*38790*/  LDL.LU R14, [R1+0x5f8] ;  /* 0x0005f800010e7983 */ /* 0x000f240000300800 */
[----:B------:R-:W4:Y:S01]  /*387a0*/  LDL.LU R15, [R1+0x5fc] ;  /* 0x0005fc00010f7983 */ /* 0x000f220000300800 */
[----:B---3--:R-:W-:Y:S01]  /*387b0*/  HMMA.16816.F32.BF16 R4, R20, R10, R4 ;  /* 0x0000000a1404723c */ /* 0x008fe20000041804 */
[----:B----4-:R-:W-:Y:S01]  /*387c0*/  STL.64 [R1+0x1ed0], R14 ;  /* 0x001ed00e01007387 */ /* 0x010fe20000100a00 */
        /* <DEDUP_REMOVED lines=14> */
[----:B------:R-:W4:Y:S02]  /*388b0*/  LDL.LU.64 R4, [R1+0x1f00] ;  /* 0x001f000001047983 */ /* 0x000f240000300a00 */
[----:B------:R-:W-:-:S02]  /*388c0*/  IMAD.MOV.U32 R19, RZ, RZ, R8 ;  /* 0x000000ffff137224 */ /* 0x000fc400078e0008 */
[----:B------:R0:W-:Y:S02]  /*388d0*/  STL.64 [R1+0x1dd0], R10 ;  /* 0x001dd00a01007387 */ /* 0x0001e40000100a00 */
[----:B------:R-:W-:Y:S01]  /*388e0*/  IMAD.MOV.U32 R18, RZ, RZ, R9 ;  /* 0x000000ffff127224 */ /* 0x000fe200078e0009 */
[----:B------:R-:W2:Y:S01]  /*388f0*/  LDL.LU R8, [R1+0x550] ;  /* 0x0005500001087983 */ /* 0x000ea20000300800 */
[----:B------:R-:W2:Y:S03]  /*38900*/  LDL.LU R9, [R1+0x554] ;  /* 0x0005540001097983 */ /* 0x000ea60000300800 */
[----:B0-----:R-:W2:Y:S01]  /*38910*/  LDL.LU R10, [R1+0x558] ;  /* 0x00055800010a7983 */ /* 0x001ea20000300800 */
[----:B------:R-:W2:Y:S01]  /*38920*/  LDL.LU R11, [R1+0x55c] ;  /* 0x00055c00010b7983 */ /* 0x000ea20000300800 */
[----:B---3--:R-:W-:Y:S02]  /*38930*/  HMMA.16816.F32.BF16 R20, R20, R6, R24 ;  /* 0x000000061414723c */ /* 0x008fe40000041818 */
[----:B------:R-:W2:Y:S01]  /*38940*/  LDL.LU.64 R26, [R1+0x1ef8] ;  /* 0x001ef800011a7983 */ /* 0x000ea20000300a00 */
[----:B------:R-:W2:Y:S11]  /*38950*/  LDL.LU.64 R24, [R1+0x1ef0] ;  /* 0x001ef00001187983 */ /* 0x000eb60000300a00 */
[----:B------:R-:W-:Y:S09]  /*38960*/  @!UPT UIADD3 URZ, URZ, URZ, URZ ;  /* 0x0000003f3f3ff290 */ /* 0x000ff2000fffe03f */
[----:B------:R-:W-:Y:S01]  /*38970*/  STL.64 [R1+0x8b0], R20 ;  /* 0x0008b01401007387 */ /* 0x000fe20000100a00 */
[----:B------:R-:W-:Y:S02]  /*38980*/  STL.64 [R1+0x8b8], R22 ;  /* 0x0008b81601007387 */ /* 0x000fe40000100a00 */
[----:B------:R-:W-:Y:S01]  /*38990*/  STL.64 [R1+0x1dc8], R6 ;  /* 0x001dc80601007387 */ /* 0x000fe20000100a00 */
        /* <DEDUP_REMOVED lines=13> */
[----:B0-----:R-:W3:Y:S01]  /*38a70*/  LDL.LU.64 R18, [R1+0x1ec0] ;  /* 0x001ec00001127983 */ /* 0x001ee20000300a00 */
[----:B------:R-:W3:Y:S02]  /*38a80*/  LDL.LU.64 R16, [R1+0x1eb8] ;  /* 0x001eb80001107983 */ /* 0x000ee40000300a00 */
[----:B------:R-:W-:Y:S02]  /*38a90*/  IMAD.MOV.U32 R6, RZ, RZ, R3 ;  /* 0x000000ffff067224 */ /* 0x000fe400078e0003 */
[----:B------:R-:W-:Y:S02]  /*38aa0*/  IMAD.MOV.U32 R7, RZ, RZ, R2 ;  /* 0x000000ffff077224 */ /* 0x000fe400078e0002 */
[----:B----4-:R-:W-:-:S02]  /*38ab0*/  IMAD.MOV.U32 R22, RZ, RZ, R5 ;  /* 0x000000ffff167224 */ /* 0x010fc400078e0005 */
[----:B------:R-:W-:-:S03]  /*38ac0*/  IMAD.MOV.U32 R23, RZ, RZ, R4 ;  /* 0x000000ffff177224 */ /* 0x000fc600078e0004 */
        /* <DEDUP_REMOVED lines=15> */
[----:B0-----:R-:W4:Y:S01]  /*38bc0*/  LDL.LU.64 R18, [R1+0x1e98] ;  /* 0x001e980001127983 */ /* 0x001f220000300a00 */
[----:B------:R-:W4:Y:S02]  /*38bd0*/  LDL.LU.64 R16, [R1+0x1e90] ;  /* 0x001e900001107983 */ /* 0x000f240000300a00 */
        /* <DEDUP_REMOVED lines=64> */
[----:B------:R0:W-:Y:S02]  /*38fe0*/  STL.64 [R1+0x1dc0], R18 ;  /* 0x001dc01201007387 */ /* 0x0001e40000100a00 */
[----:B------:R-:W3:Y:S02]  /*38ff0*/  LDL.LU R16, [R1+0x9d0] ;  /* 0x0009d00001107983 */ /* 0x000ee40000300800 */
[----:B------:R-:W3:Y:S01]  /*39000*/  LDL.LU R17, [R1+0x9d4] ;  /* 0x0009d40001117983 */ /* 0x000ee20000300800 */
[----:B0-----:R-:W3:Y:S01]  /*39010*/  LDL.LU R18, [R1+0x9d8] ;  /* 0x0009d80001127983 */ /* 0x001ee20000300800 */
[----:B------:R-:W3:Y:S01]  /*39020*/  LDL.LU R19, [R1+0x9dc] ;  /* 0x0009dc0001137983 */ /* 0x000ee20000300800 */
[C---:B--2---:R-:W-:Y:S11]  /*39030*/  HMMA.16816.F32.BF16 R8, R24.reuse, R14, R8 ;  /* 0x0000000e1808723c */ /* 0x044ff60000041808 */
[----:B------:R-:W-:Y:S11]  /*39040*/  @!UPT UIADD3 URZ, URZ, URZ, URZ ;  /* 0x0000003f3f3ff290 */ /* 0x000ff6000fffe03f */
[----:B------:R-:W-:Y:S01]  /*39050*/  @!UPT UIADD3 URZ, URZ, URZ, URZ ;  /* 0x0000003f3f3ff290 */ /* 0x000fe2000fffe03f */
[----:B------:R-:W-:Y:S01]  /*39060*/  STL.64 [R1+0x550], R8 ;  /* 0x0005500801007387 */ /* 0x000fe20000100a00 */
[----:B------:R0:W-:Y:S03]  /*39070*/  STL.64 [R1+0x558], R10 ;  /* 0x0005580a01007387 */ /* 0x0001e60000100a00 */
[----:B0-----:R-:W3:Y:S01]  /*39080*/  LDL.LU.64 R10, [R1+0x1dd0] ;  /* 0x001dd000010a7983 */ /* 0x001ee20000300a00 */
[----:B------:R0:W-:Y:S03]  /*39090*/  STL.64 [R1+0x1d38], R14 ;  /* 0x001d380e01007387 */ /* 0x0001e60000100a00 */
[----:B0-----:R-:W2:Y:S04]  /*390a0*/  LDL.LU.64 R14, [R1+0x88] ;  /* 0x00008800010e7983 */ /* 0x001ea80000300a00 */
        /* <DEDUP_REMOVED lines=8> */
[----:B0-----:R-:W2:Y:S11]  /*39130*/  LDL.LU.64 R14, [R1+0xb8] ;  /* 0x0000b800010e7983 */ /* 0x001eb60000300a00 */
        /* <DEDUP_REMOVED lines=9> */
[----:B----4-:R-:W-:Y:S02]  /*391d0*/  HMMA.16816.F32.BF16 R20, R24, R6, R20 ;  /* 0x000000061814723c */ /* 0x010fe40000041814 */
[----:B------:R0:W-:Y:S04]  /*391e0*/  STL.64 [R1+0x1d10], R6 ;  /* 0x001d100601007387 */ /* 0x0001e80000100a00 */
[----:B------:R-:W1:Y:S04]  /*391f0*/  LDSM.16.MT88.4 R24, [R0+0x2180] ;  /* 0x002180000018783b */ /* 0x000e680000004200 */
[----:B0-----:R-:W4:Y:S11]  /*39200*/  LDL.LU.64 R6, [R1+0x98] ;  /* 0x0000980001067983 */ /* 0x001f360000300a00 */
[----:B------:R-:W-:Y:S02]  /*39210*/  @!UPT UIADD3 URZ, URZ, URZ, URZ ;  /* 0x0000003f3f3ff290 */ /* 0x000fe4000fffe03f */
[----:B------:R-:W-:Y:S01]  /*39220*/  STL.64 [R1+0x100], R20 ;  /* 0x0001001401007387 */ /* 0x000fe20000100a00 */
[----:B------:R-:W-:Y:S02]  /*39230*/  STL.64 [R1+0x108], R22 ;  /* 0x0001081601007387 */ /* 0x000fe40000100a00 */
[----:B------:R-:W2:Y:S01]  /*39240*/  LDSM.16.MT88.4 R20, [R0+0x2100] ;  /* 0x002100000014783b */ /* 0x000ea20000004200 */
[----:B-1----:R0:W-:Y:S03]  /*39250*/  STL [R1+0x1cb0], R24 ;  /* 0x001cb01801007387 */ /* 0x0021e60000100800 */
[----:B------:R1:W-:Y:S02]  /*39260*/  STL [R1+0x1cac], R25 ;  /* 0x001cac1901007387 */ /* 0x0003e40000100800 */
[----:B------:R3:W-:Y:S02]  /*39270*/  STL [R1+0x1ca8], R26 ;  /* 0x001ca81a01007387 */ /* 0x0007e40000100800 */
[----:B------:R3:W-:Y:S01]  /*39280*/  STL [R1+0x1ca4], R27 ;  /* 0x001ca41b01007387 */ /* 0x0007e20000100800 */
[----:B0-----:R-:W4:Y:S01]  /*39290*/  LDL.LU R24, [R1+0x9b0] ;  /* 0x0009b00001187983 */ /* 0x001f220000300800 */
[----:B-1----:R-:W4:Y:S02]  /*392a0*/  LDL.LU R25, [R1+0x9b4] ;  /* 0x0009b40001197983 */ /* 0x002f240000300800 */
[----:B---3--:R-:W4:Y:S02]  /*392b0*/  LDL.LU R26, [R1+0x9b8] ;  /* 0x0009b800011a7983 */ /* 0x008f240000300800 */
[----:B------:R-:W4:Y:S01]  /*392c0*/  LDL.LU R27, [R1+0x9bc] ;  /* 0x0009bc00011b7983 */ /* 0x000f220000300800 */
[C---:B--2---:R-:W-:Y:S11]  /*392d0*/  HMMA.16816.F32.BF16 R16, R20.reuse, R14, R16 ;  /* 0x0000000e1410723c */ /* 0x044ff60000041810 */
[----:B------:R-:W-:Y:S11]  /*392e0*/  @!UPT UIADD3 URZ, URZ, URZ, URZ ;  /* 0x0000003f3f3ff290 */ /* 0x000ff6000fffe03f */
[----:B------:R-:W-:Y:S01]  /*392f0*/  @!UPT UIADD3 URZ, URZ, URZ, URZ ;  /* 0x0000003f3f3ff290 */ /* 0x000fe2000fffe03f */
[----:B------:R-:W-:Y:S01]  /*39300*/  STL.64 [R1+0x9d0], R16 ;  /* 0x0009d01001007387 */ /* 0x000fe20000100a00 */
[----:B------:R0:W-:Y:S03]  /*39310*/  STL.64 [R1+0x9d8], R18 ;  /* 0x0009d81201007387 */ /* 0x0001e60000100a00 */
[----:B0-----:R-:W2:Y:S01]  /*39320*/  LDL.LU.64 R18, [R1+0x1dc0] ;  /* 0x001dc00001127983 */ /* 0x001ea20000300a00 */
[----:B------:R-:W-:Y:S02]  /*39330*/  IMAD.MOV.U32 R16, RZ, RZ, R15 ;  /* 0x000000ffff107224 */ /* 0x000fe400078e000f */
[----:B------:R-:W-:Y:S02]  /*39340*/  IMAD.MOV.U32 R17, RZ, RZ, R14 ;  /* 0x000000ffff117224 */ /* 0x000fe400078e000e */
[----:B------:R-:W3:Y:S01]  /*39350*/  LDL.LU.64 R14, [R1+0x1db8] ;  /* 0x001db800010e7983 */ /* 0x000ee20000300a00 */
[----:B------:R-:W3:Y:S02]  /*39360*/  LDL.LU.64 R12, [R1+0x1db0] ;  /* 0x001db000010c7983 */ /* 0x000ee40000300a00 */
[----:B------:R-:W-:Y:S02]  /*39370*/  STL [R1+0x1cb8], R16 ;  /* 0x001cb81001007387 */ /* 0x000fe40000100800 */
[----:B------:R-:W-:Y:S01]  /*39380*/  STL [R1+0x1cb4], R17 ;  /* 0x001cb41101007387 */ /* 0x000fe20000100800 */
[----:B--2---:R0:W-:Y:S04]  /*39390*/  STL.64 [R1+0x1d90], R18 ;  /* 0x001d901201007387 */ /* 0x0041e80000100a00 */
[----:B0-----:R-:W3:Y:S02]  /*393a0*/  LDL.LU.64 R18, [R1+0xa8] ;  /* 0x0000a80001127983 */ /* 0x001ee40000300a00 */
[C---:B---3--:R-:W-:Y:S11]  /*393b0*/  HMMA.16816.F32.BF16 R12, R20.reuse, R18, R12 ;  /* 0x00000012140c723c */ /* 0x048ff6000004180c */
[----:B------:R-:W-:Y:S11]  /*393c0*/  @!UPT UIADD3 URZ, URZ, URZ, URZ ;  /* 0x0000003f3f3ff290 */ /* 0x000ff6000fffe03f */
[----:B------:R-:W-:Y:S01]  /*393d0*/  @!UPT UIADD3 URZ, URZ, URZ, URZ ;  /* 0x0000003f3f3ff290 */ /* 0x000fe2000fffe03f */
[----:B------:R-:W-:Y:S01]  /*393e0*/  STL.64 [R1+0x9c0], R12 ;  /* 0x0009c00c01007387 */ /* 0x000fe20000100a00 */
[----:B------:R0:W-:Y:S03]  /*393f0*/  STL.64 [R1+0x9c8], R14 ;  /* 0x0009c80e01007387 */ /* 0x0001e60000100a00 */
[----:B0-----:R-:W2:Y:S01]  /*39400*/  LDL.LU.64 R14, [R1+0x1da8] ;  /* 0x001da800010e7983 */ /* 0x001ea20000300a00 */
[----:B------:R-:W-:Y:S02]  /*39410*/  IMAD.MOV.U32 R29, RZ, RZ, R18 ;  /* 0x000000ffff1d7224 */ /* 0x000fe400078e0012 */
[----:B------:R-:W-:Y:S02]  /*39420*/  IMAD.MOV.U32 R0, RZ, RZ, R19 ;  /* 0x000000ffff007224 */ /* 0x000fe400078e0013 */
[----:B----4-:R-:W-:Y:S01]  /*39430*/  HMMA.16816.F32.BF16 R16, R20, R6, R24 ;  /* 0x000000061410723c */ /* 0x010fe20000041818 */
[----:B------:R-:W-:-:S02]  /*39440*/  IMAD.MOV.U32 R3, RZ, RZ, R6 ;  /* 0x000000ffff037224 */ /* 0x000fc400078e0006 */
[----:B------:R-:W-:Y:S01]  /*39450*/  IMAD.MOV.U32 R28, RZ, RZ, R7 ;  /* 0x000000ffff1c7224 */ /* 0x000fe200078e0007 */
[----:B------:R-:W-:Y:S01]  /*39460*/  STL [R1+0x1cc0], R0 ;  /* 0x001cc00001007387 */ /* 0x000fe20000100800 */
[----:B------:R-:W-:Y:S11]  /*39470*/  STL [R1+0x1cbc], R29 ;  /* 0x001cbc1d01007387 */ /* 0x000ff60000100800 */
[----:B------:R-:W-:Y:S07]  /*39480*/  @!UPT UIADD3 URZ, URZ, URZ, URZ ;  /* 0x0000003f3f3ff290 */ /* 0x000fee000fffe03f */
[----:B------:R-:W-:Y:S01]  /*39490*/  STL.64 [R1+0x9b0], R16 ;  /* 0x0009b01001007387 */ /* 0x000fe20000100a00 */
[----:B------:R-:W-:Y:S02]  /*394a0*/  STL.64 [R1+0x9b8], R18 ;  /* 0x0009b81201007387 */ /* 0x000fe40000100a00 */
[----:B------:R-:W-:Y:S02]  /*394b0*/  STL [R1+0x1cc8], R28 ;  /* 0x001cc81c01007387 */ /* 0x000fe40000100800 */
[----:B------:R-:W-:Y:S01]  /*394c0*/  STL [R1+0x1cc4], R3 ;  /* 0x001cc40301007387 */ /* 0x000fe20000100800 */
[C---:B--2---:R-:W-:Y:S11]  /*394d0*/  HMMA.16816.F32.BF16 R4, R20.reuse, R14, R8 ;  /* 0x0000000e1404723c */ /* 0x044ff60000041808 */
[----:B------:R-:W-:Y:S11]  /*394e0*/  @!UPT UIADD3 URZ, URZ, URZ, URZ ;  /* 0x0000003f3f3ff290 */ /* 0x000ff6000fffe03f */
[----:B------:R-:W-:Y:S01]  /*394f0*/  @!UPT UIADD3 URZ, URZ, URZ, URZ ;  /* 0x0000003f3f3ff290 */ /* 0x000fe2000fffe03f */
[----:B------:R-:W-:Y:S01]  /*39500*/  STL.64 [R1+0x9a0], R4 ;  /* 0x0009a00401007387 */ /* 0x000fe20000100a00 */
[----:B------:R-:W-:Y:S02]  /*39510*/  STL.64 [R1+0x9a8], R6 ;  /* 0x0009a80601007387 */ /* 0x000fe40000100a00 */
[----:B------:R-:W2:Y:S02]  /*39520*/  LDL.LU R8, [R1+0x900] ;  /* 0x0009000001087983 */ /* 0x000ea40000300800 */
[----:B------:R-:W2:Y:S01]  /*39530*/  LDL.LU R9, [R1+0x904] ;  /* 0x0009040001097983 */ /* 0x000ea20000300800 */
[----:B------:R-:W3:Y:S01]  /*39540*/  LDL.LU R10, [R1+0x908] ;  /* 0x00090800010a7983 */ /* 0x000ee20000300800 */
[----:B------:R-:W3:Y:S02]  /*39550*/  LDL.LU R11, [R1+0x90c] ;  /* 0x00090c00010b7983 */ /* 0x000ee40000300800 */
[----:B------:R-:W-:Y:S02]  /*39560*/  IMAD.MOV.U32 R27, RZ, RZ, R14 ;  /* 0x000000ffff1b7224 */ /* 0x000fe400078e000e */
[----:B------:R-:W-:Y:S01]  /*39570*/  IMAD.MOV.U32 R2, RZ, RZ, R15 ;  /* 0x000000ffff027224 */ /* 0x000fe200078e000f */
        /* <DEDUP_REMOVED lines=20> */
[----:B0-----:R-:W2:Y:S01]  /*396c0*/  LDL.LU.64 R18, [R1+0x78] ;  /* 0x0000780001127983 */ /* 0x001ea20000300a00 */
[----:B------:R0:W-:Y:S02]  /*396d0*/  STL.64 [R1+0x1d48], R14 ;  /* 0x001d480e01007387 */ /* 0x0001e40000100a00 */
[----:B------:R-:W-:Y:S01]  /*396e0*/  STL.64 [R1+0x1d40], R12 ;  /* 0x001d400c01007387 */ /* 0x000fe20000100a00 */
[----:B0-----:R-:W2:Y:S04]  /*396f0*/  LDL.LU.64 R14, [R1+0x38] ;  /* 0x00003800010e7983 */ /* 0x001ea80000300a00 */
[----:B--2---:R0:W-:Y:S04]  /*39700*/  STL.64 [R1+0x1d58], R14 ;  /* 0x001d580e01007387 */ /* 0x0041e80000100a00 */
[----:B0-----:R-:W2:Y:S04]  /*39710*/  LDL.LU.64 R14, [R1+0x48] ;  /* 0x00004800010e7983 */ /* 0x001ea80000300a00 */
[----:B--2---:R0:W-:Y:S04]  /*39720*/  STL.64 [R1+0x1d70], R14 ;  /* 0x001d700e01007387 */ /* 0x0041e80000100a00 */
[----:B0-----:R-:W2:Y:S04]  /*39730*/  LDL.LU.64 R14, [R1+0x58] ;  /* 0x00005800010e7983 */ /* 0x001ea80000300a00 */
[----:B--2---:R0:W-:Y:S04]  /*39740*/  STL.64 [R1+0x1d88], R14 ;  /* 0x001d880e01007387 */ /* 0x0041e80000100a00 */
[----:B0-----:R-:W2:Y:S01]  /*39750*/  LDL.LU.64 R14, [R1+0x68] ;  /* 0x00006800010e7983 */ /* 0x001ea20000300a00 */
[----:B------:R0:W-:Y:S02]  /*39760*/  STL.64 [R1+0x1d20], R6 ;  /* 0x001d200601007387 */ /* 0x0001e40000100a00 */
[----:B----4-:R-:W-:Y:S01]  /*39770*/  STL.64 [R1+0x1d18], R4 ;  /* 0x001d180401007387 */ /* 0x010fe20000100a00 */
[----:B0-----:R-:W4:Y:S04]  /*39780*/  LDL.LU.64 R6, [R1+0x18] ;  /* 0x0000180001067983 */ /* 0x001f280000300a00 */
[----:B----4-:R0:W-:Y:S04]  /*39790*/  STL.64 [R1+0x1d30], R6 ;  /* 0x001d300601007387 */ /* 0x0101e80000100a00 */
[----:B0-----:R-:W4:Y:S04]  /*397a0*/  LDL.LU.64 R6, [R1+0x28] ;  /* 0x0000280001067983 */ /* 0x001f280000300a00 */
[----:B----4-:R0:W-:Y:S01]  /*397b0*/  STL.64 [R1+0x1d50], R6 ;  /* 0x001d500601007387 */ /* 0x0101e20000100a00 */
[----:B------:R-:W4:Y:S02]  /*397c0*/  LDL.LU R4, [R1+0x950] ;  /* 0x0009500001047983 */ /* 0x000f240000300800 */
[----:B------:R-:W4:Y:S01]  /*397d0*/  LDL.LU R5, [R1+0x954] ;  /* 0x0009540001057983 */ /* 0x000f220000300800 */
[----:B0-----:R-:W2:Y:S01]  /*397e0*/  LDL.LU R6, [R1+0x958] ;  /* 0x0009580001067983 */ /* 0x001ea20000300800 */
[----:B------:R-:W2:Y:S03]  /*397f0*/  LDL.LU R7, [R1+0x95c] ;  /* 0x00095c0001077983 */ /* 0x000ea60000300800 */
[----:B--2---:R-:W-:Y:S01]  /*39800*/  STL.64 [R1+0x1d68], R6 ;  /* 0x001d680601007387 */ /* 0x004fe20000100a00 */
[----:B----4-:R0:W-:Y:S03]  /*39810*/  STL.64 [R1+0x1d60], R4 ;  /* 0x001d600401007387 */ /* 0x0101e60000100a00 */
        /* <DEDUP_REMOVED lines=8> */
[----:B------:R-:W2:Y:S02]  /*398a0*/  LDL.LU R6, [R1+0x978] ;  /* 0x0009780001067983 */ /* 0x000ea40000300800 */
[----:B------:R-:W2:Y:S01]  /*398b0*/  LDL.LU R7, [R1+0x97c] ;  /* 0x00097c0001077983 */ /* 0x000ea20000300800 */
[----:B---3--:R0:W-:Y:S01]  /*398c0*/  STL.64 [R1+0x1d08], R10 ;  /* 0x001d080a01007387 */ /* 0x0081e20000100a00 */
[----:B------:R1:W-:Y:S03]  /*398d0*/  STL.64 [R1+0x1d00], R8 ;  /* 0x001d000801007387 */ /* 0x0003e60000100a00 */
[----:B0-----:R-:W3:Y:S04]  /*398e0*/  LDL.LU.64 R10, [R1+0x8] ;  /* 0x00000800010a7983 */ /* 0x001ee80000300a00 */
[----:B---3--:R0:W-:Y:S01]  /*398f0*/  STL.64 [R1+0x1d28], R10 ;  /* 0x001d280a01007387 */ /* 0x0081e20000100a00 */
[----:B-1----:R-:W3:Y:S02]  /*39900*/  LDL.LU R8, [R1+0x930] ;  /* 0x0009300001087983 */ /* 0x002ee40000300800 */
[----:B------:R-:W3:Y:S01]  /*39910*/  LDL.LU R9, [R1+0x934] ;  /* 0x0009340001097983 */ /* 0x000ee20000300800 */
[----:B0-----:R-:W3:Y:S01]  /*39920*/  LDL.LU R10, [R1+0x938] ;  /* 0x00093800010a7983 */ /* 0x001ee20000300800 */
[----:B------:R-:W3:Y:S02]  /*39930*/  LDL.LU R11, [R1+0x93c] ;  /* 0x00093c00010b7983 */ /* 0x000ee40000300800 */
[----:B------:R-:W-:Y:S02]  /*39940*/  STL [R1+0x1cd0], R2 ;  /* 0x001cd00201007387 */ /* 0x000fe40000100800 */
[----:B------:R0:W-:Y:S01]  /*39950*/  STL [R1+0x1ccc], R27 ;  /* 0x001ccc1b01007387 */ /* 0x0001e20000100800 */
[----:B------:R-:W4:Y:S01]  /*39960*/  LDL.LU R24, [R1+0x990] ;  /* 0x0009900001187983 */ /* 0x000f220000300800 */
[----:B------:R-:W4:Y:S02]  /*39970*/  LDL.LU R25, [R1+0x994] ;  /* 0x0009940001197983 */ /* 0x000f240000300800 */
[----:B------:R-:W4:Y:S01]  /*39980*/  LDL.LU R26, [R1+0x998] ;  /* 0x00099800011a7983 */ /* 0x000f220000300800 */
[----:B0-----:R-:W4:Y:S02]  /*39990*/  LDL.LU R27, [R1+0x99c] ;  /* 0x00099c00011b7983 */ /* 0x001f240000300800 */
[C---:B----4-:R-:W-:Y:S11]  /*399a0*/  HMMA.16816.F32.BF16 R24, R20.reuse, R18, R24 ;  /* 0x000000121418723c */ /* 0x050ff60000041818 */
[----:B------:R-:W-:Y:S11]  /*399b0*/  @!UPT UIADD3 URZ, URZ, URZ, URZ ;  /* 0x0000003f3f3ff290 */ /* 0x000ff6000fffe03f */
[----:B------:R-:W-:Y:S01]  /*399c0*/  @!UPT UIADD3 URZ, URZ, URZ, URZ ;  /* 0x0000003f3f3ff290 */ /* 0x000fe2000fffe03f */
[----:B------:R0:W-:Y:S01]  /*399d0*/  STL.64 [R1+0x990], R24 ;  /* 0x0009901801007387 */ /* 0x0001e20000100a00 */
[----:B------:R1:W-:Y:S02]  /*399e0*/  STL.64 [R1+0x998], R26 ;  /* 0x0009981a01007387 */ /* 0x0003e40000100a00 */
[----:B0-----:R-:W-:Y:S02]  /*399f0*/  IMAD.MOV.U32 R25, RZ, RZ, R18 ;  /* 0x000000ffff197224 */ /* 0x001fe400078e0012 */
[----:B-1----:R-:W-:Y:S02]  /*39a00*/  IMAD.MOV.U32 R26, RZ, RZ, R19 ;  /* 0x000000ffff1a7224 */ /* 0x002fe400078e0013 */
[----:B------:R-:W4:Y:S01]  /*39a10*/  LDL.LU.64 R18, [R1+0x1da0] ;  /* 0x001da00001127983 */ /* 0x000f220000300a00 */
[----:B------:R-:W4:Y:S02]  /*39a20*/  LDL.LU.64 R16, [R1+0x1d98] ;  /* 0x001d980001107983 */ /* 0x000f240000300a00 */
[----:B------:R-:W-:Y:S02]  /*39a30*/  STL [R1+0x1cd4], R25 ;  /* 0x001cd41901007387 */ /* 0x000fe40000100800 */
[----:B------:R-:W-:Y:S01]  /*39a40*/  IMAD.MOV.U32 R24, RZ, RZ, R15 ;  /* 0x000000ffff187224 */ /* 0x000fe200078e000f */
[C---:B----4-:R-:W-:Y:S11]  /*39a50*/  HMMA.16816.F32.BF16 R16, R20.reuse, R14, R16 ;  /* 0x0000000e1410723c */ /* 0x050ff60000041810 */
[----:B------:R-:W-:Y:S11]  /*39a60*/  @!UPT UIADD3 URZ, URZ, URZ, URZ ;  /* 0x0000003f3f3ff290 */ /* 0x000ff6000fffe03f */
[----:B------:R-:W-:Y:S01]  /*39a70*/  @!UPT UIADD3 URZ, URZ, URZ, URZ ;  /* 0x0000003f3f3ff290 */ /* 0x000fe2000fffe03f */
        /* <DEDUP_REMOVED lines=50> */
[----:B------:R-:W-:Y:S01]  /*39da0*/  STL.64 [R1+0x1ce0], R26 ;  /* 0x001ce01a01007387 */ /* 0x000fe20000100a00 */
[----:B------:R0:W-:Y:S04]  /*39db0*/  STL.64 [R1+0x1cd8], R24 ;  /* 0x001cd81801007387 */ /* 0x0001e80000100a00 */
[----:B0-----:R-:W2:Y:S01]  /*39dc0*/  LDL.LU R24, [R1+0x8f0] ;  /* 0x0008f00001187983 */ /* 0x001ea20000300800 */
[----:B------:R-:W2:Y:S02]  /*39dd0*/  LDL.LU R25, [R1+0x8f4] ;  /* 0x0008f40001197983 */ /* 0x000ea40000300800 */
[----:B------:R-:W2:Y:S02]  /*39de0*/  LDL.LU R26, [R1+0x8f8] ;  /* 0x0008f800011a7983 */ /* 0x000ea40000300800 */
[----:B------:R-:W2:Y:S01]  /*39df0*/  LDL.LU R27, [R1+0x8fc] ;  /* 0x0008fc00011b7983 */ /* 0x000ea20000300800 */
        /* <DEDUP_REMOVED lines=29> */
[----:B0-----:R-:W2:Y:S01]  /*39fd0*/  LDL.LU.64 R26, [R1+0x1ce0] ;  /* 0x001ce000011a7983 */ /* 0x001ea20000300a00 */
[----:B------:R-:W4:Y:S02]  /*39fe0*/  LDL.LU.64 R24, [R1+0x1cd8] ;  /* 0x001cd80001187983 */ /* 0x000f240000300a00 */
[----:B------:R0:W-:Y:S02]  /*39ff0*/  STL.64 [R1+0x1b58], R10 ;  /* 0x001b580a01007387 */ /* 0x0001e40000100a00 */
[----:B------:R-:W3:Y:S01]  /*3a000*/  LDL.LU R8, [R1+0x500] ;  /* 0x0005000001087983 */ /* 0x000ee20000300800 */
[----:B------:R-:W3:Y:S04]  /*3a010*/  LDL.LU R9, [R1+0x504] ;  /* 0x0005040001097983 */ /* 0x000ee80000300800 */
[----:B0-----:R-:W3:Y:S01]  /*3a020*/  LDL.LU R10, [R1+0x508] ;  /* 0x00050800010a7983 */ /* 0x001ee20000300800 */
[----:B------:R-:W3:Y:S02]  /*3a030*/  LDL.LU R11, [R1+0x50c] ;  /* 0x00050c00010b7983 */ /* 0x000ee40000300800 */
[----:B---3--:R-:W-:Y:S01]  /*3a040*/  HMMA.16816.F32.BF16 R20, R20, R6, R8 ;  /* 0x000000061414723c */ /* 0x008fe20000041808 */
[----:B------:R-:W3:Y:S11]  /*3a050*/  LDL.LU R8, [R1+0x150] ;  /* 0x0001500001087983 */ /* 0x000ef60000300800 */
[----:B------:R-:W-:Y:S11]  /*3a060*/  @!UPT UIADD3 URZ, URZ, URZ, URZ ;  /* 0x0000003f3f3ff290 */ /* 0x000ff6000fffe03f */
[----:B------:R-:W-:Y:S01]  /*3a070*/  STL.64 [R1+0x500], R20 ;  /* 0x0005001401007387 */ /* 0x000fe20000100a00 */
[----:B------:R4:W-:Y:S02]  /*3a080*/  STL.64 [R1+0x508], R22 ;  /* 0x0005081601007387 */ /* 0x0009e40000100a00 */
[----:B------:R-:W3:Y:S02]  /*3a090*/  LDL.LU R9, [R1+0x154] ;  /* 0x0001540001097983 */ /* 0x000ee40000300800 */
[----:B------:R-:W2:Y:S01]  /*3a0a0*/  LDL.LU R10, [R1+0x158] ;  /* 0x00015800010a7983 */ /* 0x000ea20000300800 */
[----:B------:R-:W2:Y:S01]  /*3a0b0*/  LDL.LU R11, [R1+0x15c] ;  /* 0x00015c00010b7983 */ /* 0x000ea20000300800 */
[----:B----4-:R-:W-:Y:S02]  /*3a0c0*/  IMAD.MOV.U32 R22, RZ, RZ, R25 ;  /* 0x000000ffff167224 */ /* 0x010fe400078e0019 */
[----:B------:R-:W-:Y:S01]  /*3a0d0*/  IMAD.MOV.U32 R23, RZ, RZ, R2 ;  /* 0x000000ffff177224 */ /* 0x000fe200078e0002 */
[----:B--2---:R-:W-:Y:S01]  /*3a0e0*/  STL.64 [R1+0x1b68], R10 ;  /* 0x001b680a01007387 */ /* 0x004fe20000100a00 */
[----:B---3--:R0:W-:Y:S03]  /*3a0f0*/  STL.64 [R1+0x1b60], R8 ;  /* 0x001b600801007387 */ /* 0x0081e60000100a00 */
[----:B0-----:R-:W2:Y:S01]  /*3a100*/  LDL.LU R8, [R1+0x160] ;  /* 0x0001600001087983 */ /* 0x001ea20000300800 */
[----:B------:R-:W2:Y:S02]  /*3a110*/  LDL.LU R9, [R1+0x164] ;  /* 0x0001640001097983 */ /* 0x000ea40000300800 */
[----:B------:R-:W3:Y:S02]  /*3a120*/  LDL.LU R10, [R1+0x168] ;  /* 0x00016800010a7983 */ /* 0x000ee40000300800 */
[----:B------:R-:W3:Y:S01]  /*3a130*/  LDL.LU R11, [R1+0x16c] ;  /* 0x00016c00010b7983 */ /* 0x000ee20000300800 */
[----:B------:R-:W4:Y:S01]  /*3a140*/  LDL.LU R25, [R1+0x1cd4] ;  /* 0x001cd40001197983 */ /* 0x000f220000300800 */
[----:B------:R-:W2:Y:S02]  /*3a150*/  LDL.LU R2, [R1+0x1cd0] ;  /* 0x001cd00001027983 */ /* 0x000ea40000300800 */
[----:B------:R0:W-:Y:S02]  /*3a160*/  STL.64 [R1+0x1b98], R22 ;  /* 0x001b981601007387 */ /* 0x0001e40000100a00 */
[----:B0-----:R-:W-:-:S02]  /*3a170*/  IMAD.MOV.U32 R22, RZ, RZ, R13 ;  /* 0x000000ffff167224 */ /* 0x001fc400078e000d */
[----:B------:R-:W-:-:S05]  /*3a180*/  IMAD.MOV.U32 R23, RZ, RZ, R12 ;  /* 0x000000ffff177224 */ /* 0x000fca00078e000c */
[----:B------:R0:W-:Y:S01]  /*3a190*/  STL.64 [R1+0x1bb0], R22 ;  /* 0x001bb01601007387 */ /* 0x0001e20000100a00 */
[----:B------:R-:W2:Y:S02]  /*3a1a0*/  LDL.LU R12, [R1+0x180] ;  /* 0x00018000010c7983 */ /* 0x000ea40000300800 */
[----:B------:R-:W2:Y:S02]  /*3a1b0*/  LDL.LU R13, [R1+0x184] ;  /* 0x00018400010d7983 */ /* 0x000ea40000300800 */
[----:B------:R-:W2:Y:S01]  /*3a1c0*/  LDL.LU R14, [R1+0x188] ;  /* 0x00018800010e7983 */ /* 0x000ea20000300800 */
[----:B------:R-:W2:Y:S01]  /*3a1d0*/  LDL.LU R15, [R1+0x18c] ;  /* 0x00018c00010f7983 */ /* 0x000ea20000300800 */
[----:B0-----:R-:W-:Y:S02]  /*3a1e0*/  IMAD.MOV.U32 R22, RZ, RZ, R27 ;  /* 0x000000ffff167224 */ /* 0x001fe400078e001b */
        /* <DEDUP_REMOVED lines=44> */
[----:B------:R-:W-:Y:S01]  /*3a4b0*/  IMAD.MOV.U32 R23, RZ, RZ, R26 ;  /* 0x000000ffff177224 */ /* 0x000fe200078e001a */
[----:B------:R-:W4:Y:S01]  /*3a4c0*/  LDL.LU R25, [R1+0x1cac] ;  /* 0x001cac0001197983 */ /* 0x000f220000300800 */
[----:B------:R-:W4:Y:S03]  /*3a4d0*/  LDL.LU R26, [R1+0x1ca8] ;  /* 0x001ca800011a7983 */ /* 0x000f260000300800 */
[----:B------:R3:W-:Y:S02]  /*3a4e0*/  STL.64 [R1+0x1c28], R22 ;  /* 0x001c281601007387 */ /* 0x0007e40000100a00 */
[----:B---3--:R-:W-:Y:S02]  /*3a4f0*/  IMAD.MOV.U32 R22, RZ, RZ, R27 ;  /* 0x000000ffff167224 */ /* 0x008fe400078e001b */
[----:B------:R-:W-:Y:S01]  /*3a500*/  IMAD.MOV.U32 R23, RZ, RZ, R2 ;  /* 0x000000ffff177224 */ /* 0x000fe200078e0002 */
[----:B------:R-:W4:Y:S01]  /*3a510*/  LDL.LU R27, [R1+0x1ca4] ;  /* 0x001ca400011b7983 */ /* 0x000f220000300800 */
        /* <DEDUP_REMOVED lines=44> */
[----:B0-----:R-:W4:Y:S01]  /*3a7e0*/  LDL.LU R12, [R1+0x220] ;  /* 0x00022000010c7983 */ /* 0x001f220000300800 */
[----:B------:R-:W4:Y:S02]  /*3a7f0*/  LDL.LU R13, [R1+0x224] ;  /* 0x00022400010d7983 */ /* 0x000f240000300800 */
[----:B------:R-:W4:Y:S02]  /*3a800*/  LDL.LU R14, [R1+0x228] ;  /* 0x00022800010e7983 */ /* 0x000f240000300800 */
[----:B------:R-:W4:Y:S01]  /*3a810*/  LDL.LU R15, [R1+0x22c] ;  /* 0x00022c00010f7983 */ /* 0x000f220000300800 */
[----:B------:R0:W-:Y:S01]  /*3a820*/  STL.64 [R1+0x1b78], R10 ;  /* 0x001b780a01007387 */ /* 0x0001e20000100a00 */
[----:B------:R-:W-:Y:S02]  /*3a830*/  STL.64 [R1+0x1b70], R8 ;  /* 0x001b700801007387 */ /* 0x000fe40000100a00 */
[----:B------:R1:W-:Y:S02]  /*3a840*/  STL.64 [R1+0x1b40], R6 ;  /* 0x001b400601007387 */ /* 0x0003e40000100a00 */
[----:B0-----:R-:W-:-:S02]  /*3a850*/  IMAD.MOV.U32 R10, RZ, RZ, R5 ;  /* 0x000000ffff0a7224 */ /* 0x001fc400078e0005 */
[----:B------:R-:W-:Y:S01]  /*3a860*/  IMAD.MOV.U32 R11, RZ, RZ, R4 ;  /* 0x000000ffff0b7224 */ /* 0x000fe200078e0004 */
[----:B-1----:R-:W2:Y:S01]  /*3a870*/  LDL.LU.64 R6, [R1+0x10e0] ;  /* 0x0010e00001067983 */ /* 0x002ea20000300a00 */
[----:B------:R-:W3:Y:S02]  /*3a880*/  LDL.LU.64 R4, [R1+0x10d8] ;  /* 0x0010d80001047983 */ /* 0x000ee40000300a00 */
[----:B------:R-:W-:Y:S02]  /*3a890*/  IMAD.MOV.U32 R22, RZ, RZ, R17 ;  /* 0x000000ffff167224 */ /* 0x000fe400078e0011 */
[----:B------:R-:W-:Y:S01]  /*3a8a0*/  IMAD.MOV.U32 R23, RZ, RZ, R16 ;  /* 0x000000ffff177224 */ /* 0x000fe200078e0010 */
[----:B--2---:R0:W-:Y:S01]  /*3a8b0*/  STL.64 [R1+0x1b50], R6 ;  /* 0x001b500601007387 */ /* 0x0041e20000100a00 */
[----:B---3--:R1:W-:Y:S02]  /*3a8c0*/  STL.64 [R1+0x1b48], R4 ;  /* 0x001b480401007387 */ /* 0x0083e40000100a00 */
[----:B0-----:R-:W-:Y:S01]  /*3a8d0*/  IMAD.MOV.U32 R6, RZ, RZ, R0 ;  /* 0x000000ffff067224 */ /* 0x001fe200078e0000 */
[----:B-1----:R-:W2:Y:S01]  /*3a8e0*/  LDL.LU R4, [R1+0x140] ;  /* 0x0001400001047983 */ /* 0x002ea20000300800 */
[----:B------:R-:W2:Y:S02]  /*3a8f0*/  LDL.LU R5, [R1+0x144] ;  /* 0x0001440001057983 */ /* 0x000ea40000300800 */
[----:B------:R-:W3:Y:S02]  /*3a900*/  LDL.LU R0, [R1+0x1c8c] ;  /* 0x001c8c0001007983 */ /* 0x000ee40000300800 */
[----:B------:R-:W2:Y:S01]  /*3a910*/  LDL.LU R7, [R1+0x14c] ;  /* 0x00014c0001077983 */ /* 0x000ea20000300800 */
[----:B----4-:R-:W-:Y:S01]  /*3a920*/  HMMA.16816.F32.BF16 R20, R24, R22, R12 ;  /* 0x000000161814723c */ /* 0x010fe2000004180c */
[----:B--2---:R-:W-:Y:S01]  /*3a930*/  STL.64 [R1+0x1b88], R6 ;  /* 0x001b880601007387 */ /* 0x004fe20000100a00 */
[----:B------:R0:W-:Y:S03]  /*3a940*/  STL.64 [R1+0x1b80], R4 ;  /* 0x001b800401007387 */ /* 0x0001e60000100a00 */
[----:B0-----:R-:W2:Y:S01]  /*3a950*/  LDL.LU R4, [R1+0x170] ;  /* 0x0001700001047983 */ /* 0x001ea20000300800 */
[----:B------:R-:W2:Y:S02]  /*3a960*/  LDL.LU R5, [R1+0x174] ;  /* 0x0001740001057983 */ /* 0x000ea40000300800 */
[----:B------:R-:W2:Y:S02]  /*3a970*/  LDL.LU R6, [R1+0x178] ;  /* 0x0001780001067983 */ /* 0x000ea40000300800 */
[----:B---3--:R-:W-:-:S02]  /*3a980*/  IMAD.MOV.U32 R7, RZ, RZ, R0 ;  /* 0x000000ffff077224 */ /* 0x008fc400078e0000 */
[----:B------:R-:W3:Y:S01]  /*3a990*/  LDL.LU R0, [R1+0x1c88] ;  /* 0x001c880001007983 */ /* 0x000ee20000300800 */
[----:B------:R-:W4:Y:S02]  /*3a9a0*/  LDL.LU R17, [R1+0x1270] ;  /* 0x0012700001117983 */ /* 0x000f240000300800 */
[----:B------:R-:W2:Y:S02]  /*3a9b0*/  LDL.LU.64 R14, [R1+0x1c80] ;  /* 0x001c8000010e7983 */ /* 0x000ea40000300a00 */
[----:B------:R-:W2:Y:S06]  /*3a9c0*/  LDL.LU.64 R12, [R1+0x1c78] ;  /* 0x001c7800010c7983 */ /* 0x000eac0000300a00 */
        /* <DEDUP_REMOVED lines=66> */
[C---:B------:R-:W-:Y:S08]  /*3adf0*/  HMMA.16816.F32.BF16 R8, R24.reuse, R10, R4 ;  /* 0x0000000a1808723c */ /* 0x040ff00000041804 */
[----:B--2---:R-:W-:Y:S01]  /*3ae00*/  HMMA.16816.F32.BF16 R20, R24, R22, R12 ;  /* 0x000000161814723c */ /* 0x004fe2000004180c */
[----:B------:R-:W2:Y:S11]  /*3ae10*/  LDL.LU.64 R14, [R1+0x1b90] ;  /* 0x001b9000010e7983 */ /* 0x000eb60000300a00 */
[----:B------:R-:W-:Y:S11]  /*3ae20*/  @!UPT UIADD3 URZ, URZ, URZ, URZ ;  /* 0x0000003f3f3ff290 */ /* 0x000ff6000fffe03f */
[----:B------:R0:W-:Y:S01]  /*3ae30*/  STL.64 [R1+0x180], R20 ;  /* 0x0001801401007387 */ /* 0x0001e20000100a00 */
[----:B------:R1:W-:Y:S02]  /*3ae40*/  STL.64 [R1+0x188], R22 ;  /* 0x0001881601007387 */ /* 0x0003e40000100a00 */
[----:B------:R-:W2:Y:S02]  /*3ae50*/  LDL.LU R12, [R1+0x1278] ;  /* 0x00127800010c7983 */ /* 0x000ea40000300800 */
[----:B------:R-:W2:Y:S02]  /*3ae60*/  LDL.LU R16, [R1+0x1298] ;  /* 0x0012980001107983 */ /* 0x000ea40000300800 */
[----:B0-----:R-:W-:Y:S02]  /*3ae70*/  IMAD.MOV.U32 R20, RZ, RZ, R29 ;  /* 0x000000ffff147224 */ /* 0x001fe400078e001d */
[----:B-1----:R-:W-:Y:S01]  /*3ae80*/  IMAD.MOV.U32 R23, RZ, RZ, R2 ;  /* 0x000000ffff177224 */ /* 0x002fe200078e0002 */
[----:B------:R-:W2:Y:S01]  /*3ae90*/  LDL.LU R29, [R1+0x1290] ;  /* 0x00129000011d7983 */ /* 0x000ea20000300800 */
[----:B------:R-:W-:-:S02]  /*3aea0*/  IMAD.MOV.U32 R22, RZ, RZ, R3 ;  /* 0x000000ffff167224 */ /* 0x000fc400078e0003 */
[----:B------:R-:W2:Y:S02]  /*3aeb0*/  LDL.LU R2, [R1+0x1288] ;  /* 0x0012880001027983 */ /* 0x000ea40000300800 */
[----:B------:R-:W-:Y:S01]  /*3aec0*/  IMAD.MOV.U32 R21, RZ, RZ, R28 ;  /* 0x000000ffff157224 */ /* 0x000fe200078e001c */
[----:B------:R-:W2:Y:S01]  /*3aed0*/  LDL.LU R3, [R1+0x165c] ;  /* 0x00165c0001037983 */ /* 0x000ea20000300800 */
[----:B------:R-:W2:Y:S02]  /*3aee0*/  LDL.LU R28, [R1+0x1654] ;  /* 0x00165400011c7983 */ /* 0x000ea40000300800 */
[----:B------:R-:W2:Y:S02]  /*3aef0*/  LDL.LU.64 R6, [R1+0x1b88] ;  /* 0x001b880001067983 */ /* 0x000ea40000300a00 */
[----:B------:R-:W2:Y:S01]  /*3af00*/  LDL.LU.64 R4, [R1+0x1b80] ;  /* 0x001b800001047983 */ /* 0x000ea20000300a00 */
        /* <DEDUP_REMOVED lines=10> */
[----:B------:R-:W2:Y:S02]  /*3afb0*/  LDL.LU.64 R8, [R1+0x1b60] ;  /* 0x001b600001087983 */ /* 0x000ea40000300a00 */
[----:B--2---:R-:W-:Y:S11]  /*3afc0*/  HMMA.16816.F32.BF16 R8, R24, R14, R8 ;  /* 0x0000000e1808723c */ /* 0x004ff60000041808 */
[----:B------:R-:W-:Y:S11]  /*3afd0*/  @!UPT UIADD3 URZ, URZ, URZ, URZ ;  /* 0x0000003f3f3ff290 */ /* 0x000ff6000fffe03f */
[----:B------:R-:W-:Y:S01]  /*3afe0*/  @!UPT UIADD3 URZ, URZ, URZ, URZ ;  /* 0x0000003f3f3ff290 */ /* 0x000fe2000fffe03f */
[----:B------:R-:W-:Y:S01]  /*3aff0*/  STL.64 [R1+0x150], R8 ;  /* 0x0001500801007387 */ /* 0x000fe20000100a00 */
[----:B------:R0:W-:Y:S03]  /*3b000*/  STL.64 [R1+0x158], R10 ;  /* 0x0001580a01007387 */ /* 0x0001e60000100a00 */
[----:B0-----:R-:W2:Y:S01]  /*3b010*/  LDL.LU.64 R10, [R1+0x1b58] ;  /* 0x001b5800010a7983 */ /* 0x001ea20000300a00 */
[----:B------:R-:W3:Y:S02]  /*3b020*/  LDL.LU.64 R14, [R1+0x10d0] ;  /* 0x0010d000010e7983 */ /* 0x000ee40000300a00 */
[----:B------:R-:W-:-:S04]  /*3b030*/  IMAD.MOV.U32 R19, RZ, RZ, c[0x0][0x188] ;  /* 0x00006200ff137624 */ /* 0x000fc800078e00ff */
[----:B------:R-:W-:Y:S01]  /*3b040*/  IMAD.SHL.U32 R19, R19, 0x20, RZ ;  /* 0x0000002013137824 */ /* 0x000fe200078e00ff */
[----:B--2---:R-:W-:Y:S01]  /*3b050*/  HMMA.16816.F32.BF16 R8, R24, R10, R4 ;  /* 0x0000000a1808723c */ /* 0x004fe20000041804 */
[----:B------:R-:W2:Y:S02]  /*3b060*/  LDL.LU.64 R6, [R1+0x1b50] ;  /* 0x001b500001067983 */ /* 0x000ea40000300a00 */
[----:B------:R-:W-:Y:S02]  /*3b070*/  IMAD.SHL.U32 R19, R19, 0x2, RZ ;  /* 0x0000000213137824 */ /* 0x000fe400078e00ff */
[----:B------:R-:W4:Y:S11]  /*3b080*/  LDL.LU.64 R4, [R1+0x1b48] ;  /* 0x001b480001047983 */ /* 0x000f360000300a00 */
[----:B------:R-:W-:Y:S07]  /*3b090*/  @!UPT UIADD3 URZ, URZ, URZ, URZ ;  /* 0x0000003f3f3ff290 */ /* 0x000fee000fffe03f */
[----:B------:R-:W-:Y:S01]  /*3b0a0*/  STL.64 [R1+0x140], R8 ;  /* 0x0001400801007387 */ /* 0x000fe20000100a00 */
[----:B------:R3:W-:Y:S02]  /*3b0b0*/  STL.64 [R1+0x148], R10 ;  /* 0x0001480a01007387 */ /* 0x0007e40000100a00 */
[-C--:B---3--:R-:W-:Y:S02]  /*3b0c0*/  IADD3 R11, P2, R14, R19.reuse, RZ ;  /* 0x000000130e0b7210 */ /* 0x088fe40007f5e0ff */
[----:B--2---:R-:W-:-:S05]  /*3b0d0*/  IADD3 R10, P1, R6, R19, RZ ;  /* 0x00000013060a7210 */ /* 0x004fca0007f3e0ff */
[----:B------:R0:W-:Y:S01]  /*3b0e0*/  STL [R1+0x1ab0], R10 ;  /* 0x001ab00a01007387 */ /* 0x0001e20000100800 */
[----:B------:R1:W-:Y:S02]  /*3b0f0*/  STL [R1+0x1ab4], R11 ;  /* 0x001ab40b01007387 */ /* 0x0003e40000100800 */
[----:B0-----:R-:W-:Y:S02]  /*3b100*/  IMAD.MOV.U32 R10, RZ, RZ, R6 ;  /* 0x000000ffff0a7224 */ /* 0x001fe400078e0006 */
[----:B-1----:R-:W-:Y:S02]  /*3b110*/  IMAD.MOV.U32 R11, RZ, RZ, R7 ;  /* 0x000000ffff0b7224 */ /* 0x002fe400078e0007 */
[----:B------:R-:W2:Y:S01]  /*3b120*/  LDL.LU.64 R6, [R1+0x1b40] ;  /* 0x001b400001067983 */ /* 0x000ea20000300a00 */
[----:B----4-:R-:W-:Y:S02]  /*3b130*/  IADD3 R9, P0, R4, R19, RZ ;  /* 0x0000001304097210 */ /* 0x010fe40007f1e0ff */
[----:B------:R-:W-:Y:S01]  /*3b140*/  IADD3 R17, R17, 0x1, RZ ;  /* 0x0000000111117810 */ /* 0x000fe20007ffe0ff */
[----:B------:R-:W-:-:S02]  /*3b150*/  IMAD.X R8, R15, 0x1, R0, P2 ;  /* 0x000000010f087824 */ /* 0x000fc400010e0600 */
[--C-:B------:R-:W-:Y:S02]  /*3b160*/  IMAD.X R4, R5, 0x1, R0.reuse, P0 ;  /* 0x0000000105047824 */ /* 0x100fe400000e0600 */
[----:B------:R-:W-:Y:S01]  /*3b170*/  IMAD.X R5, R11, 0x1, R0, P1 ;  /* 0x000000010b057824 */ /* 0x000fe200008e0600 */
[----:B------:R-:W-:-:S04]  /*3b180*/  IADD3 R12, P2, R12, R19, RZ ;  /* 0x000000130c0c7210 */ /* 0x000fc80007f5e0ff */
[----:B------:R0:W-:Y:S01]  /*3b190*/  STL [R1+0x1ab8], R5 ;  /* 0x001ab80501007387 */ /* 0x0001e20000100800 */
[----:B------:R-:W-:Y:S02]  /*3b1a0*/  STL [R1+0x1270], R17 ;  /* 0x0012701101007387 */ /* 0x000fe40000100800 */
[----:B------:R-:W-:Y:S01]  /*3b1b0*/  STL [R1+0x1abc], R8 ;  /* 0x001abc0801007387 */ /* 0x000fe20000100800 */
[-C--:B------:R-:W-:Y:S02]  /*3b1c0*/  IADD3 R16, P1, R16, R19.reuse, RZ ;  /* 0x0000001310107210 */ /* 0x080fe40007f3e0ff */
[-C--:B------:R-:W-:Y:S01]  /*3b1d0*/  IADD3 R29, P4, R29, R19.reuse, RZ ;  /* 0x000000131d1d7210 */ /* 0x080fe20007f9e0ff */
[----:B0-----:R-:W-:Y:S02]  /*3b1e0*/  IMAD.MOV.U32 R5, RZ, RZ, R4 ;  /* 0x000000ffff057224 */ /* 0x001fe400078e0004 */
[----:B------:R-:W-:Y:S01]  /*3b1f0*/  IMAD.MOV.U32 R4, RZ, RZ, R9 ;  /* 0x000000ffff047224 */ /* 0x000fe200078e0009 */
[----:B------:R-:W-:-:S02]  /*3b200*/  IADD3 R2, P6, R2, R19, RZ ;  /* 0x0000001302027210 */ /* 0x000fc40007fde0ff */
[-C--:B------:R-:W-:Y:S02]  /*3b210*/  IADD3 R3, P5, R3, R19.reuse, RZ ;  /* 0x0000001303037210 */ /* 0x080fe40007fbe0ff */
[----:B------:R-:W-:Y:S01]  /*3b220*/  IADD3 R28, P3, R28, R19, RZ ;  /* 0x000000131c1c7210 */ /* 0x000fe20007f7e0ff */
[----:B--2---:R-:W-:Y:S11]  /*3b230*/  HMMA.16816.F32.BF16 R20, R24, R6, R20 ;  /* 0x000000061814723c */ /* 0x004ff60000041814 */
[----:B------:R-:W-:Y:S11]  /*3b240*/  @!UPT UIADD3 URZ, URZ, URZ, URZ ;  /* 0x0000003f3f3ff290 */ /* 0x000ff6000fffe03f */
[----:B------:R-:W-:Y:S02]  /*3b250*/  @!UPT UIADD3 URZ, URZ, URZ, URZ ;  /* 0x0000003f3f3ff290 */ /* 0x000fe4000fffe03f */
[----:B------:R-:W-:Y:S02]  /*3b260*/  IMAD.MOV.U32 R6, RZ, RZ, R23 ;  /* 0x000000ffff067224 */ /* 0x000fe400078e0017 */
[----:B------:R-:W-:Y:S01]  /*3b270*/  IMAD.MOV.U32 R7, RZ, RZ, R22 ;  /* 0x000000ffff077224 */ /* 0x000fe200078e0016 */
[----:B------:R-:W-:Y:S01]  /*3b280*/  STL.64 [R1+0xc0], R20 ;  /* 0x0000c01401007387 */ /* 0x000fe20000100a00 */
[----:B------:R-:W-:Y:S02]  /*3b290*/  STL.64 [R1+0xc8], R22 ;  /* 0x0000c81601007387 */ /* 0x000fe40000100a00 */
[----:B------:R-:W-:Y:S01]  /*3b2a0*/  STL [R1+0x1ac4], R6 ;  /* 0x001ac40601007387 */ /* 0x000fe20000100800 */
[----:B------:R-:W-:Y:S01]  /*3b2b0*/  STL [R1+0x1ac0], R7 ;  /* 0x001ac00701007387 */ /* 0x000fe20000100800 */
[----:B------:R-:W-:Y:S02]  /*3b2c0*/  STL.64 [R1+0x10d8], R4 ;  /* 0x0010d80401007387 */ /* 0x000fe40000100a00 */
[----:B------:R-:W-:Y:S02]  /*3b2d0*/  STL [R1+0x1278], R12 ;  /* 0x0012780c01007387 */ /* 0x000fe40000100800 */
[----:B------:R-:W-:Y:S01]  /*3b2e0*/  STL [R1+0x1298], R16 ;  /* 0x0012981001007387 */ /* 0x000fe20000100800 */
[----:B------:R-:W-:Y:S01]  /*3b2f0*/  STL [R1+0x1290], R29 ;  /* 0x0012901d01007387 */ /* 0x000fe20000100800 */
[----:B------:R0:W-:Y:S02]  /*3b300*/  STL [R1+0x1b38], R19 ;  /* 0x001b381301007387 */ /* 0x0001e40000100800 */
[----:B------:R-:W-:Y:S01]  /*3b310*/  STL [R1+0x1288], R2 ;  /* 0x0012880201007387 */ /* 0x000fe20000100800 */
[----:B0-----:R-:W2:Y:S01]  /*3b320*/  LDL.LU R19, [R1+0x1274] ;  /* 0x0012740001137983 */ /* 0x001ea20000300800 */
[----:B------:R-:W-:Y:S02]  /*3b330*/  STL [R1+0x165c], R3 ;  /* 0x00165c0301007387 */ /* 0x000fe40000100800 */
[----:B------:R-:W3:Y:S02]  /*3b340*/  LDL.LU R9, [R1+0x128c] ;  /* 0x00128c0001097983 */ /* 0x000ee40000300800 */
[----:B------:R-:W-:Y:S01]  /*3b350*/  STL [R1+0x1654], R28 ;  /* 0x0016541c01007387 */ /* 0x000fe20000100800 */
[----:B---3--:R0:W-:Y:S04]  /*3b360*/  STL [R1+0x1b2c], R9 ;  /* 0x001b2c0901007387 */ /* 0x0081e80000100800 */
[----:B0-----:R-:W3:Y:S01]  /*3b370*/  LDL.LU R9, [R1+0x1644] ;  /* 0x0016440001097983 */ /* 0x001ee20000300800 */
[----:B------:R-:W-:-:S03]  /*3b380*/  IMAD.MOV.U32 R13, RZ, RZ, 0x1f ;  /* 0x0000001fff0d7424 */ /* 0x000fc600078e00ff */
[----:B---3--:R0:W-:Y:S04]  /*3b390*/  STL [R1+0x1b30], R9 ;  /* 0x001b300901007387 */ /* 0x0081e80000100800 */
[----:B0-----:R-:W3:Y:S01]  /*3b3a0*/  LDL.LU R9, [R1+0x1294] ;  /* 0x0012940001097983 */ /* 0x001ee20000300800 */
[C---:B------:R-:W-:Y:S01]  /*3b3b0*/  IADD3 R14, R13.reuse, c[0x0][0x180], RZ ;  /* 0x000060000d0e7a10 */ /* 0x040fe20007ffe0ff */
[----:B------:R-:W-:-:S04]  /*3b3c0*/  IADD3 R13, R13, c[0x0][0x180], RZ ;  /* 0x000060000d0d7a10 */ /* 0x000fc80007ffe0ff */
[----:B------:R-:W-:-:S04]  /*3b3d0*/  SHF.R.S32.HI R13, RZ, 0x1f, R13 ;  /* 0x0000001fff0d7819 */ /* 0x000fc8000001140d */
[----:B------:R-:W-:-:S04]  /*3b3e0*/  LEA.HI R13, R13, R14, RZ, 0x5 ;  /* 0x0000000e0d0d7211 */ /* 0x000fc800078f28ff */
[----:B------:R-:W-:-:S04]  /*3b3f0*/  SHF.R.S32.HI R13, RZ, 0x5, R13 ;  /* 0x00000005ff0d7819 */ /* 0x000fc8000001140d */
[----:B------:R-:W-:Y:S01]  /*3b400*/  ISETP.NE.U32.AND P0, PT, R17, R13, PT ;  /* 0x0000000d1100720c */ /* 0x000fe20003f05070 */
[----:B--2---:R-:W-:Y:S01]  /*3b410*/  IMAD.X R19, R19, 0x1, R0, P2 ;  /* 0x0000000113137824 */ /* 0x004fe200010e0600 */
[----:B---3--:R0:W-:Y:S04]  /*3b420*/  STL [R1+0x1b34], R9 ;  /* 0x001b340901007387 */ /* 0x0081e80000100800 */
[----:B0-----:R-:W2:Y:S01]  /*3b430*/  LDL.LU R9, [R1+0x164c] ;  /* 0x00164c0001097983 */ /* 0x001ea20000300800 */
[----:B------:R-:W3:Y:S02]  /*3b440*/  LDL.LU R4, [R1+0x163c] ;  /* 0x00163c0001047983 */ /* 0x000ee40000300800 */
[----:B------:R-:W4:Y:S02]  /*3b450*/  LDL.LU R7, [R1+0x1284] ;  /* 0x0012840001077983 */ /* 0x000f240000300800 */
        /* <DEDUP_REMOVED lines=24> */
[----:B------:R0:W-:Y:S02]  /*3b5e0*/  STL [R1+0x1274], R19 ;  /* 0x0012741301007387 */ /* 0x0001e40000100800 */
[----:B0-----:R-:W2:Y:S02]  /*3b5f0*/  LDL.LU R19, [R1+0x1b38] ;  /* 0x001b380001137983 */ /* 0x001ea40000300800 */
[----:B--2---:R-:W-:-:S05]  /*3b600*/  IADD3 R9, P2, R9, R19, RZ ;  /* 0x0000001309097210 */ /* 0x004fca0007f5e0ff */
[----:B------:R0:W-:Y:S04]  /*3b610*/  STL [R1+0x164c], R9 ;  /* 0x00164c0901007387 */ /* 0x0001e80000100800 */
[----:B0-----:R-:W2:Y:S02]  /*3b620*/  LDL.LU R9, [R1+0x1b34] ;  /* 0x001b340001097983 */ /* 0x001ea40000300800 */
[----:B--2---:R-:W-:-:S05]  /*3b630*/  IMAD.X R9, R9, 0x1, R0, P1 ;  /* 0x0000000109097824 */ /* 0x004fca00008e0600 */
[----:B------:R0:W-:Y:S04]  /*3b640*/  STL [R1+0x1294], R9 ;  /* 0x0012940901007387 */ /* 0x0001e80000100800 */
[----:B0-----:R-:W2:Y:S02]  /*3b650*/  LDL.LU R9, [R1+0x1b30] ;  /* 0x001b300001097983 */ /* 0x001ea40000300800 */
[----:B--2---:R-:W-:-:S05]  /*3b660*/  IADD3 R9, P1, R9, R19, RZ ;  /* 0x0000001309097210 */ /* 0x004fca0007f3e0ff */
[----:B------:R0:W-:Y:S04]  /*3b670*/  STL [R1+0x1644], R9 ;  /* 0x0016440901007387 */ /* 0x0001e80000100800 */
[----:B0-----:R-:W2:Y:S01]  /*3b680*/  LDL.LU R9, [R1+0x1b2c] ;  /* 0x001b2c0001097983 */ /* 0x001ea20000300800 */
[--C-:B----4-:R-:W-:Y:S01]  /*3b690*/  IMAD.X R7, R7, 0x1, R0.reuse, P6 ;  /* 0x0000000107077824 */ /* 0x110fe200030e0600 */
[-C--:B------:R-:W-:Y:S01]  /*3b6a0*/  IADD3 R6, P6, R6, R19.reuse, RZ ;  /* 0x0000001306067210 */ /* 0x080fe20007fde0ff */
[--C-:B------:R-:W-:Y:S01]  /*3b6b0*/  IMAD.X R24, R24, 0x1, R0.reuse, P5 ;  /* 0x0000000118187824 */ /* 0x100fe200028e0600 */
        /* <DEDUP_REMOVED lines=16> */
[----:B------:R-:W-:Y:S01]  /*3b7c0*/  IADD3 R29, P1, R29, R19, RZ ;  /* 0x000000131d1d7210 */ /* 0x000fe20007f3e0ff */
[----:B------:R-:W-:-:S02]  /*3b7d0*/  IMAD.X R28, R28, 0x1, R0, P6 ;  /* 0x000000011c1c7824 */ /* 0x000fc400030e0600 */
[----:B--2---:R-:W-:Y:S01]  /*3b7e0*/  IMAD.X R9, R9, 0x1, R0, P4 ;  /* 0x0000000109097824 */ /* 0x004fe200020e0600 */
[----:B---3--:R-:W-:-:S04]  /*3b7f0*/  IADD3 R4, P4, R4, R19, RZ ;  /* 0x0000001304047210 */ /* 0x008fc80007f9e0ff */
[----:B------:R-:W-:Y:S01]  /*3b800*/  STL [R1+0x128c], R9 ;  /* 0x00128c0901007387 */ /* 0x000fe20000100800 */
[----:B------:R-:W-:Y:S02]  /*3b810*/  STL [R1+0x163c], R4 ;  /* 0x00163c0401007387 */ /* 0x000fe40000100800 */
[----:B------:R-:W-:Y:S02]  /*3b820*/  STL [R1+0x1284], R7 ;  /* 0x0012840701007387 */ /* 0x000fe40000100800 */
[----:B------:R-:W-:Y:S01]  /*3b830*/  STL [R1+0x1634], R6 ;  /* 0x0016340601007387 */ /* 0x000fe20000100800 */
[----:B------:R-:W-:Y:S01]  /*3b840*/  STL [R1+0x1658], R24 ;  /* 0x0016581801007387 */ /* 0x000fe20000100800 */
[----:B------:R-:W-:Y:S02]  /*3b850*/  STL [R1+0x162c], R25 ;  /* 0x00162c1901007387 */ /* 0x000fe40000100800 */
[----:B------:R-:W-:Y:S02]  /*3b860*/  STL [R1+0x1650], R26 ;  /* 0x0016501a01007387 */ /* 0x000fe40000100800 */
[----:B------:R-:W-:Y:S02]  /*3b870*/  STL [R1+0x1624], R27 ;  /* 0x0016241b01007387 */ /* 0x000fe40000100800 */
[--C-:B------:R-:W-:Y:S01]  /*3b880*/  IMAD.X R14, R14, 0x1, R0.reuse, P4 ;  /* 0x000000010e0e7824 */ /* 0x100fe200020e0600 */
[----:B------:R-:W-:Y:S01]  /*3b890*/  STL [R1+0x1648], R8 ;  /* 0x0016480801007387 */ /* 0x000fe20000100800 */
[----:B------:R-:W-:Y:S01]  /*3b8a0*/  IADD3 R15, P4, R15, R19, RZ ;  /* 0x000000130f0f7210 */ /* 0x000fe20007f9e0ff */
[----:B------:R-:W-:Y:S02]  /*3b8b0*/  STL [R1+0x161c], R5 ;  /* 0x00161c0501007387 */ /* 0x000fe40000100800 */
[----:B------:R-:W-:Y:S01]  /*3b8c0*/  STL [R1+0x1640], R11 ;  /* 0x0016400b01007387 */ /* 0x000fe20000100800 */
[----:B------:R-:W-:Y:S01]  /*3b8d0*/  STL [R1+0x1614], R10 ;  /* 0x0016140a01007387 */ /* 0x000fe20000100800 */
[----:B------:R-:W-:Y:S02]  /*3b8e0*/  STL [R1+0x1638], R14 ;  /* 0x0016380e01007387 */ /* 0x000fe40000100800 */
        /* <DEDUP_REMOVED lines=8> */
[----:B------:R-:W-:-:S02]  /*3b970*/  IMAD.X R2, R2, 0x1, R0, P4 ;  /* 0x0000000102027824 */ /* 0x000fc400020e0600 */
[----:B------:R-:W-:Y:S01]  /*3b980*/  STL [R1+0x15ec], R12 ;  /* 0x0015ec0c01007387 */ /* 0x000fe20000100800 */
[-C--:B------:R-:W-:Y:S01]  /*3b990*/  IADD3 R3, P4, R3, R19.reuse, RZ ;  /* 0x0000001303037210 */ /* 0x080fe20007f9e0ff */
[----:B------:R-:W-:Y:S01]  /*3b9a0*/  STL [R1+0x1610], R16 ;  /* 0x0016101001007387 */ /* 0x000fe20000100800 */
[----:B------:R-:W-:Y:S02]  /*3b9b0*/  STL [R1+0x15e4], R29 ;  /* 0x0015e41d01007387 */ /* 0x000fe40000100800 */
[----:B------:R0:W-:Y:S02]  /*3b9c0*/  STL [R1+0x1b28], R0 ;  /* 0x001b280001007387 */ /* 0x0001e40000100800 */
[----:B------:R-:W-:Y:S01]  /*3b9d0*/  STL [R1+0x1608], R2 ;  /* 0x0016080201007387 */ /* 0x000fe20000100800 */
[----:B0-----:R-:W2:Y:S01]  /*3b9e0*/  LDL.LU R0, [R1+0x15d4] ;  /* 0x0015d40001007983 */ /* 0x001ea20000300800 */
[----:B------:R-:W-:Y:S02]  /*3b9f0*/  STL [R1+0x15dc], R3 ;  /* 0x0015dc0301007387 */ /* 0x000fe40000100800 */
[----:B------:R-:W3:Y:S02]  /*3ba00*/  LDL.LU R9, [R1+0x15c4] ;  /* 0x0015c40001097983 */ /* 0x000ee40000300800 */
[----:B------:R-:W-:Y:S01]  /*3ba10*/  STL [R1+0x1600], R28 ;  /* 0x0016001c01007387 */ /* 0x000fe20000100800 */
[----:B---3--:R0:W-:Y:S04]  /*3ba20*/  STL [R1+0x1b1c], R9 ;  /* 0x001b1c0901007387 */ /* 0x0081e80000100800 */
[----:B0-----:R-:W3:Y:S04]  /*3ba30*/  LDL.LU R9, [R1+0x15f0] ;  /* 0x0015f00001097983 */ /* 0x001ee80000300800 */
[----:B---3--:R0:W-:Y:S04]  /*3ba40*/  STL [R1+0x1b20], R9 ;  /* 0x001b200901007387 */ /* 0x0081e80000100800 */
[----:B0-----:R-:W3:Y:S01]  /*3ba50*/  LDL.LU R9, [R1+0x15cc] ;  /* 0x0015cc0001097983 */ /* 0x001ee20000300800 */
[----:B--2---:R-:W-:-:S03]  /*3ba60*/  IADD3 R0, P6, R0, R19, RZ ;  /* 0x0000001300007210 */ /* 0x004fc60007fde0ff */
        /* <DEDUP_REMOVED lines=30> */
[----:B--2---:R-:W-:-:S05]  /*3bc50*/  IMAD.X R9, R9, 0x1, R0, P5 ;  /* 0x0000000109097824 */ /* 0x004fca00028e0600 */
[----:B------:R0:W-:Y:S04]  /*3bc60*/  STL [R1+0x15f8], R9 ;  /* 0x0015f80901007387 */ /* 0x0001e80000100800 */
[----:B0-----:R-:W2:Y:S02]  /*3bc70*/  LDL.LU R9, [R1+0x1b24] ;  /* 0x001b240001097983 */ /* 0x001ea40000300800 */
[----:B--2---:R-:W-:-:S05]  /*3bc80*/  IADD3 R9, P5, R9, R19, RZ ;  /* 0x0000001309097210 */ /* 0x004fca0007fbe0ff */
[----:B------:R0:W-:Y:S04]  /*3bc90*/  STL [R1+0x15cc], R9 ;  /* 0x0015cc0901007387 */ /* 0x0001e80000100800 */
[----:B0-----:R-:W2:Y:S02]  /*3bca0*/  LDL.LU R9, [R1+0x1b20] ;  /* 0x001b200001097983 */ /* 0x001ea40000300800 */
[----:B--2---:R-:W-:-:S05]  /*3bcb0*/  IMAD.X R9, R9, 0x1, R0, P3 ;  /* 0x0000000109097824 */ /* 0x004fca00018e0600 */
[----:B------:R0:W-:Y:S04]  /*3bcc0*/  STL [R1+0x15f0], R9 ;  /* 0x0015f00901007387 */ /* 0x0001e80000100800 */
[----:B0-----:R-:W2:Y:S01]  /*3bcd0*/  LDL.LU R9, [R1+0x1b1c] ;  /* 0x001b1c0001097983 */ /* 0x001ea20000300800 */
[--C-:B---3--:R-:W-:Y:S01]  /*3bce0*/  IMAD.X R4, R4, 0x1, R0.reuse, P2 ;  /* 0x0000000104047824 */ /* 0x108fe200010e0600 */
[-C--:B----4-:R-:W-:Y:S01]  /*3bcf0*/  IADD3 R7, P2, R7, R19.reuse, RZ ;  /* 0x0000001307077210 */ /* 0x090fe20007f5e0ff */
        /* <DEDUP_REMOVED lines=18> */
[----:B------:R-:W-:Y:S01]  /*3be20*/  IMAD.X R3, R3, 0x1, R0, P2 ;  /* 0x0000000103037824 */ /* 0x000fe200010e0600 */
[----:B------:R-:W-:-:S02]  /*3be30*/  IADD3 R28, P2, R28, R19, RZ ;  /* 0x000000131c1c7210 */ /* 0x000fc40007f5e0ff */
[----:B--2---:R-:W-:-:S05]  /*3be40*/  IADD3 R9, P3, R9, R19, RZ ;  /* 0x0000001309097210 */ /* 0x004fca0007f7e0ff */
[----:B------:R-:W-:Y:S01]  /*3be50*/  STL [R1+0x15c4], R9 ;  /* 0x0015c40901007387 */ /* 0x000fe20000100800 */
[----:B------:R-:W-:Y:S02]  /*3be60*/  STL [R1+0x15e8], R4 ;  /* 0x0015e80401007387 */ /* 0x000fe40000100800 */
[----:B------:R-:W-:Y:S02]  /*3be70*/  STL [R1+0x15bc], R7 ;  /* 0x0015bc0701007387 */ /* 0x000fe40000100800 */
[----:B------:R-:W-:Y:S01]  /*3be80*/  STL [R1+0x15e0], R6 ;  /* 0x0015e00601007387 */ /* 0x000fe20000100800 */
[----:B------:R-:W-:Y:S01]  /*3be90*/  STL [R1+0x15b4], R24 ;  /* 0x0015b41801007387 */ /* 0x000fe20000100800 */
        /* <DEDUP_REMOVED lines=16> */
[----:B------:R-:W-:-:S02]  /*3bfa0*/  IMAD.X R29, R29, 0x1, R0, P3 ;  /* 0x000000011d1d7824 */ /* 0x000fc400018e0600 */
[----:B------:R-:W-:Y:S02]  /*3bfb0*/  STL [R1+0x15a0], R13 ;  /* 0x0015a00d01007387 */ /* 0x000fe40000100800 */
[----:B------:R-:W-:Y:S01]  /*3bfc0*/  STL [R1+0x1574], R17 ;  /* 0x0015741101007387 */ /* 0x000fe20000100800 */
[----:B------:R-:W-:Y:S01]  /*3bfd0*/  IADD3 R2, P3, R2, R19, RZ ;  /* 0x0000001302027210 */ /* 0x000fe20007f7e0ff */
[----:B------:R-:W-:Y:S01]  /*3bfe0*/  STL [R1+0x1598], R12 ;  /* 0x0015980c01007387 */ /* 0x000fe20000100800 */
[----:B------:R-:W-:Y:S02]  /*3bff0*/  STL [R1+0x156c], R16 ;  /* 0x00156c1001007387 */ /* 0x000fe40000100800 */
[----:B------:R-:W-:Y:S02]  /*3c000*/  STL [R1+0x1590], R29 ;  /* 0x0015901d01007387 */ /* 0x000fe40000100800 */
[----:B------:R0:W-:Y:S01]  /*3c010*/  STL [R1+0x1b18], R19 ;  /* 0x001b181301007387 */ /* 0x0001e20000100800 */
[----:B------:R-:W-:Y:S04]  /*3c020*/  STL [R1+0x1564], R2 ;  /* 0x0015640201007387 */ /* 0x000fe80000100800 */
        /* <DEDUP_REMOVED lines=8> */
[----:B--2---:R-:W-:-:S03]  /*3c0b0*/  IMAD.X R19, R19, 0x1, R0, P1 ;  /* 0x0000000113137824 */ /* 0x004fc600008e0600 */
        /* <DEDUP_REMOVED lines=205> */
[----:B------:R-:W3:Y:S01]  /*3cd90*/  LDL.LU R6, [R1+0x1444] ;  /* 0x0014440001067983 */ /* 0x000ee20000300800 */
        /* <DEDUP_REMOVED lines=22> */
[----:B------:R0:W-:Y:S02]  /*3cf00*/  STL [R1+0x1488], R28 ;  /* 0x0014881c01007387 */ /* 0x0001e40000100800 */
[----:B0-----:R-:W3:Y:S01]  /*3cf10*/  LDL.LU R28, [R1+0x1410] ;  /* 0x00141000011c7983 */ /* 0x001ee20000300800 */
        /* <DEDUP_REMOVED lines=10> */
[-C--:B---3--:R-:W-:Y:S01]  /*3cfc0*/  IADD3 R6, P3, R6, R19.reuse, RZ ;  /* 0x0000001306067210 */ /* 0x088fe20007f7e0ff */
        /* <DEDUP_REMOVED lines=15> */
[--C-:B------:R-:W-:Y:S01]  /*3d0c0*/  IMAD.X R16, R16, 0x1, R0.reuse, P6 ;  /* 0x0000000110107824 */ /* 0x100fe200030e0600 */
[-C--:B------:R-:W-:Y:S02]  /*3d0d0*/  IADD3 R3, P6, R3, R19.reuse, RZ ;  /* 0x0000001303037210 */ /* 0x080fe40007fde0ff */
[-C--:B------:R-:W-:Y:S01]  /*3d0e0*/  IADD3 R12, P4, R12, R19.reuse, RZ ;  /* 0x000000130c0c7210 */ /* 0x080fe20007f9e0ff */
[----:B--2---:R-:W-:Y:S01]  /*3d0f0*/  IMAD.X R9, R9, 0x1, R0, P5 ;  /* 0x0000000109097824 */ /* 0x004fe200028e0600 */
[----:B------:R-:W-:-:S04]  /*3d100*/  IADD3 R4, P5, R4, R19, RZ ;  /* 0x0000001304047210 */ /* 0x000fc80007fbe0ff */
        /* <DEDUP_REMOVED lines=10> */
[-C--:B------:R-:W-:Y:S01]  /*3d1b0*/  IADD3 R15, P5, R15, R19.reuse, RZ ;  /* 0x000000130f0f7210 */ /* 0x080fe20007fbe0ff */
        /* <DEDUP_REMOVED lines=12> */
[----:B------:R0:W-:Y:S02]  /*3d280*/  STL [R1+0x13f4], R3 ;  /* 0x0013f40301007387 */ /* 0x0001e40000100800 */
[----:B------:R-:W-:Y:S01]  /*3d290*/  STL [R1+0x13fc], R12 ;  /* 0x0013fc0c01007387 */ /* 0x000fe20000100800 */
[----:B0-----:R-:W2:Y:S01]  /*3d2a0*/  LDL.LU R3, [R1+0x13e4] ;  /* 0x0013e40001037983 */ /* 0x001ea20000300800 */
[----:B------:R-:W-:Y:S02]  /*3d2b0*/  STL [R1+0x1420], R16 ;  /* 0x0014201001007387 */ /* 0x000fe40000100800 */
[----:B------:R-:W3:Y:S02]  /*3d2c0*/  LDL.LU R9, [R1+0x13d4] ;  /* 0x0013d40001097983 */ /* 0x000ee40000300800 */
[----:B------:R-:W-:Y:S01]  /*3d2d0*/  IMAD.X R29, R29, 0x1, R0, P5 ;  /* 0x000000011d1d7824 */ /* 0x000fe200028e0600 */
[----:B------:R-:W-:-:S04]  /*3d2e0*/  IADD3 R2, P5, R2, R19, RZ ;  /* 0x0000001302027210 */ /* 0x000fc80007fbe0ff */
[----:B------:R-:W-:Y:S04]  /*3d2f0*/  STL [R1+0x1418], R29 ;  /* 0x0014181d01007387 */ /* 0x000fe80000100800 */
[----:B---3--:R0:W-:Y:S01]  /*3d300*/  STL [R1+0x1ae4], R9 ;  /* 0x001ae40901007387 */ /* 0x0081e20000100800 */
[----:B------:R-:W-:Y:S03]  /*3d310*/  STL [R1+0x13ec], R2 ;  /* 0x0013ec0201007387 */ /* 0x000fe60000100800 */
[----:B0-----:R-:W3:Y:S01]  /*3d320*/  LDL.LU R9, [R1+0x1400] ;  /* 0x0014000001097983 */ /* 0x001ee20000300800 */
[----:B------:R-:W-:-:S05]  /*3d330*/  IMAD.X R28, R28, 0x1, R0, P3 ;  /* 0x000000011c1c7824 */ /* 0x000fca00018e0600 */
[----:B------:R-:W-:Y:S04]  /*3d340*/  STL [R1+0x1410], R28 ;  /* 0x0014101c01007387 */ /* 0x000fe80000100800 */
[----:B---3--:R0:W-:Y:S04]  /*3d350*/  STL [R1+0x1ae8], R9 ;  /* 0x001ae80901007387 */ /* 0x0081e80000100800 */
[----:B0-----:R-:W3:Y:S01]  /*3d360*/  LDL.LU R9, [R1+0x13dc] ;  /* 0x0013dc0001097983 */ /* 0x001ee20000300800 */
[----:B--2---:R-:W-:-:S03]  /*3d370*/  IADD3 R3, P3, R3, R19, RZ ;  /* 0x0000001303037210 */ /* 0x004fc60007f7e0ff */
        /* <DEDUP_REMOVED lines=25> */
[----:B------:R0:W-:Y:S01]  /*3d510*/  STL [R1+0x13e4], R3 ;  /* 0x0013e40301007387 */ /* 0x0001e20000100800 */
[----:B------:R-:W3:Y:S02]  /*3d520*/  LDL.LU R29, [R1+0x1374] ;  /* 0x00137400011d7983 */ /* 0x000ee40000300800 */
[----:B------:R-:W3:Y:S01]  /*3d530*/  LDL.LU R2, [R1+0x1398] ;  /* 0x0013980001027983 */ /* 0x000ee20000300800 */
[----:B0-----:R-:W3:Y:S01]  /*3d540*/  LDL.LU R3, [R1+0x136c] ;  /* 0x00136c0001037983 */ /* 0x001ee20000300800 */
        /* <DEDUP_REMOVED lines=27> */
[----:B------:R-:W-:Y:S01]  /*3d700*/  IMAD.X R17, R17, 0x1, R0, P2 ;  /* 0x0000000111117824 */ /* 0x000fe200010e0600 */
[-C--:B------:R-:W-:Y:S02]  /*3d710*/  IADD3 R12, P2, R12, R19.reuse, RZ ;  /* 0x000000130c0c7210 */ /* 0x080fe40007f5e0ff */
        /* <DEDUP_REMOVED lines=21> */
[----:B------:R0:W-:Y:S01]  /*3d870*/  STL [R1+0x1384], R28 ;  /* 0x0013841c01007387 */ /* 0x0001e20000100800 */
[----:B------:R-:W-:Y:S02]  /*3d880*/  STL [R1+0x138c], R23 ;  /* 0x00138c1701007387 */ /* 0x000fe40000100800 */
[--C-:B------:R-:W-:Y:S01]  /*3d890*/  IMAD.X R16, R16, 0x1, R0.reuse, P1 ;  /* 0x0000000110107824 */ /* 0x100fe200008e0600 */
[----:B0-----:R-:W2:Y:S01]  /*3d8a0*/  LDL.LU R28, [R1+0x1390] ;  /* 0x00139000011c7983 */ /* 0x001ea20000300800 */
[----:B------:R-:W-:Y:S02]  /*3d8b0*/  STL [R1+0x13b0], R13 ;  /* 0x0013b00d01007387 */ /* 0x000fe40000100800 */
[----:B------:R-:W-:Y:S02]  /*3d8c0*/  STL [R1+0x13a8], R17 ;  /* 0x0013a81101007387 */ /* 0x000fe40000100800 */
[----:B------:R-:W-:Y:S01]  /*3d8d0*/  STL [R1+0x137c], R12 ;  /* 0x00137c0c01007387 */ /* 0x000fe20000100800 */
[----:B------:R-:W-:Y:S01]  /*3d8e0*/  STL [R1+0x13a0], R16 ;  /* 0x0013a01001007387 */ /* 0x000fe20000100800 */
[----:B------:R-:W3:Y:S01]  /*3d8f0*/  LDL.LU R9, [R1+0x1380] ;  /* 0x0013800001097983 */ /* 0x000ee20000300800 */
[----:B------:R-:W-:Y:S01]  /*3d900*/  IADD3 R29, P1, R29, R19, RZ ;  /* 0x000000131d1d7210 */ /* 0x000fe20007f3e0ff */
[----:B------:R-:W-:-:S04]  /*3d910*/  IMAD.X R2, R2, 0x1, R0, P4 ;  /* 0x0000000102027824 */ /* 0x000fc800020e0600 */
[----:B------:R-:W-:Y:S04]  /*3d920*/  STL [R1+0x1374], R29 ;  /* 0x0013741d01007387 */ /* 0x000fe80000100800 */
[----:B---3--:R0:W-:Y:S01]  /*3d930*/  STL [R1+0x1ad8], R9 ;  /* 0x001ad80901007387 */ /* 0x0081e20000100800 */
[----:B------:R-:W-:Y:S03]  /*3d940*/  STL [R1+0x1398], R2 ;  /* 0x0013980201007387 */ /* 0x000fe60000100800 */
[----:B0-----:R-:W3:Y:S01]  /*3d950*/  LDL.LU R9, [R1+0x135c] ;  /* 0x00135c0001097983 */ /* 0x001ee20000300800 */
[----:B------:R-:W-:-:S05]  /*3d960*/  IADD3 R3, P4, R3, R19, RZ ;  /* 0x0000001303037210 */ /* 0x000fca0007f9e0ff */
[----:B------:R-:W-:Y:S04]  /*3d970*/  STL [R1+0x136c], R3 ;  /* 0x00136c0301007387 */ /* 0x000fe80000100800 */
        /* <DEDUP_REMOVED lines=25> */
[----:B------:R0:W-:Y:S02]  /*3db10*/  STL [R1+0x1390], R28 ;  /* 0x0013901c01007387 */ /* 0x0001e40000100800 */
[----:B------:R-:W3:Y:S02]  /*3db20*/  LDL.LU R17, [R1+0x1304] ;  /* 0x0013040001117983 */ /* 0x000ee40000300800 */
[----:B------:R-:W3:Y:S01]  /*3db30*/  LDL.LU R12, [R1+0x1328] ;  /* 0x00132800010c7983 */ /* 0x000ee20000300800 */
[----:B------:R-:W3:Y:S01]  /*3db40*/  LDL.LU R16, [R1+0x12fc] ;  /* 0x0012fc0001107983 */ /* 0x000ee20000300800 */
[----:B------:R-:W3:Y:S02]  /*3db50*/  LDL.LU R29, [R1+0x1320] ;  /* 0x00132000011d7983 */ /* 0x000ee40000300800 */
[----:B------:R-:W3:Y:S01]  /*3db60*/  LDL.LU R2, [R1+0x12f4] ;  /* 0x0012f40001027983 */ /* 0x000ee20000300800 */
        /* <DEDUP_REMOVED lines=24> */
[--C-:B------:R-:W-:Y:S01]  /*3dcf0*/  IMAD.X R22, R22, 0x1, R0.reuse, P4 ;  /* 0x0000000116167824 */ /* 0x100fe200020e0600 */
[-C--:B------:R-:W-:Y:S01]  /*3dd00*/  IADD3 R23, P4, R23, R19.reuse, RZ ;  /* 0x0000001317177210 */ /* 0x080fe20007f9e0ff */
[--C-:B------:R-:W-:Y:S01]  /*3dd10*/  IMAD.X R13, R13, 0x1, R0.reuse, P6 ;  /* 0x000000010d0d7824 */ /* 0x100fe200030e0600 */
[-C--:B------:R-:W-:Y:S01]  /*3dd20*/  IADD3 R17, P6, R17, R19.reuse, RZ ;  /* 0x0000001311117210 */ /* 0x080fe20007fde0ff */
[--C-:B------:R-:W-:Y:S01]  /*3dd30*/  IMAD.X R12, R12, 0x1, R0.reuse, P5 ;  /* 0x000000010c0c7824 */ /* 0x100fe200028e0600 */
        /* <DEDUP_REMOVED lines=20> */
[----:B------:R0:W-:Y:S01]  /*3de80*/  STL [R1+0x1314], R3 ;  /* 0x0013140301007387 */ /* 0x0001e20000100800 */
[----:B------:R-:W-:Y:S03]  /*3de90*/  STL [R1+0x131c], R20 ;  /* 0x00131c1401007387 */ /* 0x000fe60000100800 */
[----:B0-----:R-:W2:Y:S01]  /*3dea0*/  LDL.LU R3, [R1+0x12ec] ;  /* 0x0012ec0001037983 */ /* 0x001ea20000300800 */
[----:B------:R-:W-:Y:S02]  /*3deb0*/  STL [R1+0x1340], R21 ;  /* 0x0013401501007387 */ /* 0x000fe40000100800 */
[----:B------:R-:W-:Y:S02]  /*3dec0*/  STL [R1+0x1338], R22 ;  /* 0x0013381601007387 */ /* 0x000fe40000100800 */
[----:B------:R-:W-:Y:S01]  /*3ded0*/  STL [R1+0x130c], R23 ;  /* 0x00130c1701007387 */ /* 0x000fe20000100800 */
[----:B------:R-:W-:Y:S01]  /*3dee0*/  STL [R1+0x1330], R13 ;  /* 0x0013300d01007387 */ /* 0x000fe20000100800 */
[----:B------:R-:W-:Y:S02]  /*3def0*/  STL [R1+0x1304], R17 ;  /* 0x0013041101007387 */ /* 0x000fe40000100800 */
[----:B------:R-:W-:Y:S02]  /*3df00*/  STL [R1+0x1328], R12 ;  /* 0x0013280c01007387 */ /* 0x000fe40000100800 */
[----:B------:R-:W-:Y:S01]  /*3df10*/  STL [R1+0x12fc], R16 ;  /* 0x0012fc1001007387 */ /* 0x000fe20000100800 */
[----:B------:R-:W3:Y:S01]  /*3df20*/  LDL.LU R9, [R1+0x12dc] ;  /* 0x0012dc0001097983 */ /* 0x000ee20000300800 */
        /* <DEDUP_REMOVED lines=31> */
[----:B------:R-:W3:Y:S01]  /*3e120*/  LDL.LU R22, [R1+0x1a58] ;  /* 0x001a580001167983 */ /* 0x000ee20000300800 */
[----:B------:R-:W3:Y:S01]  /*3e130*/  LDL.LU R23, [R1+0x12b8] ;  /* 0x0012b80001177983 */ /* 0x000ee20000300800 */
[----:B------:R-:W3:Y:S02]  /*3e140*/  LDL.LU R13, [R1+0x1678] ;  /* 0x00167800010d7983 */ /* 0x000ee40000300800 */
[----:B------:R-:W3:Y:S02]  /*3e150*/  LDL.LU R17, [R1+0x12b0] ;  /* 0x0012b00001117983 */ /* 0x000ee40000300800 */
[----:B------:R-:W3:Y:S01]  /*3e160*/  LDL.LU R12, [R1+0x1a50] ;  /* 0x001a5000010c7983 */ /* 0x000ee20000300800 */
[----:B------:R-:W3:Y:S01]  /*3e170*/  LDL.LU R16, [R1+0x12a8] ;  /* 0x0012a80001107983 */ /* 0x000ee20000300800 */
        /* <DEDUP_REMOVED lines=35> */
[----:B------:R-:W-:Y:S01]  /*3e3b0*/  STL [R1+0x12bc], R8 ;  /* 0x0012bc0801007387 */ /* 0x000fe20000100800 */
[-C--:B------:R-:W-:Y:S01]  /*3e3c0*/  IADD3 R14, P4, R14, R19.reuse, RZ ;  /* 0x000000130e0e7210 */ /* 0x080fe20007f9e0ff */
[----:B------:R-:W-:Y:S01]  /*3e3d0*/  STL [R1+0x12e0], R5 ;  /* 0x0012e00501007387 */ /* 0x000fe20000100800 */
[----:B------:R-:W-:Y:S01]  /*3e3e0*/  STL [R1+0x12b4], R11 ;  /* 0x0012b40b01007387 */ /* 0x000fe20000100800 */
[----:B------:R-:W-:Y:S02]  /*3e3f0*/  STL [R1+0x12d8], R10 ;  /* 0x0012d80a01007387 */ /* 0x000fe40000100800 */
[----:B------:R0:W-:Y:S02]  /*3e400*/  STL [R1+0x12a4], R28 ;  /* 0x0012a41c01007387 */ /* 0x0001e40000100800 */
[----:B------:R1:W-:Y:S01]  /*3e410*/  STL [R1+0x12ac], R14 ;  /* 0x0012ac0e01007387 */ /* 0x0003e20000100800 */
[----:B0-----:R-:W2:Y:S01]  /*3e420*/  LDL.LU R28, [R1+0x1280] ;  /* 0x00128000011c7983 */ /* 0x001ea20000300800 */
[----:B------:R-:W-:Y:S01]  /*3e430*/  IADD3 R20, P5, R20, R19, RZ ;  /* 0x0000001314147210 */ /* 0x000fe20007fbe0ff */
[--C-:B------:R-:W-:Y:S01]  /*3e440*/  IMAD.X R21, R21, 0x1, R0.reuse, P3 ;  /* 0x0000000115157824 */ /* 0x100fe200018e0600 */
[----:B------:R-:W-:Y:S01]  /*3e450*/  IADD3 R22, P3, R22, UR8, RZ ;  /* 0x0000000816167c10 */ /* 0x000fe2000ff7e0ff */
[----:B------:R0:W-:Y:S01]  /*3e460*/  STL [R1+0x12d0], R15 ;  /* 0x0012d00f01007387 */ /* 0x0001e20000100800 */
[----:B------:R-:W-:-:S02]  /*3e470*/  IMAD.X R23, R23, 0x1, R0, P2 ;  /* 0x0000000117177824 */ /* 0x000fc400010e0600 */
[----:B------:R3:W-:Y:S01]  /*3e480*/  STL [R1+0x12c8], R18 ;  /* 0x0012c81201007387 */ /* 0x0007e20000100800 */
[----:B------:R-:W-:Y:S01]  /*3e490*/  IADD3 R13, P2, R13, UR8, RZ ;  /* 0x000000080d0d7c10 */ /* 0x000fe2000ff5e0ff */
[----:B------:R4:W-:Y:S01]  /*3e4a0*/  STL [R1+0x129c], R20 ;  /* 0x00129c1401007387 */ /* 0x0009e20000100800 */
[--C-:B------:R-:W-:Y:S02]  /*3e4b0*/  IMAD.X R17, R17, 0x1, R0.reuse, P1 ;  /* 0x0000000111117824 */ /* 0x100fe400008e0600 */
[----:B------:R-:W-:Y:S01]  /*3e4c0*/  STL [R1+0x12c0], R21 ;  /* 0x0012c01501007387 */ /* 0x000fe20000100800 */
[----:B------:R-:W-:Y:S01]  /*3e4d0*/  IADD3 R12, P1, R12, UR8, RZ ;  /* 0x000000080c0c7c10 */ /* 0x000fe2000ff3e0ff */
[----:B------:R-:W-:Y:S01]  /*3e4e0*/  STL [R1+0x1a58], R22 ;  /* 0x001a581601007387 */ /* 0x000fe20000100800 */
[--C-:B------:R-:W-:Y:S02]  /*3e4f0*/  IMAD.X R16, R16, 0x1, R0.reuse, P4 ;  /* 0x0000000110107824 */ /* 0x100fe400020e0600 */
[----:B------:R-:W-:Y:S02]  /*3e500*/  STL [R1+0x12b8], R23 ;  /* 0x0012b81701007387 */ /* 0x000fe40000100800 */
[----:B------:R-:W-:Y:S01]  /*3e510*/  STL [R1+0x1678], R13 ;  /* 0x0016780d01007387 */ /* 0x000fe20000100800 */
[----:B------:R-:W-:Y:S01]  /*3e520*/  IADD3 R29, P4, R29, UR8, RZ ;  /* 0x000000081d1d7c10 */ /* 0x000fe2000ff9e0ff */
[----:B------:R-:W-:Y:S01]  /*3e530*/  STL [R1+0x12b0], R17 ;  /* 0x0012b01101007387 */ /* 0x000fe20000100800 */
[----:B------:R-:W-:-:S02]  /*3e540*/  IMAD.X R2, R2, 0x1, R0, P6 ;  /* 0x0000000102027824 */ /* 0x000fc400030e0600 */
[----:B------:R-:W-:Y:S02]  /*3e550*/  STL [R1+0x1a50], R12 ;  /* 0x001a500c01007387 */ /* 0x000fe40000100800 */
[----:B------:R-:W-:Y:S01]  /*3e560*/  STL [R1+0x12a8], R16 ;  /* 0x0012a81001007387 */ /* 0x000fe20000100800 */
[----:B------:R-:W-:Y:S01]  /*3e570*/  IADD3 R3, P6, R3, UR8, RZ ;  /* 0x0000000803037c10 */ /* 0x000fe2000ffde0ff */
[----:B------:R-:W2:Y:S01]  /*3e580*/  LDL.LU R9, [R1+0x1a54] ;  /* 0x001a540001097983 */ /* 0x000ea20000300800 */
[----:B------:R-:W-:Y:S02]  /*3e590*/  STL [R1+0x1a4c], R29 ;  /* 0x001a4c1d01007387 */ /* 0x000fe40000100800 */
[----:B------:R-:W2:Y:S02]  /*3e5a0*/  LDL.LU R4, [R1+0x1a40] ;  /* 0x001a400001047983 */ /* 0x000ea40000300800 */
[----:B------:R0:W-:Y:S01]  /*3e5b0*/  STL [R1+0x12a0], R2 ;  /* 0x0012a00201007387 */ /* 0x0001e20000100800 */
[----:B------:R-:W2:Y:S01]  /*3e5c0*/  LDL.LU R7, [R1+0x127c] ;  /* 0x00127c0001077983 */ /* 0x000ea20000300800 */
[----:B------:R0:W-:Y:S02]  /*3e5d0*/  STL [R1+0x1a48], R3 ;  /* 0x001a480301007387 */ /* 0x0001e40000100800 */
        /* <DEDUP_REMOVED lines=9> */
[----:B-1----:R-:W2:Y:S01]  /*3e670*/  LDL.LU R14, [R1+0x1664] ;  /* 0x00166400010e7983 */ /* 0x002ea20000300800 */
[----:B0-----:R-:W2:Y:S01]  /*3e680*/  LDL.LU R15, [R1+0x1a18] ;  /* 0x001a1800010f7983 */ /* 0x001ea20000300800 */
[----:B---3--:R-:W3:Y:S02]  /*3e690*/  LDL.LU R18, [R1+0x1660] ;  /* 0x0016600001127983 */ /* 0x008ee40000300800 */
[----:B------:R-:W3:Y:S02]  /*3e6a0*/  LDL.LU R19, [R1+0x1a10] ;  /* 0x001a100001137983 */ /* 0x000ee40000300800 */
[----:B----4-:R-:W4:Y:S01]  /*3e6b0*/  LDL.LU R20, [R1+0x1a34] ;  /* 0x001a340001147983 */ /* 0x010f220000300800 */
[----:B------:R-:W4:Y:S01]  /*3e6c0*/  LDL.LU R2, [R1+0x1a08] ;  /* 0x001a080001027983 */ /* 0x000f220000300800 */
[----:B------:R-:W4:Y:S02]  /*3e6d0*/  LDL.LU R21, [R1+0x1a2c] ;  /* 0x001a2c0001157983 */ /* 0x000f240000300800 */
[----:B------:R-:W4:Y:S02]  /*3e6e0*/  LDL.LU R3, [R1+0x1a00] ;  /* 0x001a000001037983 */ /* 0x000f240000300800 */
[----:B------:R-:W4:Y:S02]  /*3e6f0*/  LDL.LU R22, [R1+0x1a24] ;  /* 0x001a240001167983 */ /* 0x000f240000300800 */
[----:B--2---:R-:W-:-:S05]  /*3e700*/  IMAD.X R28, R28, 0x1, R0, P5 ;  /* 0x000000011c1c7824 */ /* 0x004fca00028e0600 */
[----:B------:R0:W-:Y:S01]  /*3e710*/  STL [R1+0x1280], R28 ;  /* 0x0012801c01007387 */ /* 0x0001e20000100800 */
[----:B------:R-:W2:Y:S02]  /*3e720*/  LDL.LU R23, [R1+0x19f8] ;  /* 0x0019f80001177983 */ /* 0x000ea40000300800 */
[----:B------:R-:W2:Y:S02]  /*3e730*/  LDL.LU R13, [R1+0x1a1c] ;  /* 0x001a1c00010d7983 */ /* 0x000ea40000300800 */
[----:B------:R-:W2:Y:S01]  /*3e740*/  LDL.LU R17, [R1+0x19f0] ;  /* 0x0019f00001117983 */ /* 0x000ea20000300800 */
[----:B------:R-:W2:Y:S01]  /*3e750*/  LDL.LU R12, [R1+0x1a14] ;  /* 0x001a1400010c7983 */ /* 0x000ea20000300800 */
[----:B------:R-:W2:Y:S02]  /*3e760*/  LDL.LU R16, [R1+0x19e8] ;  /* 0x0019e80001107983 */ /* 0x000ea40000300800 */
[----:B------:R-:W2:Y:S01]  /*3e770*/  LDL.LU R29, [R1+0x1a0c] ;  /* 0x001a0c00011d7983 */ /* 0x000ea20000300800 */
[----:B0-----:R-:W2:Y:S01]  /*3e780*/  LDL.LU R28, [R1+0x19e0] ;  /* 0x0019e000011c7983 */ /* 0x001ea20000300800 */
[----:B------:R0:W-:Y:S03]  /*3e790*/  STL [R1+0x1ac8], R0 ;  /* 0x001ac80001007387 */ /* 0x0001e60000100800 */
[----:B0-----:R-:W2:Y:S01]  /*3e7a0*/  LDL.LU R0, [R1+0x1a44] ;  /* 0x001a440001007983 */ /* 0x001ea20000300800 */
[----:B------:R-:W-:Y:S01]  /*3e7b0*/  IADD3.X R9, R9, UR5, RZ, P3, !PT ;  /* 0x0000000509097c10 */ /* 0x000fe20009ffe4ff */
[----:B------:R-:W-:Y:S01]  /*3e7c0*/  IADD3 R4, P3, R4, UR8, RZ ;  /* 0x0000000804047c10 */ /* 0x000fe2000ff7e0ff */
        /* <DEDUP_REMOVED lines=10> */
[----:B---3--:R-:W-:-:S02]  /*3e870*/  IADD3.X R18, R18, UR5, RZ, P2, !PT ;  /* 0x0000000512127c10 */ /* 0x008fc400097fe4ff */
[----:B----4-:R-:W-:Y:S01]  /*3e880*/  IADD3.X R20, R20, UR5, RZ, P1, !PT ;  /* 0x0000000514147c10 */ /* 0x010fe20008ffe4ff */
[----:B------:R-:W-:Y:S01]  /*3e890*/  IADD3 R2, P1, R2, UR8, RZ ;  /* 0x0000000802027c10 */ /* 0x000fe2000ff3e0ff */
[----:B------:R-:W-:Y:S02]  /*3e8a0*/  IADD3 R19, P2, R19, UR8, RZ ;  /* 0x0000000813137c10 */ /* 0x000fe4000ff5e0ff */
[----:B------:R-:W-:Y:S01]  /*3e8b0*/  IADD3.X R21, R21, UR5, RZ, P4, !PT ;  /* 0x0000000515157c10 */ /* 0x000fe2000a7fe4ff */
[----:B------:R-:W-:Y:S01]  /*3e8c0*/  IADD3 R3, P4, R3, UR8, RZ ;  /* 0x0000000803037c10 */ /* 0x000fe2000ff9e0ff */
[----:B------:R-:W-:Y:S02]  /*3e8d0*/  IADD3.X R22, R22, UR5, RZ, P6, !PT ;  /* 0x0000000516167c10 */ /* 0x000fe4000b7fe4ff */
[----:B--2---:R-:W-:-:S05]  /*3e8e0*/  IADD3 R0, P5, R0, UR8, RZ ;  /* 0x0000000800007c10 */ /* 0x004fca000ffbe0ff */
[----:B------:R-:W-:Y:S01]  /*3e8f0*/  STL [R1+0x1a44], R0 ;  /* 0x001a440001007387 */ /* 0x000fe20000100800 */
[----:B------:R-:W-:Y:S02]  /*3e900*/  STL [R1+0x1a54], R9 ;  /* 0x001a540901007387 */ /* 0x000fe40000100800 */
[----:B------:R-:W-:Y:S02]  /*3e910*/  STL [R1+0x1a40], R4 ;  /* 0x001a400401007387 */ /* 0x000fe40000100800 */
[----:B------:R-:W-:Y:S01]  /*3e920*/  STL [R1+0x127c], R7 ;  /* 0x00127c0701007387 */ /* 0x000fe20000100800 */
[----:B------:R-:W-:Y:S01]  /*3e930*/  STL [R1+0x1a3c], R6 ;  /* 0x001a3c0601007387 */ /* 0x000fe20000100800 */
[----:B------:R-:W-:Y:S02]  /*3e940*/  STL [R1+0x1674], R24 ;  /* 0x0016741801007387 */ /* 0x000fe40000100800 */
[----:B------:R-:W-:Y:S01]  /*3e950*/  STL [R1+0x1a38], R25 ;  /* 0x001a381901007387 */ /* 0x000fe20000100800 */
[----:B------:R-:W-:Y:S01]  /*3e960*/  IADD3.X R11, R11, UR5, RZ, P5, !PT ;  /* 0x000000050b0b7c10 */ /* 0x000fe2000affe4ff */
[----:B------:R-:W-:Y:S01]  /*3e970*/  STL [R1+0x1670], R26 ;  /* 0x0016701a01007387 */ /* 0x000fe20000100800 */
[----:B------:R-:W-:Y:S01]  /*3e980*/  IADD3 R10, P5, R10, UR8, RZ ;  /* 0x000000080a0a7c10 */ /* 0x000fe2000ffbe0ff */
        /* <DEDUP_REMOVED lines=10> */
[----:B------:R-:W-:-:S02]  /*3ea30*/  IADD3 R23, P6, R23, UR8, RZ ;  /* 0x0000000817177c10 */ /* 0x000fc4000ffde0ff */
[----:B------:R-:W-:Y:S01]  /*3ea40*/  IADD3.X R13, R13, UR5, RZ, P5, !PT ;  /* 0x000000050d0d7c10 */ /* 0x000fe2000affe4ff */
[----:B------:R-:W-:Y:S01]  /*3ea50*/  IADD3 R17, P5, R17, UR8, RZ ;  /* 0x0000000811117c10 */ /* 0x000fe2000ffbe0ff */
[----:B0-----:R-:W2:Y:S01]  /*3ea60*/  LDL.LU R2, [R1+0x1a04] ;  /* 0x001a040001027983 */ /* 0x001ea20000300800 */
[----:B------:R-:W-:Y:S02]  /*3ea70*/  STL [R1+0x1a34], R20 ;  /* 0x001a341401007387 */ /* 0x000fe40000100800 */
[----:B------:R0:W-:Y:S01]  /*3ea80*/  STL [R1+0x1a00], R3 ;  /* 0x001a000301007387 */ /* 0x0001e20000100800 */
[----:B------:R-:W-:Y:S01]  /*3ea90*/  IADD3.X R12, R12, UR5, RZ, P3, !PT ;  /* 0x000000050c0c7c10 */ /* 0x000fe20009ffe4ff */
[----:B------:R-:W-:Y:S01]  /*3eaa0*/  IADD3 R16, P3, R16, UR8, RZ ;  /* 0x0000000810107c10 */ /* 0x000fe2000ff7e0ff */
[----:B------:R-:W-:Y:S01]  /*3eab0*/  IADD3.X R29, R29, UR5, RZ, P2, !PT ;  /* 0x000000051d1d7c10 */ /* 0x000fe200097fe4ff */
[----:B0-----:R-:W3:Y:S01]  /*3eac0*/  LDL.LU R3, [R1+0x19d8] ;  /* 0x0019d80001037983 */ /* 0x001ee20000300800 */
[----:B------:R-:W-:Y:S02]  /*3ead0*/  STL [R1+0x1a2c], R21 ;  /* 0x001a2c1501007387 */ /* 0x000fe40000100800 */
[----:B------:R-:W-:Y:S02]  /*3eae0*/  STL [R1+0x1a24], R22 ;  /* 0x001a241601007387 */ /* 0x000fe40000100800 */
[----:B------:R-:W-:Y:S01]  /*3eaf0*/  STL [R1+0x19f8], R23 ;  /* 0x0019f81701007387 */ /* 0x000fe20000100800 */
[----:B------:R-:W-:Y:S01]  /*3eb00*/  STL [R1+0x1a1c], R13 ;  /* 0x001a1c0d01007387 */ /* 0x000fe20000100800 */
[----:B------:R-:W-:Y:S02]  /*3eb10*/  STL [R1+0x19f0], R17 ;  /* 0x0019f01101007387 */ /* 0x000fe40000100800 */
[----:B------:R-:W-:Y:S01]  /*3eb20*/  STL [R1+0x1a14], R12 ;  /* 0x001a140c01007387 */ /* 0x000fe20000100800 */
[----:B------:R-:W-:Y:S01]  /*3eb30*/  IADD3 R28, P2, R28, UR8, RZ ;  /* 0x000000081c1c7c10 */ /* 0x000fe2000ff5e0ff */
[----:B------:R-:W4:Y:S01]  /*3eb40*/  LDL.LU R0, [R1+0x19fc] ;  /* 0x0019fc0001007983 */ /* 0x000f220000300800 */
[----:B------:R-:W-:Y:S02]  /*3eb50*/  STL [R1+0x19e8], R16 ;  /* 0x0019e81001007387 */ /* 0x000fe40000100800 */
[----:B------:R-:W4:Y:S02]  /*3eb60*/  LDL.LU R9, [R1+0x19d0] ;  /* 0x0019d00001097983 */ /* 0x000f240000300800 */
[----:B------:R-:W-:Y:S01]  /*3eb70*/  STL [R1+0x1a0c], R29 ;  /* 0x001a0c1d01007387 */ /* 0x000fe20000100800 */
[----:B------:R-:W4:Y:S01]  /*3eb80*/  LDL.LU R4, [R1+0x19f4] ;  /* 0x0019f40001047983 */ /* 0x000f220000300800 */
[----:B------:R0:W-:Y:S02]  /*3eb90*/  STL [R1+0x19e0], R28 ;  /* 0x0019e01c01007387 */ /* 0x0001e40000100800 */
        /* <DEDUP_REMOVED lines=15> */
[----:B0-----:R-:W4:Y:S02]  /*3ec90*/  LDL.LU R28, [R1+0x19b4] ;  /* 0x0019b400011c7983 */ /* 0x001f240000300800 */
[----:B------:R-:W4:Y:S01]  /*3eca0*/  LDL.LU R21, [R1+0x1988] ;  /* 0x0019880001157983 */ /* 0x000f220000300800 */
[----:B--2---:R-:W-:-:S05]  /*3ecb0*/  IADD3.X R2, R2, UR5, RZ, P1, !PT ;  /* 0x0000000502027c10 */ /* 0x004fca0008ffe4ff */
[----:B------:R0:W-:Y:S01]  /*3ecc0*/  STL [R1+0x1a04], R2 ;  /* 0x001a040201007387 */ /* 0x0001e20000100800 */
[----:B---3--:R-:W-:-:S03]  /*3ecd0*/  IADD3 R3, P1, R3, UR8, RZ ;  /* 0x0000000803037c10 */ /* 0x008fc6000ff3e0ff */
[----:B0-----:R-:W2:Y:S01]  /*3ece0*/  LDL.LU R2, [R1+0x19ac] ;  /* 0x0019ac0001027983 */ /* 0x001ea20000300800 */
[----:B------:R-:W3:Y:S02]  /*3ecf0*/  LDL.LU R22, [R1+0x1980] ;  /* 0x0019800001167983 */ /* 0x000ee40000300800 */
[----:B------:R-:W3:Y:S02]  /*3ed00*/  LDL.LU R23, [R1+0x19a4] ;  /* 0x0019a40001177983 */ /* 0x000ee40000300800 */
[----:B------:R-:W3:Y:S01]  /*3ed10*/  LDL.LU R13, [R1+0x1978] ;  /* 0x00197800010d7983 */ /* 0x000ee20000300800 */
[----:B------:R0:W-:Y:S01]  /*3ed20*/  STL [R1+0x19d8], R3 ;  /* 0x0019d80301007387 */ /* 0x0001e20000100800 */
[----:B------:R-:W3:Y:S02]  /*3ed30*/  LDL.LU R17, [R1+0x199c] ;  /* 0x00199c0001117983 */ /* 0x000ee40000300800 */
[----:B------:R-:W3:Y:S02]  /*3ed40*/  LDL.LU R12, [R1+0x1970] ;  /* 0x00197000010c7983 */ /* 0x000ee40000300800 */
[----:B------:R-:W3:Y:S01]  /*3ed50*/  LDL.LU R16, [R1+0x1994] ;  /* 0x0019940001107983 */ /* 0x000ee20000300800 */
[----:B------:R-:W3:Y:S01]  /*3ed60*/  LDL.LU R29, [R1+0x1968] ;  /* 0x00196800011d7983 */ /* 0x000ee20000300800 */
[----:B----4-:R-:W-:Y:S01]  /*3ed70*/  IADD3.X R0, R0, UR5, RZ, P4, !PT ;  /* 0x0000000500007c10 */ /* 0x010fe2000a7fe4ff */
[----:B------:R-:W-:Y:S01]  /*3ed80*/  IADD3 R9, P4, R9, UR8, RZ ;  /* 0x0000000809097c10 */ /* 0x000fe2000ff9e0ff */
[----:B------:R-:W-:Y:S01]  /*3ed90*/  IADD3.X R4, R4, UR5, RZ, P6, !PT ;  /* 0x0000000504047c10 */ /* 0x000fe2000b7fe4ff */
[----:B------:R-:W-:Y:S01]  /*3eda0*/  IADD3 R7, P6, R7, UR8, RZ ;  /* 0x0000000807077c10 */ /* 0x000fe2000ffde0ff */
[----:B0-----:R-:W4:Y:S01]  /*3edb0*/  LDL.LU R3, [R1+0x198c] ;  /* 0x00198c0001037983 */ /* 0x001f220000300800 */
[----:B------:R-:W-:Y:S01]  /*3edc0*/  IADD3.X R6, R6, UR5, RZ, P5, !PT ;  /* 0x0000000506067c10 */ /* 0x000fe2000affe4ff */
[----:B------:R-:W-:Y:S01]  /*3edd0*/  STL [R1+0x19fc], R0 ;  /* 0x0019fc0001007387 */ /* 0x000fe20000100800 */
[----:B------:R-:W-:Y:S01]  /*3ede0*/  IADD3 R24, P5, R24, UR8, RZ ;  /* 0x0000000818187c10 */ /* 0x000fe2000ffbe0ff */
[----:B------:R-:W-:Y:S01]  /*3edf0*/  STL [R1+0x19d0], R9 ;  /* 0x0019d00901007387 */ /* 0x000fe20000100800 */
        /* <DEDUP_REMOVED lines=22> */
[----:B------:R-:W-:Y:S01]  /*3ef60*/  IADD3.X R19, R19, UR5, RZ, P5, !PT ;  /* 0x0000000513137c10 */ /* 0x000fe2000affe4ff */
[----:B------:R-:W-:Y:S01]  /*3ef70*/  STL [R1+0x19a0], R14 ;  /* 0x0019a00e01007387 */ /* 0x000fe20000100800 */
[----:B------:R-:W-:Y:S02]  /*3ef80*/  STL [R1+0x19c4], R15 ;  /* 0x0019c40f01007387 */ /* 0x000fe40000100800 */
[----:B------:R-:W-:Y:S02]  /*3ef90*/  STL [R1+0x1998], R18 ;  /* 0x0019981201007387 */ /* 0x000fe40000100800 */
[----:B------:R0:W-:Y:S01]  /*3efa0*/  STL [R1+0x19b4], R28 ;  /* 0x0019b41c01007387 */ /* 0x0001e20000100800 */
[----:B------:R-:W-:Y:S04]  /*3efb0*/  STL [R1+0x19bc], R19 ;  /* 0x0019bc1301007387 */ /* 0x000fe80000100800 */
[----:B0-----:R-:W4:Y:S01]  /*3efc0*/  LDL.LU R28, [R1+0x1960] ;  /* 0x00196000011c7983 */ /* 0x001f220000300800 */
[----:B------:R-:W-:-:S02]  /*3efd0*/  IADD3 R20, P5, R20, UR8, RZ ;  /* 0x0000000814147c10 */ /* 0x000fc4000ffbe0ff */
[----:B------:R-:W-:-:S03]  /*3efe0*/  IADD3 R21, P3, R21, UR8, RZ ;  /* 0x0000000815157c10 */ /* 0x000fc6000ff7e0ff */
[----:B------:R-:W-:Y:S01]  /*3eff0*/  STL [R1+0x1990], R20 ;  /* 0x0019901401007387 */ /* 0x000fe20000100800 */
[----:B--2---:R-:W-:Y:S01]  /*3f000*/  IADD3.X R2, R2, UR5, RZ, P2, !PT ;  /* 0x0000000502027c10 */ /* 0x004fe200097fe4ff */
[----:B---3--:R-:W-:Y:S01]  /*3f010*/  IADD3 R22, P2, R22, UR8, RZ ;  /* 0x0000000816167c10 */ /* 0x008fe2000ff5e0ff */
[----:B------:R-:W-:Y:S01]  /*3f020*/  IADD3.X R23, R23, UR5, RZ, P1, !PT ;  /* 0x0000000517177c10 */ /* 0x000fe20008ffe4ff */
[----:B------:R-:W-:Y:S02]  /*3f030*/  IADD3 R13, P1, R13, UR8, RZ ;  /* 0x000000080d0d7c10 */ /* 0x000fe4000ff3e0ff */
[----:B------:R0:W-:Y:S01]  /*3f040*/  STL [R1+0x19ac], R2 ;  /* 0x0019ac0201007387 */ /* 0x0001e20000100800 */
[----:B------:R-:W-:Y:S01]  /*3f050*/  IADD3.X R17, R17, UR5, RZ, P4, !PT ;  /* 0x0000000511117c10 */ /* 0x000fe2000a7fe4ff */
[----:B------:R-:W-:Y:S01]  /*3f060*/  IADD3 R12, P4, R12, UR8, RZ ;  /* 0x000000080c0c7c10 */ /* 0x000fe2000ff9e0ff */
[----:B------:R-:W-:Y:S01]  /*3f070*/  IADD3.X R16, R16, UR5, RZ, P6, !PT ;  /* 0x0000000510107c10 */ /* 0x000fe2000b7fe4ff */
[----:B------:R-:W-:Y:S01]  /*3f080*/  IADD3 R29, P6, R29, UR8, RZ ;  /* 0x000000081d1d7c10 */ /* 0x000fe2000ffde0ff */
[----:B0-----:R-:W2:Y:S01]  /*3f090*/  LDL.LU R2, [R1+0x1984] ;  /* 0x0019840001027983 */ /* 0x001ea20000300800 */
[----:B------:R-:W-:Y:S02]  /*3f0a0*/  STL [R1+0x1988], R21 ;  /* 0x0019881501007387 */ /* 0x000fe40000100800 */
[----:B------:R-:W-:Y:S02]  /*3f0b0*/  STL [R1+0x1980], R22 ;  /* 0x0019801601007387 */ /* 0x000fe40000100800 */
[----:B------:R-:W-:Y:S01]  /*3f0c0*/  STL [R1+0x19a4], R23 ;  /* 0x0019a41701007387 */ /* 0x000fe20000100800 */
[----:B------:R-:W-:Y:S01]  /*3f0d0*/  STL [R1+0x1978], R13 ;  /* 0x0019780d01007387 */ /* 0x000fe20000100800 */
[----:B------:R-:W-:Y:S02]  /*3f0e0*/  STL [R1+0x199c], R17 ;  /* 0x00199c1101007387 */ /* 0x000fe40000100800 */
[----:B------:R-:W-:Y:S01]  /*3f0f0*/  STL [R1+0x1970], R12 ;  /* 0x0019700c01007387 */ /* 0x000fe20000100800 */
[----:B----4-:R-:W-:Y:S01]  /*3f100*/  IADD3.X R3, R3, UR5, RZ, P5, !PT ;  /* 0x0000000503037c10 */ /* 0x010fe2000affe4ff */
[----:B------:R-:W3:Y:S01]  /*3f110*/  LDL.LU R0, [R1+0x1958] ;  /* 0x0019580001007983 */ /* 0x000ee20000300800 */
        /* <DEDUP_REMOVED lines=22> */
[----:B------:R-:W-:-:S05]  /*3f280*/  IADD3 R28, P5, R28, UR8, RZ ;  /* 0x000000081c1c7c10 */ /* 0x000fca000ffbe0ff */
[----:B------:R0:W-:Y:S04]  /*3f290*/  STL [R1+0x1960], R28 ;  /* 0x0019601c01007387 */ /* 0x0001e80000100800 */
[----:B0-----:R-:W4:Y:S01]  /*3f2a0*/  LDL.LU R28, [R1+0x1908] ;  /* 0x00190800011c7983 */ /* 0x001f220000300800 */
[----:B------:R-:W4:Y:S02]  /*3f2b0*/  LDL.LU R22, [R1+0x192c] ;  /* 0x00192c0001167983 */ /* 0x000f240000300800 */
[----:B------:R-:W4:Y:S02]  /*3f2c0*/  LDL.LU R23, [R1+0x1900] ;  /* 0x0019000001177983 */ /* 0x000f240000300800 */
[----:B------:R-:W4:Y:S01]  /*3f2d0*/  LDL.LU R13, [R1+0x1924] ;  /* 0x00192400010d7983 */ /* 0x000f220000300800 */
[----:B--2---:R-:W-:-:S05]  /*3f2e0*/  IADD3.X R2, R2, UR5, RZ, P3, !PT ;  /* 0x0000000502027c10 */ /* 0x004fca0009ffe4ff */
[----:B------:R0:W-:Y:S01]  /*3f2f0*/  STL [R1+0x1984], R2 ;  /* 0x0019840201007387 */ /* 0x0001e20000100800 */
[----:B------:R-:W2:Y:S02]  /*3f300*/  LDL.LU R17, [R1+0x18f8] ;  /* 0x0018f80001117983 */ /* 0x000ea40000300800 */
[----:B------:R-:W2:Y:S02]  /*3f310*/  LDL.LU R12, [R1+0x191c] ;  /* 0x00191c00010c7983 */ /* 0x000ea40000300800 */
[----:B------:R-:W2:Y:S01]  /*3f320*/  LDL.LU R16, [R1+0x18f0] ;  /* 0x0018f00001107983 */ /* 0x000ea20000300800 */
[----:B---3--:R-:W-:Y:S01]  /*3f330*/  IADD3 R0, P3, R0, UR8, RZ ;  /* 0x0000000800007c10 */ /* 0x008fe2000ff7e0ff */
[----:B------:R-:W3:Y:S01]  /*3f340*/  LDL.LU R29, [R1+0x1914] ;  /* 0x00191400011d7983 */ /* 0x000ee20000300800 */
[----:B----4-:R-:W-:Y:S01]  /*3f350*/  IADD3.X R9, R9, UR5, RZ, P2, !PT ;  /* 0x0000000509097c10 */ /* 0x010fe200097fe4ff */
[----:B------:R-:W-:Y:S01]  /*3f360*/  IADD3 R4, P2, R4, UR8, RZ ;  /* 0x0000000804047c10 */ /* 0x000fe2000ff5e0ff */
[----:B------:R-:W-:Y:S01]  /*3f370*/  IADD3.X R7, R7, UR5, RZ, P1, !PT ;  /* 0x0000000507077c10 */ /* 0x000fe20008ffe4ff */
[----:B0-----:R-:W4:Y:S01]  /*3f380*/  LDL.LU R2, [R1+0x18e8] ;  /* 0x0018e80001027983 */ /* 0x001f220000300800 */
        /* <DEDUP_REMOVED lines=22> */
[----:B------:R-:W-:-:S02]  /*3f4f0*/  IADD3.X R18, R18, UR5, RZ, P1, !PT ;  /* 0x0000000512127c10 */ /* 0x000fc40008ffe4ff */
[----:B------:R-:W-:Y:S01]  /*3f500*/  IADD3.X R20, R20, UR5, RZ, P4, !PT ;  /* 0x0000000514147c10 */ /* 0x000fe2000a7fe4ff */
[----:B------:R-:W-:Y:S01]  /*3f510*/  STL [R1+0x1954], R11 ;  /* 0x0019540b01007387 */ /* 0x000fe20000100800 */
[----:B------:R-:W-:Y:S01]  /*3f520*/  IADD3 R3, P4, R3, UR8, RZ ;  /* 0x0000000803037c10 */ /* 0x000fe2000ff9e0ff */
[----:B------:R-:W-:Y:S01]  /*3f530*/  STL [R1+0x1928], R10 ;  /* 0x0019280a01007387 */ /* 0x000fe20000100800 */
[----:B------:R-:W-:Y:S01]  /*3f540*/  IADD3 R19, P1, R19, UR8, RZ ;  /* 0x0000000813137c10 */ /* 0x000fe2000ff3e0ff */
[----:B------:R-:W-:Y:S01]  /*3f550*/  STL [R1+0x194c], R14 ;  /* 0x00194c0e01007387 */ /* 0x000fe20000100800 */
[----:B------:R-:W-:Y:S02]  /*3f560*/  STL [R1+0x1920], R15 ;  /* 0x0019200f01007387 */ /* 0x000fe40000100800 */
[----:B------:R-:W-:Y:S02]  /*3f570*/  STL [R1+0x1944], R18 ;  /* 0x0019441201007387 */ /* 0x000fe40000100800 */
[----:B------:R0:W-:Y:S01]  /*3f580*/  STL [R1+0x1910], R3 ;  /* 0x0019100301007387 */ /* 0x0001e20000100800 */
[----:B------:R-:W-:Y:S01]  /*3f590*/  STL [R1+0x1918], R19 ;  /* 0x0019181301007387 */ /* 0x000fe20000100800 */
[----:B------:R-:W-:-:S02]  /*3f5a0*/  IADD3.X R21, R21, UR5, RZ, P6, !PT ;  /* 0x0000000515157c10 */ /* 0x000fc4000b7fe4ff */
[----:B------:R-:W-:Y:S01]  /*3f5b0*/  IADD3 R28, P6, R28, UR8, RZ ;  /* 0x000000081c1c7c10 */ /* 0x000fe2000ffde0ff */
[----:B0-----:R-:W4:Y:S01]  /*3f5c0*/  LDL.LU R3, [R1+0x190c] ;  /* 0x00190c0001037983 */ /* 0x001f220000300800 */
[----:B------:R-:W-:Y:S03]  /*3f5d0*/  STL [R1+0x193c], R20 ;  /* 0x00193c1401007387 */ /* 0x000fe60000100800 */
[----:B------:R0:W-:Y:S02]  /*3f5e0*/  STL [R1+0x1908], R28 ;  /* 0x0019081c01007387 */ /* 0x0001e40000100800 */
[----:B0-----:R-:W4:Y:S01]  /*3f5f0*/  LDL.LU R28, [R1+0x18e0] ;  /* 0x0018e000011c7983 */ /* 0x001f220000300800 */
[----:B------:R-:W-:Y:S01]  /*3f600*/  IADD3.X R22, R22, UR5, RZ, P5, !PT ;  /* 0x0000000516167c10 */ /* 0x000fe2000affe4ff */
[----:B------:R-:W-:Y:S01]  /*3f610*/  IADD3 R23, P5, R23, UR8, RZ ;  /* 0x0000000817177c10 */ /* 0x000fe2000ffbe0ff */
[----:B------:R-:W-:Y:S01]  /*3f620*/  IADD3.X R13, R13, UR5, RZ, P3, !PT ;  /* 0x000000050d0d7c10 */ /* 0x000fe20009ffe4ff */
[----:B------:R-:W-:Y:S02]  /*3f630*/  STL [R1+0x1934], R21 ;  /* 0x0019341501007387 */ /* 0x000fe40000100800 */
[----:B------:R-:W-:Y:S02]  /*3f640*/  STL [R1+0x192c], R22 ;  /* 0x00192c1601007387 */ /* 0x000fe40000100800 */
[----:B------:R-:W-:Y:S01]  /*3f650*/  STL [R1+0x1900], R23 ;  /* 0x0019001701007387 */ /* 0x000fe20000100800 */
[----:B------:R-:W-:Y:S01]  /*3f660*/  STL [R1+0x1924], R13 ;  /* 0x0019240d01007387 */ /* 0x000fe20000100800 */
[----:B--2---:R-:W-:-:S02]  /*3f670*/  IADD3 R17, P3, R17, UR8, RZ ;  /* 0x0000000811117c10 */ /* 0x004fc4000ff7e0ff */
[----:B------:R-:W-:Y:S01]  /*3f680*/  IADD3.X R12, R12, UR5, RZ, P2, !PT ;  /* 0x000000050c0c7c10 */ /* 0x000fe200097fe4ff */
[----:B------:R-:W-:Y:S01]  /*3f690*/  IADD3 R16, P2, R16, UR8, RZ ;  /* 0x0000000810107c10 */ /* 0x000fe2000ff5e0ff */
[----:B---3--:R-:W-:Y:S01]  /*3f6a0*/  IADD3.X R29, R29, UR5, RZ, P1, !PT ;  /* 0x000000051d1d7c10 */ /* 0x008fe20008ffe4ff */
[----:B------:R-:W-:Y:S02]  /*3f6b0*/  STL [R1+0x18f8], R17 ;  /* 0x0018f81101007387 */ /* 0x000fe40000100800 */
[----:B------:R-:W-:Y:S02]  /*3f6c0*/  STL [R1+0x191c], R12 ;  /* 0x00191c0c01007387 */ /* 0x000fe40000100800 */
[----:B------:R-:W2:Y:S02]  /*3f6d0*/  LDL.LU R0, [R1+0x1904] ;  /* 0x0019040001007983 */ /* 0x000ea40000300800 */
[----:B------:R-:W-:Y:S01]  /*3f6e0*/  STL [R1+0x18f0], R16 ;  /* 0x0018f01001007387 */ /* 0x000fe20000100800 */
[----:B----4-:R-:W-:Y:S01]  /*3f6f0*/  IADD3 R2, P1, R2, UR8, RZ ;  /* 0x0000000802027c10 */ /* 0x010fe2000ff3e0ff */
[----:B------:R-:W3:Y:S01]  /*3f700*/  LDL.LU R9, [R1+0x18d8] ;  /* 0x0018d80001097983 */ /* 0x000ee20000300800 */
[----:B------:R-:W-:Y:S02]  /*3f710*/  STL [R1+0x1914], R29 ;  /* 0x0019141d01007387 */ /* 0x000fe40000100800 */
[----:B------:R-:W4:Y:S01]  /*3f720*/  LDL.LU R4, [R1+0x18fc] ;  /* 0x0018fc0001047983 */ /* 0x000f220000300800 */
[----:B------:R0:W-:Y:S01]  /*3f730*/  STL [R1+0x18e8], R2 ;  /* 0x0018e80201007387 */ /* 0x0001e20000100800 */
        /* <DEDUP_REMOVED lines=15> */
[----:B0-----:R-:W4:Y:S01]  /*3f830*/  LDL.LU R2, [R1+0x18bc] ;  /* 0x0018bc0001027983 */ /* 0x001f220000300800 */
[----:B------:R-:W4:Y:S01]  /*3f840*/  LDL.LU R21, [R1+0x1890] ;  /* 0x0018900001157983 */ /* 0x000f220000300800 */
[----:B------:R-:W-:-:S05]  /*3f850*/  IADD3.X R3, R3, UR5, RZ, P4, !PT ;  /* 0x0000000503037c10 */ /* 0x000fca000a7fe4ff */
[----:B------:R0:W-:Y:S01]  /*3f860*/  STL [R1+0x190c], R3 ;  /* 0x00190c0301007387 */ /* 0x0001e20000100800 */
[----:B------:R-:W-:-:S03]  /*3f870*/  IADD3 R28, P4, R28, UR8, RZ ;  /* 0x000000081c1c7c10 */ /* 0x000fc6000ff9e0ff */
[----:B0-----:R-:W4:Y:S01]  /*3f880*/  LDL.LU R3, [R1+0x18b4] ;  /* 0x0018b40001037983 */ /* 0x001f220000300800 */
[----:B------:R-:W4:Y:S02]  /*3f890*/  LDL.LU R22, [R1+0x1888] ;  /* 0x0018880001167983 */ /* 0x000f240000300800 */
[----:B------:R-:W4:Y:S02]  /*3f8a0*/  LDL.LU R23, [R1+0x18ac] ;  /* 0x0018ac0001177983 */ /* 0x000f240000300800 */
[----:B------:R-:W4:Y:S01]  /*3f8b0*/  LDL.LU R13, [R1+0x1880] ;  /* 0x00188000010d7983 */ /* 0x000f220000300800 */
[----:B------:R0:W-:Y:S01]  /*3f8c0*/  STL [R1+0x18e0], R28 ;  /* 0x0018e01c01007387 */ /* 0x0001e20000100800 */
[----:B------:R-:W4:Y:S02]  /*3f8d0*/  LDL.LU R17, [R1+0x18a4] ;  /* 0x0018a40001117983 */ /* 0x000f240000300800 */
[----:B------:R-:W4:Y:S02]  /*3f8e0*/  LDL.LU R12, [R1+0x1878] ;  /* 0x00187800010c7983 */ /* 0x000f240000300800 */
[----:B------:R-:W4:Y:S01]  /*3f8f0*/  LDL.LU R16, [R1+0x189c] ;  /* 0x00189c0001107983 */ /* 0x000f220000300800 */
[----:B------:R-:W4:Y:S04]  /*3f900*/  LDL.LU R29, [R1+0x1870] ;  /* 0x00187000011d7983 */ /* 0x000f280000300800 */
[----:B0-----:R-:W4:Y:S01]  /*3f910*/  LDL.LU R28, [R1+0x1894] ;  /* 0x00189400011c7983 */ /* 0x001f220000300800 */
[----:B--2---:R-:W-:-:S02]  /*3f920*/  IADD3.X R0, R0, UR5, RZ, P6, !PT ;  /* 0x0000000500007c10 */ /* 0x004fc4000b7fe4ff */
[----:B---3--:R-:W-:Y:S02]  /*3f930*/  IADD3 R9, P6, R9, UR8, RZ ;  /* 0x0000000809097c10 */ /* 0x008fe4000ffde0ff */
[----:B----4-:R-:W-:Y:S01]  /*3f940*/  IADD3.X R4, R4, UR5, RZ, P5, !PT ;  /* 0x0000000504047c10 */ /* 0x010fe2000affe4ff */
[----:B------:R-:W-:Y:S01]  /*3f950*/  STL [R1+0x1904], R0 ;  /* 0x0019040001007387 */ /* 0x000fe20000100800 */
[----:B------:R-:W-:Y:S02]  /*3f960*/  IADD3 R7, P5, R7, UR8, RZ ;  /* 0x0000000807077c10 */ /* 0x000fe4000ffbe0ff */
[----:B------:R-:W-:Y:S01]  /*3f970*/  IADD3.X R6, R6, UR5, RZ, P3, !PT ;  /* 0x0000000506067c10 */ /* 0x000fe20009ffe4ff */
        /* <DEDUP_REMOVED lines=26> */
[----:B------:R-:W-:Y:S01]  /*3fb20*/  STL [R1+0x18cc], R15 ;  /* 0x0018cc0f01007387 */ /* 0x000fe20000100800 */
[----:B------:R-:W-:Y:S01]  /*3fb30*/  IADD3 R20, P3, R20, UR8, RZ ;  /* 0x0000000814147c10 */ /* 0x000fe2000ff7e0ff */
[----:B------:R-:W-:Y:S01]  /*3fb40*/  STL [R1+0x18a0], R18 ;  /* 0x0018a01201007387 */ /* 0x000fe20000100800 */
[----:B------:R0:W-:Y:S01]  /*3fb50*/  STL [R1+0x18bc], R2 ;  /* 0x0018bc0201007387 */ /* 0x0001e20000100800 */
[----:B------:R-:W-:Y:S01]  /*3fb60*/  STL [R1+0x18c4], R19 ;  /* 0x0018c41301007387 */ /* 0x000fe20000100800 */
[----:B------:R-:W-:-:S02]  /*3fb70*/  IADD3 R21, P2, R21, UR8, RZ ;  /* 0x0000000815157c10 */ /* 0x000fc4000ff5e0ff */
[----:B0-----:R-:W2:Y:S01]  /*3fb80*/  LDL.LU R2, [R1+0x1868] ;  /* 0x0018680001027983 */ /* 0x001ea20000300800 */
[----:B------:R-:W-:Y:S01]  /*3fb90*/  STL [R1+0x1898], R20 ;  /* 0x0018981401007387 */ /* 0x000fe20000100800 */
[----:B------:R-:W-:Y:S01]  /*3fba0*/  IADD3.X R3, R3, UR5, RZ, P1, !PT ;  /* 0x0000000503037c10 */ /* 0x000fe20008ffe4ff */
[----:B------:R-:W-:Y:S01]  /*3fbb0*/  IADD3 R22, P1, R22, UR8, RZ ;  /* 0x0000000816167c10 */ /* 0x000fe2000ff3e0ff */
[----:B------:R-:W-:Y:S01]  /*3fbc0*/  IADD3.X R23, R23, UR5, RZ, P4, !PT ;  /* 0x0000000517177c10 */ /* 0x000fe2000a7fe4ff */
[----:B------:R-:W-:Y:S02]  /*3fbd0*/  IADD3 R13, P4, R13, UR8, RZ ;  /* 0x000000080d0d7c10 */ /* 0x000fe4000ff9e0ff */
[----:B------:R0:W-:Y:S01]  /*3fbe0*/  STL [R1+0x18b4], R3 ;  /* 0x0018b40301007387 */ /* 0x0001e20000100800 */
[----:B------:R-:W-:Y:S01]  /*3fbf0*/  IADD3.X R17, R17, UR5, RZ, P6, !PT ;  /* 0x0000000511117c10 */ /* 0x000fe2000b7fe4ff */
[----:B------:R-:W-:Y:S01]  /*3fc00*/  IADD3 R12, P6, R12, UR8, RZ ;  /* 0x000000080c0c7c10 */ /* 0x000fe2000ffde0ff */
[----:B------:R-:W-:Y:S01]  /*3fc10*/  IADD3.X R16, R16, UR5, RZ, P5, !PT ;  /* 0x0000000510107c10 */ /* 0x000fe2000affe4ff */
[----:B------:R-:W-:Y:S01]  /*3fc20*/  IADD3 R29, P5, R29, UR8, RZ ;  /* 0x000000081d1d7c10 */ /* 0x000fe2000ffbe0ff */
[----:B0-----:R-:W3:Y:S01]  /*3fc30*/  LDL.LU R3, [R1+0x188c] ;  /* 0x00188c0001037983 */ /* 0x001ee20000300800 */
[----:B------:R-:W-:Y:S02]  /*3fc40*/  STL [R1+0x1890], R21 ;  /* 0x0018901501007387 */ /* 0x000fe40000100800 */
[----:B------:R-:W-:Y:S02]  /*3fc50*/  STL [R1+0x1888], R22 ;  /* 0x0018881601007387 */ /* 0x000fe40000100800 */
[----:B------:R-:W-:Y:S01]  /*3fc60*/  STL [R1+0x18ac], R23 ;  /* 0x0018ac1701007387 */ /* 0x000fe20000100800 */
[----:B------:R-:W-:Y:S01]  /*3fc70*/  STL [R1+0x1880], R13 ;  /* 0x0018800d01007387 */ /* 0x000fe20000100800 */
[----:B------:R-:W-:Y:S02]  /*3fc80*/  STL [R1+0x18a4], R17 ;  /* 0x0018a41101007387 */ /* 0x000fe40000100800 */
[----:B------:R-:W-:Y:S01]  /*3fc90*/  STL [R1+0x1878], R12 ;  /* 0x0018780c01007387 */ /* 0x000fe20000100800 */
[----:B------:R-:W-:Y:S01]  /*3fca0*/  IADD3.X R28, R28, UR5, RZ, P3, !PT ;  /* 0x000000051c1c7c10 */ /* 0x000fe20009ffe4ff */
        /* <DEDUP_REMOVED lines=23> */
[----:B--2---:R-:W-:-:S05]  /*3fe20*/  IADD3 R2, P3, R2, UR8, RZ ;  /* 0x0000000802027c10 */ /* 0x004fca000ff7e0ff */
[----:B------:R0:W-:Y:S04]  /*3fe30*/  STL [R1+0x1868], R2 ;  /* 0x0018680201007387 */ /* 0x0001e80000100800 */
[----:B0-----:R-:W2:Y:S01]  /*3fe40*/  LDL.LU R2, [R1+0x1810] ;  /* 0x0018100001027983 */ /* 0x001ea20000300800 */
[----:B------:R-:W2:Y:S02]  /*3fe50*/  LDL.LU R22, [R1+0x1834] ;  /* 0x0018340001167983 */ /* 0x000ea40000300800 */
[----:B------:R-:W2:Y:S02]  /*3fe60*/  LDL.LU R23, [R1+0x1808] ;  /* 0x0018080001177983 */ /* 0x000ea40000300800 */
[----:B------:R-:W2:Y:S01]  /*3fe70*/  LDL.LU R13, [R1+0x182c] ;  /* 0x00182c00010d7983 */ /* 0x000ea20000300800 */
[----:B---3--:R-:W-:-:S05]  /*3fe80*/  IADD3.X R3, R3, UR5, RZ, P2, !PT ;  /* 0x0000000503037c10 */ /* 0x008fca00097fe4ff */
[----:B------:R0:W-:Y:S01]  /*3fe90*/  STL [R1+0x188c], R3 ;  /* 0x00188c0301007387 */ /* 0x0001e20000100800 */
[----:B------:R-:W3:Y:S02]  /*3fea0*/  LDL.LU R17, [R1+0x1800] ;  /* 0x0018000001117983 */ /* 0x000ee40000300800 */
[----:B------:R-:W3:Y:S02]  /*3feb0*/  LDL.LU R12, [R1+0x1824] ;  /* 0x00182400010c7983 */ /* 0x000ee40000300800 */
[----:B------:R-:W3:Y:S01]  /*3fec0*/  LDL.LU R16, [R1+0x17f8] ;  /* 0x0017f80001107983 */ /* 0x000ee20000300800 */
[----:B----4-:R-:W-:Y:S01]  /*3fed0*/  IADD3 R0, P2, R0, UR8, RZ ;  /* 0x0000000800007c10 */ /* 0x010fe2000ff5e0ff */
[----:B------:R-:W4:Y:S01]  /*3fee0*/  LDL.LU R29, [R1+0x181c] ;  /* 0x00181c00011d7983 */ /* 0x000f220000300800 */
[----:B------:R-:W-:Y:S01]  /*3fef0*/  IADD3.X R9, R9, UR5, RZ, P1, !PT ;  /* 0x0000000509097c10 */ /* 0x000fe20008ffe4ff */
        /* <DEDUP_REMOVED lines=35> */
[----:B------:R-:W-:Y:S04]  /*40130*/  STL [R1+0x1820], R19 ;  /* 0x0018201301007387 */ /* 0x000fe80000100800 */
[----:B0-----:R-:W4:Y:S01]  /*40140*/  LDL.LU R28, [R1+0x1814] ;  /* 0x00181400011c7983 */ /* 0x001f220000300800 */
[----:B------:R-:W-:Y:S01]  /*40150*/  IADD3.X R21, R21, UR5, RZ, P5, !PT ;  /* 0x0000000515157c10 */ /* 0x000fe2000affe4ff */
[----:B------:R-:W-:Y:S01]  /*40160*/  STL [R1+0x1844], R20 ;  /* 0x0018441401007387 */ /* 0x000fe20000100800 */
[----:B--2---:R-:W-:-:S02]  /*40170*/  IADD3 R2, P5, R2, UR8, RZ ;  /* 0x0000000802027c10 */ /* 0x004fc4000ffbe0ff */
[----:B------:R-:W-:Y:S01]  /*40180*/  IADD3.X R22, R22, UR5, RZ, P3, !PT ;  /* 0x0000000516167c10 */ /* 0x000fe20009ffe4ff */
[----:B------:R-:W-:Y:S01]  /*40190*/  IADD3 R23, P3, R23, UR8, RZ ;  /* 0x0000000817177c10 */ /* 0x000fe2000ff7e0ff */
[----:B------:R-:W-:Y:S01]  /*401a0*/  IADD3.X R13, R13, UR5, RZ, P2, !PT ;  /* 0x000000050d0d7c10 */ /* 0x000fe200097fe4ff */
[----:B------:R0:W-:Y:S04]  /*401b0*/  STL [R1+0x1810], R2 ;  /* 0x0018100201007387 */ /* 0x0001e80000100800 */
[----:B0-----:R-:W2:Y:S01]  /*401c0*/  LDL.LU R2, [R1+0x17e8] ;  /* 0x0017e80001027983 */ /* 0x001ea20000300800 */
[----:B---3--:R-:W-:Y:S01]  /*401d0*/  IADD3 R17, P2, R17, UR8, RZ ;  /* 0x0000000811117c10 */ /* 0x008fe2000ff5e0ff */
[----:B------:R-:W-:Y:S01]  /*401e0*/  STL [R1+0x183c], R21 ;  /* 0x00183c1501007387 */ /* 0x000fe20000100800 */
[----:B------:R-:W-:Y:S01]  /*401f0*/  IADD3.X R12, R12, UR5, RZ, P1, !PT ;  /* 0x000000050c0c7c10 */ /* 0x000fe20008ffe4ff */
[----:B------:R-:W-:Y:S01]  /*40200*/  STL [R1+0x1834], R22 ;  /* 0x0018341601007387 */ /* 0x000fe20000100800 */
[----:B------:R-:W-:Y:S01]  /*40210*/  STL [R1+0x1808], R23 ;  /* 0x0018081701007387 */ /* 0x000fe20000100800 */
[----:B------:R-:W-:Y:S01]  /*40220*/  IADD3 R16, P1, R16, UR8, RZ ;  /* 0x0000000810107c10 */ /* 0x000fe2000ff3e0ff */
[----:B------:R-:W-:Y:S01]  /*40230*/  STL [R1+0x182c], R13 ;  /* 0x00182c0d01007387 */ /* 0x000fe20000100800 */
[----:B----4-:R-:W-:Y:S01]  /*40240*/  IADD3.X R29, R29, UR5, RZ, P4, !PT ;  /* 0x000000051d1d7c10 */ /* 0x010fe2000a7fe4ff */
[----:B------:R-:W-:Y:S01]  /*40250*/  STL [R1+0x1800], R17 ;  /* 0x0018001101007387 */ /* 0x000fe20000100800 */
[----:B------:R-:W-:Y:S01]  /*40260*/  STL [R1+0x1824], R12 ;  /* 0x0018240c01007387 */ /* 0x000fe20000100800 */
[----:B------:R-:W-:Y:S01]  /*40270*/  IADD3 R3, P4, R3, UR8, RZ ;  /* 0x0000000803037c10 */ /* 0x000fe2000ff9e0ff */
[----:B------:R-:W3:Y:S01]  /*40280*/  LDL.LU R0, [R1+0x180c] ;  /* 0x00180c0001007983 */ /* 0x000ee20000300800 */
[----:B------:R-:W-:Y:S01]  /*40290*/  STL [R1+0x17f8], R16 ;  /* 0x0017f81001007387 */ /* 0x000fe20000100800 */
[----:B------:R-:W4:Y:S02]  /*402a0*/  LDL.LU R9, [R1+0x17e0] ;  /* 0x0017e00001097983 */ /* 0x000f240000300800 */
        /* <DEDUP_REMOVED lines=21> */
[----:B------:R0:W-:Y:S04]  /*40400*/  STL [R1+0x1814], R28 ;  /* 0x0018141c01007387 */ /* 0x0001e80000100800 */
[----:B0-----:R-:W4:Y:S01]  /*40410*/  LDL.LU R28, [R1+0x17bc] ;  /* 0x0017bc00011c7983 */ /* 0x001f220000300800 */
[----:B------:R-:W4:Y:S02]  /*40420*/  LDL.LU R22, [R1+0x1790] ;  /* 0x0017900001167983 */ /* 0x000f240000300800 */
[----:B------:R-:W4:Y:S02]  /*40430*/  LDL.LU R23, [R1+0x17b4] ;  /* 0x0017b40001177983 */ /* 0x000f240000300800 */
[----:B------:R-:W4:Y:S01]  /*40440*/  LDL.LU R13, [R1+0x1788] ;  /* 0x00178800010d7983 */ /* 0x000f220000300800 */
[----:B--2---:R-:W-:-:S05]  /*40450*/  IADD3 R2, P6, R2, UR8, RZ ;  /* 0x0000000802027c10 */ /* 0x004fca000ffde0ff */
[----:B------:R0:W-:Y:S01]  /*40460*/  STL [R1+0x17e8], R2 ;  /* 0x0017e80201007387 */ /* 0x0001e20000100800 */
[----:B------:R-:W2:Y:S02]  /*40470*/  LDL.LU R17, [R1+0x17ac] ;  /* 0x0017ac0001117983 */ /* 0x000ea40000300800 */
[----:B------:R-:W2:Y:S02]  /*40480*/  LDL.LU R12, [R1+0x1780] ;  /* 0x00178000010c7983 */ /* 0x000ea40000300800 */
[----:B------:R-:W2:Y:S01]  /*40490*/  LDL.LU R16, [R1+0x17a4] ;  /* 0x0017a40001107983 */ /* 0x000ea20000300800 */
[----:B------:R-:W2:Y:S01]  /*404a0*/  LDL.LU R29, [R1+0x1778] ;  /* 0x00177800011d7983 */ /* 0x000ea20000300800 */
[----:B---3--:R-:W-:Y:S02]  /*404b0*/  IADD3.X R0, R0, UR5, RZ, P5, !PT ;  /* 0x0000000500007c10 */ /* 0x008fe4000affe4ff */
[----:B----4-:R-:W-:Y:S01]  /*404c0*/  IADD3 R9, P5, R9, UR8, RZ ;  /* 0x0000000809097c10 */ /* 0x010fe2000ffbe0ff */
[----:B0-----:R-:W3:Y:S01]  /*404d0*/  LDL.LU R2, [R1+0x179c] ;  /* 0x00179c0001027983 */ /* 0x001ee20000300800 */
[----:B------:R-:W-:-:S02]  /*404e0*/  IADD3.X R4, R4, UR5, RZ, P3, !PT ;  /* 0x0000000504047c10 */ /* 0x000fc40009ffe4ff */
[----:B------:R-:W-:Y:S02]  /*404f0*/  IADD3 R7, P3, R7, UR8, RZ ;  /* 0x0000000807077c10 */ /* 0x000fe4000ff7e0ff */
        /* <DEDUP_REMOVED lines=27> */
[----:B------:R-:W-:Y:S02]  /*406b0*/  STL [R1+0x17b0], R14 ;  /* 0x0017b00e01007387 */ /* 0x000fe40000100800 */
[----:B------:R-:W-:Y:S01]  /*406c0*/  STL [R1+0x17d4], R15 ;  /* 0x0017d40f01007387 */ /* 0x000fe20000100800 */
[----:B------:R-:W-:Y:S01]  /*406d0*/  IADD3 R20, P2, R20, UR8, RZ ;  /* 0x0000000814147c10 */ /* 0x000fe2000ff5e0ff */
[----:B------:R-:W-:Y:S01]  /*406e0*/  STL [R1+0x17a8], R18 ;  /* 0x0017a81201007387 */ /* 0x000fe20000100800 */
[----:B------:R0:W-:Y:S02]  /*406f0*/  STL [R1+0x17c4], R3 ;  /* 0x0017c40301007387 */ /* 0x0001e40000100800 */
[----:B------:R-:W-:Y:S01]  /*40700*/  STL [R1+0x17cc], R19 ;  /* 0x0017cc1301007387 */ /* 0x000fe20000100800 */
[----:B0-----:R-:W2:Y:S01]  /*40710*/  LDL.LU R3, [R1+0x1770] ;  /* 0x0017700001037983 */ /* 0x001ea20000300800 */
[----:B------:R-:W-:Y:S01]  /*40720*/  STL [R1+0x17a0], R20 ;  /* 0x0017a01401007387 */ /* 0x000fe20000100800 */
[----:B------:R-:W-:-:S05]  /*40730*/  IADD3.X R28, R28, UR5, RZ, P4, !PT ;  /* 0x000000051c1c7c10 */ /* 0x000fca000a7fe4ff */
[----:B------:R0:W-:Y:S04]  /*40740*/  STL [R1+0x17bc], R28 ;  /* 0x0017bc1c01007387 */ /* 0x0001e80000100800 */
[----:B0-----:R-:W2:Y:S01]  /*40750*/  LDL.LU R28, [R1+0x1794] ;  /* 0x00179400011c7983 */ /* 0x001ea20000300800 */
[----:B------:R-:W-:Y:S02]  /*40760*/  IADD3 R21, P1, R21, UR8, RZ ;  /* 0x0000000815157c10 */ /* 0x000fe4000ff3e0ff */
[----:B------:R-:W-:Y:S02]  /*40770*/  IADD3 R22, P4, R22, UR8, RZ ;  /* 0x0000000816167c10 */ /* 0x000fe4000ff9e0ff */
[----:B------:R-:W-:Y:S01]  /*40780*/  IADD3.X R23, R23, UR5, RZ, P6, !PT ;  /* 0x0000000517177c10 */ /* 0x000fe2000b7fe4ff */
[----:B------:R-:W-:Y:S01]  /*40790*/  IADD3 R13, P6, R13, UR8, RZ ;  /* 0x000000080d0d7c10 */ /* 0x000fe2000ffde0ff */
[----:B------:R-:W-:Y:S01]  /*407a0*/  STL [R1+0x1798], R21 ;  /* 0x0017981501007387 */ /* 0x000fe20000100800 */
[----:B------:R0:W-:Y:S02]  /*407b0*/  STL [R1+0x1790], R22 ;  /* 0x0017901601007387 */ /* 0x0001e40000100800 */
[----:B------:R1:W-:Y:S02]  /*407c0*/  STL [R1+0x17b4], R23 ;  /* 0x0017b41701007387 */ /* 0x0003e40000100800 */
[----:B------:R0:W-:Y:S01]  /*407d0*/  STL [R1+0x1788], R13 ;  /* 0x0017880d01007387 */ /* 0x0001e20000100800 */
[----:B--2---:R-:W-:Y:S01]  /*407e0*/  IADD3.X R17, R17, UR5, RZ, P5, !PT ;  /* 0x0000000511117c10 */ /* 0x004fe2000affe4ff */
[----:B------:R-:W-:Y:S01]  /*407f0*/  IADD3 R12, P5, R12, UR8, RZ ;  /* 0x000000080c0c7c10 */ /* 0x000fe2000ffbe0ff */
[----:B------:R-:W-:Y:S01]  /*40800*/  IADD3.X R16, R16, UR5, RZ, P3, !PT ;  /* 0x0000000510107c10 */ /* 0x000fe20009ffe4ff */
[----:B------:R-:W-:-:S02]  /*40810*/  IADD3 R29, P3, R29, UR8, RZ ;  /* 0x000000081d1d7c10 */ /* 0x000fc4000ff7e0ff */
[----:B------:R2:W-:Y:S01]  /*40820*/  STL [R1+0x17ac], R17 ;  /* 0x0017ac1101007387 */ /* 0x0005e20000100800 */
[----:B------:R0:W-:Y:S02]  /*40830*/  STL [R1+0x1780], R12 ;  /* 0x0017800c01007387 */ /* 0x0001e40000100800 */
[----:B------:R-:W4:Y:S02]  /*40840*/  LDL.LU R0, [R1+0x1768] ;  /* 0x0017680001007983 */ /* 0x000f240000300800 */
[----:B------:R0:W-:Y:S01]  /*40850*/  STL [R1+0x17a4], R16 ;  /* 0x0017a41001007387 */ /* 0x0001e20000100800 */
[----:B---3--:R-:W-:Y:S01]  /*40860*/  IADD3.X R2, R2, UR5, RZ, P2, !PT ;  /* 0x0000000502027c10 */ /* 0x008fe200097fe4ff */
[----:B------:R-:W3:Y:S01]  /*40870*/  LDL.LU R9, [R1+0x178c] ;  /* 0x00178c0001097983 */ /* 0x000ee20000300800 */
[----:B------:R0:W-:Y:S02]  /*40880*/  STL [R1+0x1778], R29 ;  /* 0x0017781d01007387 */ /* 0x0001e40000100800 */
[----:B------:R-:W3:Y:S01]  /*40890*/  LDL.LU R4, [R1+0x1760] ;  /* 0x0017600001047983 */ /* 0x000ee20000300800 */
[----:B------:R0:W-:Y:S01]  /*408a0*/  STL [R1+0x179c], R2 ;  /* 0x00179c0201007387 */ /* 0x0001e20000100800 */
        /* <DEDUP_REMOVED lines=15> */
[----:B0-----:R-:W3:Y:S01]  /*409a0*/  LDL.LU R22, [R1+0x1720] ;  /* 0x0017200001167983 */ /* 0x001ee20000300800 */
[----:B------:R-:W3:Y:S02]  /*409b0*/  LDL.LU R21, [R1+0x1744] ;  /* 0x0017440001157983 */ /* 0x000ee40000300800 */
[----:B-1----:R-:W3:Y:S01]  /*409c0*/  LDL.LU R23, [R1+0x1718] ;  /* 0x0017180001177983 */ /* 0x002ee20000300800 */
[----:B--2---:R-:W-:-:S05]  /*409d0*/  IADD3 R3, P2, R3, UR8, RZ ;  /* 0x0000000803037c10 */ /* 0x004fca000ff5e0ff */
[----:B------:R0:W-:Y:S01]  /*409e0*/  STL [R1+0x1770], R3 ;  /* 0x0017700301007387 */ /* 0x0001e20000100800 */
[----:B------:R-:W2:Y:S02]  /*409f0*/  LDL.LU R13, [R1+0x173c] ;  /* 0x00173c00010d7983 */ /* 0x000ea40000300800 */
[----:B------:R-:W2:Y:S02]  /*40a00*/  LDL.LU R17, [R1+0x1710] ;  /* 0x0017100001117983 */ /* 0x000ea40000300800 */
[----:B------:R-:W2:Y:S01]  /*40a10*/  LDL.LU R12, [R1+0x1734] ;  /* 0x00173400010c7983 */ /* 0x000ea20000300800 */
[----:B------:R-:W-:-:S05]  /*40a20*/  IADD3.X R28, R28, UR5, RZ, P1, !PT ;  /* 0x000000051c1c7c10 */ /* 0x000fca0008ffe4ff */
[----:B------:R1:W-:Y:S01]  /*40a30*/  STL [R1+0x1794], R28 ;  /* 0x0017941c01007387 */ /* 0x0003e20000100800 */
[----:B------:R-:W2:Y:S02]  /*40a40*/  LDL.LU R16, [R1+0x1708] ;  /* 0x0017080001107983 */ /* 0x000ea40000300800 */
[----:B------:R-:W2:Y:S02]  /*40a50*/  LDL.LU R29, [R1+0x172c] ;  /* 0x00172c00011d7983 */ /* 0x000ea40000300800 */
[----:B------:R-:W2:Y:S01]  /*40a60*/  LDL.LU R2, [R1+0x1700] ;  /* 0x0017000001027983 */ /* 0x000ea20000300800 */
[----:B0-----:R-:W2:Y:S04]  /*40a70*/  LDL.LU R3, [R1+0x1724] ;  /* 0x0017240001037983 */ /* 0x001ea80000300800 */
[----:B-1----:R-:W2:Y:S01]  /*40a80*/  LDL.LU R28, [R1+0x16f8] ;  /* 0x0016f800011c7983 */ /* 0x002ea20000300800 */
[----:B----4-:R-:W-:-:S02]  /*40a90*/  IADD3 R0, P1, R0, UR8, RZ ;  /* 0x0000000800007c10 */ /* 0x010fc4000ff3e0ff */
[----:B---3--:R-:W-:Y:S02]  /*40aa0*/  IADD3.X R9, R9, UR5, RZ, P4, !PT ;  /* 0x0000000509097c10 */ /* 0x008fe4000a7fe4ff */
[----:B------:R-:W-:Y:S01]  /*40ab0*/  IADD3 R4, P4, R4, UR8, RZ ;  /* 0x0000000804047c10 */ /* 0x000fe2000ff9e0ff */
[----:B------:R-:W-:Y:S01]  /*40ac0*/  STL [R1+0x1768], R0 ;  /* 0x0017680001007387 */ /* 0x000fe20000100800 */
[----:B------:R-:W-:Y:S01]  /*40ad0*/  IADD3.X R7, R7, UR5, RZ, P6, !PT ;  /* 0x0000000507077c10 */ /* 0x000fe2000b7fe4ff */
[----:B------:R-:W-:Y:S01]  /*40ae0*/  IADD3 R6, P6, R6, UR8, RZ ;  /* 0x0000000806067c10 */ /* 0x000fe2000ffde0ff */
        /* <DEDUP_REMOVED lines=27> */
[----:B------:R-:W-:Y:S01]  /*40ca0*/  STL [R1+0x1730], R15 ;  /* 0x0017300f01007387 */ /* 0x000fe20000100800 */
[----:B------:R-:W-:Y:S01]  /*40cb0*/  IADD3.X R21, R21, UR5, RZ, P3, !PT ;  /* 0x0000000515157c10 */ /* 0x000fe20009ffe4ff */
[----:B------:R-:W-:Y:S01]  /*40cc0*/  STL [R1+0x1754], R18 ;  /* 0x0017541201007387 */ /* 0x000fe20000100800 */
[----:B------:R-:W-:Y:S01]  /*40cd0*/  IADD3 R23, P3, R23, UR8, RZ ;  /* 0x0000000817177c10 */ /* 0x000fe2000ff7e0ff */
[----:B------:R0:W-:Y:S01]  /*40ce0*/  STL [R1+0x1720], R22 ;  /* 0x0017201601007387 */ /* 0x0001e20000100800 */
[----:B------:R-:W-:Y:S03]  /*40cf0*/  STL [R1+0x1728], R19 ;  /* 0x0017281301007387 */ /* 0x000fe60000100800 */
[----:B0-----:R-:W3:Y:S01]  /*40d00*/  LDL.LU R22, [R1+0x171c] ;  /* 0x00171c0001167983 */ /* 0x001ee20000300800 */
[----:B------:R-:W-:Y:S01]  /*40d10*/  STL [R1+0x174c], R20 ;  /* 0x00174c1401007387 */ /* 0x000fe20000100800 */
[----:B--2---:R-:W-:Y:S01]  /*40d20*/  IADD3.X R13, R13, UR5, RZ, P2, !PT ;  /* 0x000000050d0d7c10 */ /* 0x004fe200097fe4ff */
[----:B------:R-:W-:Y:S01]  /*40d30*/  IADD3 R17, P2, R17, UR8, RZ ;  /* 0x0000000811117c10 */ /* 0x000fe2000ff5e0ff */
[----:B------:R0:W-:Y:S01]  /*40d40*/  STL [R1+0x1718], R23 ;  /* 0x0017181701007387 */ /* 0x0001e20000100800 */
[----:B------:R-:W-:-:S03]  /*40d50*/  IADD3.X R12, R12, UR5, RZ, P1, !PT ;  /* 0x000000050c0c7c10 */ /* 0x000fc60008ffe4ff */
[----:B0-----:R-:W2:Y:S01]  /*40d60*/  LDL.LU R23, [R1+0x16f0] ;  /* 0x0016f00001177983 */ /* 0x001ea20000300800 */
[----:B------:R-:W-:Y:S02]  /*40d70*/  STL [R1+0x1744], R21 ;  /* 0x0017441501007387 */ /* 0x000fe40000100800 */
[----:B------:R-:W-:Y:S02]  /*40d80*/  STL [R1+0x173c], R13 ;  /* 0x00173c0d01007387 */ /* 0x000fe40000100800 */
[----:B------:R0:W-:Y:S01]  /*40d90*/  STL [R1+0x1710], R17 ;  /* 0x0017101101007387 */ /* 0x0001e20000100800 */
[----:B------:R-:W-:Y:S01]  /*40da0*/  STL [R1+0x1734], R12 ;  /* 0x0017340c01007387 */ /* 0x000fe20000100800 */
[----:B------:R-:W-:Y:S02]  /*40db0*/  IADD3 R16, P1, R16, UR8, RZ ;  /* 0x0000000810107c10 */ /* 0x000fe4000ff3e0ff */
[----:B------:R-:W-:Y:S01]  /*40dc0*/  IADD3.X R29, R29, UR5, RZ, P4, !PT ;  /* 0x000000051d1d7c10 */ /* 0x000fe2000a7fe4ff */
[----:B------:R-:W-:Y:S01]  /*40dd0*/  IADD3 R2, P4, R2, UR8, RZ ;  /* 0x0000000802027c10 */ /* 0x000fe2000ff9e0ff */
[----:B------:R-:W-:Y:S01]  /*40de0*/  IADD3.X R3, R3, UR5, RZ, P6, !PT ;  /* 0x0000000503037c10 */ /* 0x000fe2000b7fe4ff */
[----:B------:R1:W-:Y:S02]  /*40df0*/  STL [R1+0x1708], R16 ;  /* 0x0017081001007387 */ /* 0x0003e40000100800 */
[----:B------:R4:W-:Y:S02]  /*40e00*/  STL [R1+0x172c], R29 ;  /* 0x00172c1d01007387 */ /* 0x0009e40000100800 */
[----:B------:R-:W2:Y:S02]  /*40e10*/  LDL.LU R0, [R1+0x1714] ;  /* 0x0017140001007983 */ /* 0x000ea40000300800 */
[----:B------:R0:W-:Y:S01]  /*40e20*/  STL [R1+0x1700], R2 ;  /* 0x0017000201007387 */ /* 0x0001e20000100800 */
[----:B------:R-:W-:Y:S01]  /*40e30*/  IADD3 R28, P6, R28, UR8, RZ ;  /* 0x000000081c1c7c10 */ /* 0x000fe2000ffde0ff */
[----:B------:R-:W2:Y:S01]  /*40e40*/  LDL.LU R6, [R1+0x16e8] ;  /* 0x0016e80001067983 */ /* 0x000ea20000300800 */
[----:B------:R1:W-:Y:S02]  /*40e50*/  STL [R1+0x1724], R3 ;  /* 0x0017240301007387 */ /* 0x0003e40000100800 */
[----:B------:R-:W2:Y:S01]  /*40e60*/  LDL.LU R7, [R1+0x170c] ;  /* 0x00170c0001077983 */ /* 0x000ea20000300800 */
[----:B------:R4:W-:Y:S01]  /*40e70*/  STL [R1+0x16f8], R28 ;  /* 0x0016f81c01007387 */ /* 0x0009e20000100800 */
[----:B------:R-:W2:Y:S02]  /*40e80*/  LDL.LU R8, [R1+0x16e0] ;  /* 0x0016e00001087983 */ /* 0x000ea40000300800 */
[----:B------:R-:W2:Y:S02]  /*40e90*/  LDL.LU R5, [R1+0x1704] ;  /* 0x0017040001057983 */ /* 0x000ea40000300800 */
[----:B------:R-:W2:Y:S01]  /*40ea0*/  LDL.LU R11, [R1+0x16d8] ;  /* 0x0016d800010b7983 */ /* 0x000ea20000300800 */
[----:B------:R-:W2:Y:S01]  /*40eb0*/  LDL.LU R10, [R1+0x16fc] ;  /* 0x0016fc00010a7983 */ /* 0x000ea20000300800 */
[----:B0-----:R-:W2:Y:S02]  /*40ec0*/  LDL.LU R17, [R1+0x16d0] ;  /* 0x0016d00001117983 */ /* 0x001ea40000300800 */
[----:B------:R-:W2:Y:S02]  /*40ed0*/  LDL.LU R13, [R1+0x16f4] ;  /* 0x0016f400010d7983 */ /* 0x000ea40000300800 */
[----:B-1----:R-:W2:Y:S01]  /*40ee0*/  LDL.LU R16, [R1+0x16c8] ;  /* 0x0016c80001107983 */ /* 0x002ea20000300800 */
[----:B------:R-:W2:Y:S01]  /*40ef0*/  LDL.LU R12, [R1+0x16ec] ;  /* 0x0016ec00010c7983 */ /* 0x000ea20000300800 */
[----:B----4-:R-:W4:Y:S02]  /*40f00*/  LDL.LU R29, [R1+0x16c0] ;  /* 0x0016c000011d7983 */ /* 0x010f240000300800 */
[----:B------:R-:W4:Y:S01]  /*40f10*/  LDL.LU R2, [R1+0x16e4] ;  /* 0x0016e40001027983 */ /* 0x000f220000300800 */
[----:B------:R-:W4:Y:S04]  /*40f20*/  LDL.LU R3, [R1+0x16b8] ;  /* 0x0016b80001037983 */ /* 0x000f280000300800 */
[----:B------:R-:W4:Y:S01]  /*40f30*/  LDL.LU R28, [R1+0x16dc] ;  /* 0x0016dc00011c7983 */ /* 0x000f220000300800 */
[----:B------:R-:W4:Y:S02]  /*40f40*/  LDL.LU R9, [R1+0x16b0] ;  /* 0x0016b00001097983 */ /* 0x000f240000300800 */
[----:B------:R-:W4:Y:S02]  /*40f50*/  LDL.LU R4, [R1+0x16d4] ;  /* 0x0016d40001047983 */ /* 0x000f240000300800 */
[----:B------:R-:W4:Y:S01]  /*40f60*/  LDL.LU R24, [R1+0x16a8] ;  /* 0x0016a80001187983 */ /* 0x000f220000300800 */
[----:B------:R-:W4:Y:S01]  /*40f70*/  LDL.LU R25, [R1+0x16cc] ;  /* 0x0016cc0001197983 */ /* 0x000f220000300800 */
[----:B------:R-:W4:Y:S02]  /*40f80*/  LDL.LU R26, [R1+0x16c4] ;  /* 0x0016c400011a7983 */ /* 0x000f240000300800 */
[----:B------:R-:W4:Y:S01]  /*40f90*/  LDL.LU R27, [R1+0x1698] ;  /* 0x00169800011b7983 */ /* 0x000f220000300800 */
[----:B---3--:R-:W-:-:S05]  /*40fa0*/  IADD3.X R22, R22, UR5, RZ, P5, !PT ;  /* 0x0000000516167c10 */ /* 0x008fca000affe4ff */
[----:B------:R0:W-:Y:S01]  /*40fb0*/  STL [R1+0x171c], R22 ;  /* 0x00171c1601007387 */ /* 0x0001e20000100800 */
[----:B------:R-:W3:Y:S02]  /*40fc0*/  LDL.LU R14, [R1+0x1690] ;  /* 0x00169000010e7983 */ /* 0x000ee40000300800 */
[----:B------:R-:W3:Y:S02]  /*40fd0*/  LDL.LU R15, [R1+0x16b4] ;  /* 0x0016b400010f7983 */ /* 0x000ee40000300800 */
[----:B------:R-:W3:Y:S01]  /*40fe0*/  LDL.LU R18, [R1+0x1688] ;  /* 0x0016880001127983 */ /* 0x000ee20000300800 */
[----:B--2---:R-:W-:-:S05]  /*40ff0*/  IADD3 R23, P5, R23, UR8, RZ ;  /* 0x0000000817177c10 */ /* 0x004fca000ffbe0ff */
[----:B------:R1:W-:Y:S01]  /*41000*/  STL [R1+0x16f0], R23 ;  /* 0x0016f01701007387 */ /* 0x0003e20000100800 */
[----:B------:R-:W2:Y:S02]  /*41010*/  LDL.LU R19, [R1+0x16ac] ;  /* 0x0016ac0001137983 */ /* 0x000ea40000300800 */
[----:B------:R-:W2:Y:S02]  /*41020*/  LDL.LU R20, [R1+0x1680] ;  /* 0x0016800001147983 */ /* 0x000ea40000300800 */
[----:B------:R-:W2:Y:S01]  /*41030*/  LDL.LU R21, [R1+0x16a4] ;  /* 0x0016a40001157983 */ /* 0x000ea20000300800 */
[----:B0-----:R-:W2:Y:S04]  /*41040*/  LDL.LU R22, [R1+0x169c] ;  /* 0x00169c0001167983 */ /* 0x001ea80000300800 */
[----:B-1----:R-:W2:Y:S01]  /*41050*/  LDL.LU R23, [R1+0x1694] ;  /* 0x0016940001177983 */ /* 0x002ea20000300800 */
[----:B------:R-:W-:-:S02]  /*41060*/  IADD3.X R0, R0, UR5, RZ, P3, !PT ;  /* 0x0000000500007c10 */ /* 0x000fc40009ffe4ff */
[----:B------:R-:W-:Y:S02]  /*41070*/  IADD3 R6, P3, R6, UR8, RZ ;  /* 0x0000000806067c10 */ /* 0x000fe4000ff7e0ff */
[----:B------:R-:W-:Y:S01]  /*41080*/  IADD3.X R7, R7, UR5, RZ, P2, !PT ;  /* 0x0000000507077c10 */ /* 0x000fe200097fe4ff */
[----:B------:R0:W-:Y:S01]  /*41090*/  STL [R1+0x1714], R0 ;  /* 0x0017140001007387 */ /* 0x0001e20000100800 */
[----:B------:R-:W-:Y:S02]  /*410a0*/  IADD3 R8, P2, R8, UR8, RZ ;  /* 0x0000000808087c10 */ /* 0x000fe4000ff5e0ff */
[----:B------:R-:W-:Y:S01]  /*410b0*/  IADD3.X R5, R5, UR5, RZ, P1, !PT ;  /* 0x0000000505057c10 */ /* 0x000fe20008ffe4ff */
[----:B------:R-:W-:Y:S01]  /*410c0*/  IADD3 R11, P1, R11, UR8, RZ ;  /* 0x000000080b0b7c10 */ /* 0x000fe2000ff3e0ff */
[----:B0-----:R0:W5:Y:S01]  /*410d0*/  LDL.LU R0, [R1+0x1ac8] ;  /* 0x001ac80001007983 */ /* 0x0011620000300800 */
[----:B------:R1:W-:Y:S01]  /*410e0*/  STL [R1+0x16e8], R6 ;  /* 0x0016e80601007387 */ /* 0x0003e20000100800 */
[----:B------:R-:W-:Y:S01]  /*410f0*/  IADD3.X R10, R10, UR5, RZ, P4, !PT ;  /* 0x000000050a0a7c10 */ /* 0x000fe2000a7fe4ff */
[----:B------:R-:W-:Y:S01]  /*41100*/  IADD3 R17, P4, R17, UR8, RZ ;  /* 0x0000000811117c10 */ /* 0x000fe2000ff9e0ff */
[----:B-1----:R0:W5:Y:S01]  /*41110*/  LDL.LU R6, [R1+0x1ac4] ;  /* 0x001ac40001067983 */ /* 0x0021620000300800 */
[----:B------:R1:W-:Y:S01]  /*41120*/  STL [R1+0x170c], R7 ;  /* 0x00170c0701007387 */ /* 0x0003e20000100800 */
[----:B------:R-:W-:Y:S01]  /*41130*/  IADD3.X R13, R13, UR5, RZ, P6, !PT ;  /* 0x000000050d0d7c10 */ /* 0x000fe2000b7fe4ff */
[----:B------:R-:W-:Y:S01]  /*41140*/  IADD3 R16, P6, R16, UR8, RZ ;  /* 0x0000000810107c10 */ /* 0x000fe2000ffde0ff */
[----:B-1----:R0:W5:Y:S01]  /*41150*/  LDL.LU R7, [R1+0x1ac0] ;  /* 0x001ac00001077983 */ /* 0x0021620000300800 */
[----:B------:R1:W-:Y:S01]  /*41160*/  STL [R1+0x16e0], R8 ;  /* 0x0016e00801007387 */ /* 0x0003e20000100800 */
[----:B------:R-:W-:-:S02]  /*41170*/  IADD3.X R12, R12, UR5, RZ, P5, !PT ;  /* 0x000000050c0c7c10 */ /* 0x000fc4000affe4ff */
[----:B-1----:R-:W2:Y:S01]  /*41180*/  LDL.LU R8, [R1+0x1abc] ;  /* 0x001abc0001087983 */ /* 0x002ea20000300800 */
[----:B------:R1:W-:Y:S01]  /*41190*/  STL [R1+0x1704], R5 ;  /* 0x0017040501007387 */ /* 0x0003e20000100800 */
[----:B----4-:R-:W-:Y:S02]  /*411a0*/  IADD3 R29, P5, R29, UR8, RZ ;  /* 0x000000081d1d7c10 */ /* 0x010fe4000ffbe0ff */
[----:B-1----:R-:W4:Y:S01]  /*411b0*/  LDL.LU R5, [R1+0x1ab8] ;  /* 0x001ab80001057983 */ /* 0x002f220000300800 */
[----:B------:R1:W-:Y:S01]  /*411c0*/  STL [R1+0x16d8], R11 ;  /* 0x0016d80b01007387 */ /* 0x0003e20000100800 */
[----:B------:R-:W-:Y:S02]  /*411d0*/  IADD3.X R2, R2, UR5, RZ, P3, !PT ;  /* 0x0000000502027c10 */ /* 0x000fe40009ffe4ff */
[----:B-1----:R-:W2:Y:S01]  /*411e0*/  LDL.LU R11, [R1+0x1ab4] ;  /* 0x001ab400010b7983 */ /* 0x002ea20000300800 */
[----:B------:R1:W-:Y:S01]  /*411f0*/  STL [R1+0x16fc], R10 ;  /* 0x0016fc0a01007387 */ /* 0x0003e20000100800 */
[----:B------:R-:W-:-:S02]  /*41200*/  IADD3 R3, P3, R3, UR8, RZ ;  /* 0x0000000803037c10 */ /* 0x000fc4000ff7e0ff */
[----:B-1----:R-:W2:Y:S01]  /*41210*/  LDL.LU R10, [R1+0x1ab0] ;  /* 0x001ab000010a7983 */ /* 0x002ea20000300800 */
[----:B------:R1:W-:Y:S03]  /*41220*/  STL [R1+0x16d0], R17 ;  /* 0x0016d01101007387 */ /* 0x0003e60000100800 */
[----:B-1----:R0:W5:Y:S01]  /*41230*/  LDL.LU R17, [R1+0x1aac] ;  /* 0x001aac0001117983 */ /* 0x0021620000300800 */
[----:B------:R1:W-:Y:S01]  /*41240*/  STL [R1+0x16f4], R13 ;  /* 0x0016f40d01007387 */ /* 0x0003e20000100800 */
[----:B------:R-:W-:Y:S02]  /*41250*/  IADD3.X R28, R28, UR5, RZ, P2, !PT ;  /* 0x000000051c1c7c10 */ /* 0x000fe400097fe4ff */
[----:B-1----:R0:W5:Y:S01]  /*41260*/  LDL.LU R13, [R1+0x1aa8] ;  /* 0x001aa800010d7983 */ /* 0x0021620000300800 */
[----:B------:R1:W-:Y:S03]  /*41270*/  STL [R1+0x16c8], R16 ;  /* 0x0016c81001007387 */ /* 0x0003e60000100800 */
[----:B-1----:R0:W5:Y:S01]  /*41280*/  LDL.LU R16, [R1+0x1aa4] ;  /* 0x001aa40001107983 */ /* 0x0021620000300800 */
[----:B------:R1:W-:Y:S03]  /*41290*/  STL [R1+0x16ec], R12 ;  /* 0x0016ec0c01007387 */ /* 0x0003e60000100800 */
[----:B-1----:R0:W5:Y:S01]  /*412a0*/  LDL.LU R12, [R1+0x1aa0] ;  /* 0x001aa000010c7983 */ /* 0x0021620000300800 */
[----:B------:R1:W-:Y:S03]  /*412b0*/  STL [R1+0x16c0], R29 ;  /* 0x0016c01d01007387 */ /* 0x0003e60000100800 */
[----:B-1----:R0:W5:Y:S01]  /*412c0*/  LDL.LU R29, [R1+0x1a9c] ;  /* 0x001a9c00011d7983 */ /* 0x0021620000300800 */
[----:B------:R1:W-:Y:S03]  /*412d0*/  STL [R1+0x16e4], R2 ;  /* 0x0016e40201007387 */ /* 0x0003e60000100800 */
[----:B-1----:R-:W2:Y:S01]  /*412e0*/  LDL.LU R2, [R1+0x1a98] ;  /* 0x001a980001027983 */ /* 0x002ea20000300800 */
[----:B------:R1:W-:Y:S03]  /*412f0*/  STL [R1+0x16b8], R3 ;  /* 0x0016b80301007387 */ /* 0x0003e60000100800 */
[----:B-1----:R-:W2:Y:S01]  /*41300*/  LDL.LU R3, [R1+0x1a94] ;  /* 0x001a940001037983 */ /* 0x002ea20000300800 */
[----:B------:R1:W-:Y:S03]  /*41310*/  STL [R1+0x16dc], R28 ;  /* 0x0016dc1c01007387 */ /* 0x0003e60000100800 */
[----:B-1----:R-:W3:Y:S01]  /*41320*/  LDL.LU R28, [R1+0x1a90] ;  /* 0x001a9000011c7983 */ /* 0x002ee20000300800 */
[----:B------:R-:W-:-:S02]  /*41330*/  IADD3 R9, P2, R9, UR8, RZ ;  /* 0x0000000809097c10 */ /* 0x000fc4000ff5e0ff */
[----:B------:R-:W-:Y:S02]  /*41340*/  IADD3.X R4, R4, UR5, RZ, P1, !PT ;  /* 0x0000000504047c10 */ /* 0x000fe40008ffe4ff */
[----:B------:R-:W-:Y:S01]  /*41350*/  IADD3.X R25, R25, UR5, RZ, P4, !PT ;  /* 0x0000000519197c10 */ /* 0x000fe2000a7fe4ff */
[----:B------:R-:W-:Y:S01]  /*41360*/  IADD3 R24, P1, R24, UR8, RZ ;  /* 0x0000000818187c10 */ /* 0x000fe2000ff3e0ff */
[----:B------:R-:W-:Y:S01]  /*41370*/  STL [R1+0x16b0], R9 ;  /* 0x0016b00901007387 */ /* 0x000fe20000100800 */
[----:B------:R-:W-:Y:S01]  /*41380*/  STL [R1+0x16d4], R4 ;  /* 0x0016d40401007387 */ /* 0x000fe20000100800 */
[----:B------:R-:W-:Y:S02]  /*41390*/  IADD3.X R26, R26, UR5, RZ, P6, !PT ;  /* 0x000000051a1a7c10 */ /* 0x000fe4000b7fe4ff */
[----:B--2---:R-:W-:-:S05]  /*413a0*/  IADD3 R3, P4, R3, UR8, RZ ;  /* 0x0000000803037c10 */ /* 0x004fca000ff9e0ff */
[----:B------:R1:W-:Y:S01]  /*413b0*/  STL [R1+0x16a0], R3 ;  /* 0x0016a00301007387 */ /* 0x0003e20000100800 */
[----:B------:R-:W-:Y:S01]  /*413c0*/  STL [R1+0x16a8], R24 ;  /* 0x0016a81801007387 */ /* 0x000fe20000100800 */
[----:B---3--:R-:W-:Y:S02]  /*413d0*/  IADD3.X R28, R28, UR5, RZ, P5, !PT ;  /* 0x000000051c1c7c10 */ /* 0x008fe4000affe4ff */
[----:B-1----:R-:W2:Y:S01]  /*413e0*/  LDL.LU R3, [R1+0x1a8c] ;  /* 0x001a8c0001037983 */ /* 0x002ea20000300800 */
[----:B------:R-:W-:Y:S02]  /*413f0*/  STL [R1+0x16cc], R25 ;  /* 0x0016cc1901007387 */ /* 0x000fe40000100800 */
[----:B------:R1:W-:Y:S02]  /*41400*/  STL [R1+0x16bc], R28 ;  /* 0x0016bc1c01007387 */ /* 0x0003e40000100800 */
[----:B------:R-:W-:Y:S01]  /*41410*/  STL [R1+0x16c4], R26 ;  /* 0x0016c41a01007387 */ /* 0x000fe20000100800 */
[----:B-1----:R-:W3:Y:S01]  /*41420*/  LDL.LU R28, [R1+0x1a88] ;  /* 0x001a8800011c7983 */ /* 0x002ee20000300800 */
[----:B------:R-:W-:-:S02]  /*41430*/  IADD3 R27, P6, R27, UR8, RZ ;  /* 0x000000081b1b7c10 */ /* 0x000fc4000ffde0ff */
[----:B------:R-:W-:Y:S02]  /*41440*/  IADD3 R14, P5, R14, UR8, RZ ;  /* 0x000000080e0e7c10 */ /* 0x000fe4000ffbe0ff */
[----:B------:R-:W-:Y:S01]  /*41450*/  IADD3.X R15, R15, UR5, RZ, P3, !PT ;  /* 0x000000050f0f7c10 */ /* 0x000fe20009ffe4ff */
[----:B------:R-:W-:Y:S01]  /*41460*/  IADD3 R18, P3, R18, UR8, RZ ;  /* 0x0000000812127c10 */ /* 0x000fe2000ff7e0ff */
[----:B------:R-:W-:Y:S01]  /*41470*/  IADD3.X R19, R19, UR5, RZ, P2, !PT ;  /* 0x0000000513137c10 */ /* 0x000fe200097fe4ff */
[----:B------:R-:W-:Y:S01]  /*41480*/  STL [R1+0x1698], R27 ;  /* 0x0016981b01007387 */ /* 0x000fe20000100800 */
[----:B------:R-:W-:Y:S01]  /*41490*/  IADD3 R20, P2, R20, UR8, RZ ;  /* 0x0000000814147c10 */ /* 0x000fe2000ff5e0ff */
[----:B------:R-:W-:Y:S01]  /*414a0*/  STL [R1+0x1690], R14 ;  /* 0x0016900e01007387 */ /* 0x000fe20000100800 */
[----:B------:R-:W-:Y:S01]  /*414b0*/  IADD3.X R21, R21, UR5, RZ, P1, !PT ;  /* 0x0000000515157c10 */ /* 0x000fe20008ffe4ff */
[----:B------:R4:W-:Y:S01]  /*414c0*/  STL [R1+0x16b4], R15 ;  /* 0x0016b40f01007387 */ /* 0x0009e20000100800 */
[----:B------:R-:W-:Y:S01]  /*414d0*/  STL [R1+0x1688], R18 ;  /* 0x0016881201007387 */ /* 0x000fe20000100800 */
[----:B------:R-:W-:Y:S01]  /*414e0*/  IADD3.X R22, R22, UR5, RZ, P4, !PT ;  /* 0x0000000516167c10 */ /* 0x000fe2000a7fe4ff */
[----:B------:R-:W-:Y:S01]  /*414f0*/  STL [R1+0x16ac], R19 ;  /* 0x0016ac1301007387 */ /* 0x000fe20000100800 */
[----:B------:R-:W-:Y:S01]  /*41500*/  IADD3.X R23, R23, UR5, RZ, P6, !PT ;  /* 0x0000000517177c10 */ /* 0x000fe2000b7fe4ff */
[----:B------:R-:W-:Y:S01]  /*41510*/  STL [R1+0x1680], R20 ;  /* 0x0016801401007387 */ /* 0x000fe20000100800 */
[----:B------:R-:W-:Y:S01]  /*41520*/  STL [R1+0x16a4], R21 ;  /* 0x0016a41501007387 */ /* 0x000fe20000100800 */
[----:B------:R-:W-:Y:S01]  /*41530*/  IADD3.X R2, R2, UR5, RZ, P2, !PT ;  /* 0x0000000502027c10 */ /* 0x000fe200097fe4ff */
[----:B------:R-:W-:-:S02]  /*41540*/  IMAD.MOV.U32 R4, RZ, RZ, R11 ;  /* 0x000000ffff047224 */ /* 0x000fc400078e000b */
[----:B----4-:R-:W-:Y:S02]  /*41550*/  IMAD.MOV.U32 R15, RZ, RZ, R5 ;  /* 0x000000ffff0f7224 */ /* 0x010fe400078e0005 */
[----:B------:R-:W-:Y:S02]  /*41560*/  IMAD.MOV.U32 R5, RZ, RZ, R8 ;  /* 0x000000ffff057224 */ /* 0x000fe400078e0008 */
[----:B------:R-:W-:Y:S01]  /*41570*/  IMAD.MOV.U32 R14, RZ, RZ, R10 ;  /* 0x000000ffff0e7224 */ /* 0x000fe200078e000a */
[----:B--2---:R-:W-:Y:S02]  /*41580*/  IADD3.X R3, R3, UR5, RZ, P3, !PT ;  /* 0x0000000503037c10 */ /* 0x004fe40009ffe4ff */
[----:B---3--:R-:W-:-:S05]  /*41590*/  IADD3.X R28, R28, UR5, RZ, P5, !PT ;  /* 0x000000051c1c7c10 */ /* 0x008fca000affe4ff */
[----:B------:R1:W-:Y:S01]  /*415a0*/  STL [R1+0x168c], R28 ;  /* 0x00168c1c01007387 */ /* 0x0003e20000100800 */
[----:B------:R-:W-:Y:S03]  /*415b0*/  STL [R1+0x169c], R22 ;  /* 0x00169c1601007387 */ /* 0x000fe60000100800 */
[----:B-1----:R0:W5:Y:S01]  /*415c0*/  LDL.LU R28, [R1+0x1a84] ;  /* 0x001a8400011c7983 */ /* 0x0021620000300800 */
[----:B------:R-:W-:Y:S02]  /*415d0*/  STL [R1+0x1694], R23 ;  /* 0x0016941701007387 */ /* 0x000fe40000100800 */
[----:B------:R1:W-:Y:S02]  /*415e0*/  STL [R1+0x1684], R3 ;  /* 0x0016840301007387 */ /* 0x0003e40000100800 */
[----:B-1----:R0:W5:Y:S01]  /*415f0*/  LDL.LU R3, [R1+0x1a80] ;  /* 0x001a800001037983 */ /* 0x0021620000300800 */
[----:B------:R1:W-:Y:S02]  /*41600*/  STL [R1+0x167c], R2 ;  /* 0x00167c0201007387 */ /* 0x0003e40000100800 */
[----:B------:R0:W-:Y:S01]  /*41610*/  STL.64 [R1+0x10d0], R4 ;  /* 0x0010d00401007387 */ /* 0x0001e20000100a00 */
[----:B-1----:R-:W1:Y:S01]  /*41620*/  S2R R2, SR_TID.X ;  /* 0x0000000000027919 */ /* 0x002e620000002100 */
[----:B------:R0:W-:Y:S01]  /*41630*/  STL.64 [R1+0x10e0], R14 ;  /* 0x0010e00e01007387 */ /* 0x0001e20000100a00 */
[----:B-1----:R-:W-:-:S05]  /*41640*/  LOP3.LUT R2, R2, 0x3f, RZ, 0xc0, !PT ;  /* 0x0000003f02027812 */ /* 0x002fca00078ec0ff */
[----:B------:R-:W-:Y:S01]  /*41650*/  IMAD.SHL.U32 R2, R2, 0x2, RZ ;  /* 0x0000000202027824 */ /* 0x000fe200078e00ff */
[----:B0-----:R-:W-:Y:S01]  /*41660*/  @!P0 CALL.REL.NOINC `(.L_x_2) ;  /* 0x0000001000008944 */ /* 0x001fe20003c00000 */
[----:B------:R-:W-:Y:S05]  /*41670*/  BRA `(.L_x_3) ;  /* 0xfffd318000007947 */ /* 0x000fea000383ffff */
.L_x_2:
[----:B-----5:R-:W2:Y:S04]  /*41680*/  LDL.LU R29, [R1+0xe0] ;  /* 0x0000e000011d7983 */ /* 0x020ea80000300800 */
[----:B--2---:R0:W-:Y:S04]  /*41690*/  STL [R1+0x22bc], R29 ;  /* 0x0022bc1d01007387 */ /* 0x0041e80000100800 */
[----:B0-----:R-:W2:Y:S04]  /*416a0*/  LDL.LU R29, [R1+0x32c] ;  /* 0x00032c00011d7983 */ /* 0x001ea80000300800 */
        /* <DEDUP_REMOVED lines=33> */
[----:B------:R-:W2:Y:S01]  /*418c0*/  LDL.LU R2, [R1+0x324] ;  /* 0x0003240001027983 */ /* 0x000ea20000300800 */
[----:B0-----:R-:W-:-:S03]  /*418d0*/  IMAD.MOV.U32 R29, RZ, RZ, R7 ;  /* 0x000000ffff1d7224 */ /* 0x001fc600078e0007 */
        /* <DEDUP_REMOVED lines=33> */
[----:B------:R-:W2:Y:S04]  /*41af0*/  LDL.LU R0, [R1+0x320] ;  /* 0x0003200001007983 */ /* 0x000ea80000300800 */
[----:B------:R-:W3:Y:S04]  /*41b00*/  LDL.LU R11, [R1+0x334] ;  /* 0x00033400010b7983 */ /* 0x000ee80000300800 */
[----:B------:R-:W3:Y:S04]  /*41b10*/  LDL.LU R8, [R1+0x330] ;  /* 0x0003300001087983 */ /* 0x000ee80000300800 */
[----:B------:R-:W4:Y:S04]  /*41b20*/  LDL.LU R10, [R1+0x344] ;  /* 0x00034400010a7983 */ /* 0x000f280000300800 */
[----:B------:R-:W4:Y:S04]  /*41b30*/  LDL.LU R5, [R1+0x340] ;  /* 0x0003400001057983 */ /* 0x000f280000300800 */
[----:B------:R-:W2:Y:S04]  /*41b40*/  LDL.LU R9, [R1+0xfc] ;  /* 0x0000fc0001097983 */ /* 0x000ea80000300800 */
[----:B------:R-:W2:Y:S01]  /*41b50*/  LDL.LU R4, [R1+0xf8] ;  /* 0x0000f80001047983 */ /* 0x000ea20000300800 */
[----:B0-----:R-:W-:-:S03]  /*41b60*/  IMAD.MOV.U32 R2, RZ, RZ, R6 ;  /* 0x000000ffff027224 */ /* 0x001fc600078e0006 */
[----:B------:R-:W2:Y:S04]  /*41b70*/  LDL.LU R24, [R1+0x41c] ;  /* 0x00041c0001187983 */ /* 0x000ea80000300800 */
        /* <DEDUP_REMOVED lines=13> */
[----:B------:R0:W-:Y:S01]  /*41c50*/  STL [R1+0x1aac], R13 ;  /* 0x001aac0d01007387 */ /* 0x0001e20000100800 */
[----:B------:R-:W-:-:S03]  /*41c60*/  F2FP.BF16.PACK_AB R29, R2, R29 ;  /* 0x0000001d021d723e */ /* 0x000fc600000010ff */
        /* <DEDUP_REMOVED lines=11> */
[----:B------:R-:W2:Y:S04]  /*41d20*/  LDL.LU R2, [R1+0x2344] ;  /* 0x0023440001027983 */ /* 0x000ea80000300800 */
[----:B------:R0:W-:Y:S04]  /*41d30*/  STL [R1+0x125c], R29 ;  /* 0x00125c1d01007387 */ /* 0x0001e80000100800 */
[----:B0-----:R-:W2:Y:S02]  /*41d40*/  LDL.LU R29, [R1+0x2340] ;  /* 0x00234000011d7983 */ /* 0x001ea40000300800 */
[----:B--2---:R-:W-:-:S02]  /*41d50*/  F2FP.BF16.PACK_AB R29, R2, R29 ;  /* 0x0000001d021d723e */ /* 0x004fc400000010ff */
        /* <DEDUP_REMOVED lines=62> */
[----:B0-----:R-:W2:Y:S01]  /*42140*/  LDL.LU R29, [R1+0x22c0] ;  /* 0x0022c000011d7983 */ /* 0x001ea20000300800 */
[----:B------:R-:W-:Y:S02]  /*42150*/  F2FP.BF16.PACK_AB R16, R28, R16 ;  /* 0x000000101c10723e */ /* 0x000fe400000010ff */
[----:B--2---:R-:W-:-:S02]  /*42160*/  F2FP.BF16.PACK_AB R3, R29, R3 ;  /* 0x000000031d03723e */ /* 0x004fc400000010ff */
[----:B------:R-:W2:Y:S01]  /*42170*/  LDL.LU R29, [R1+0x22bc] ;  /* 0x0022bc00011d7983 */ /* 0x000ea20000300800 */
[----:B------:R-:W-:-:S03]  /*42180*/  F2FP.BF16.PACK_AB R12, R17, R12 ;  /* 0x0000000c110c723e */ /* 0x000fc600000010ff */
[----:B------:R2:W-:Y:S01]  /*42190*/  STL [R1+0x1218], R3 ;  /* 0x0012180301007387 */ /* 0x0005e20000100800 */
[----:B------:R-:W-:-:S03]  /*421a0*/  F2FP.BF16.PACK_AB R2, R2, R0 ;  /* 0x000000000202723e */ /* 0x000fc600000010ff */
[----:B------:R-:W-:Y:S01]  /*421b0*/  STL [R1+0x1214], R16 ;  /* 0x0012141001007387 */ /* 0x000fe20000100800 */
[----:B---3--:R-:W-:-:S03]  /*421c0*/  F2FP.BF16.PACK_AB R0, R11, R8 ;  /* 0x000000080b00723e */ /* 0x008fc600000010ff */
[----:B------:R-:W-:Y:S01]  /*421d0*/  STL [R1+0x1210], R12 ;  /* 0x0012100c01007387 */ /* 0x000fe20000100800 */
[----:B--2---:R-:W-:-:S05]  /*421e0*/  F2FP.BF16.PACK_AB R3, R13, R29 ;  /* 0x0000001d0d03723e */ /* 0x004fca00000010ff */
[----:B------:R4:W-:Y:S04]  /*421f0*/  STL [R1+0x120c], R3 ;  /* 0x00120c0301007387 */ /* 0x0009e80000100800 */
[----:B------:R0:W-:Y:S01]  /*42200*/  STL [R1+0x1208], R2 ;  /* 0x0012080201007387 */ /* 0x0001e20000100800 */
[----:B----4-:R-:W-:-:S03]  /*42210*/  F2FP.BF16.PACK_AB R3, R10, R5 ;  /* 0x000000050a03723e */ /* 0x010fc600000010ff */
[----:B------:R1:W-:Y:S01]  /*42220*/  STL [R1+0x1204], R0 ;  /* 0x0012040001007387 */ /* 0x0003e20000100800 */
[----:B0-----:R-:W-:-:S03]  /*42230*/  F2FP.BF16.PACK_AB R2, R9, R4 ;  /* 0x000000040902723e */ /* 0x001fc600000010ff */
[----:B------:R0:W-:Y:S01]  /*42240*/  STL [R1+0x1200], R3 ;  /* 0x0012000301007387 */ /* 0x0001e20000100800 */
[----:B-1----:R-:W-:-:S03]  /*42250*/  F2FP.BF16.PACK_AB R0, R24, R25 ;  /* 0x000000191800723e */ /* 0x002fc600000010ff */
[----:B------:R1:W-:Y:S01]  /*42260*/  STL [R1+0x11fc], R2 ;  /* 0x0011fc0201007387 */ /* 0x0003e20000100800 */
[----:B0-----:R-:W-:-:S03]  /*42270*/  F2FP.BF16.PACK_AB R3, R26, R27 ;  /* 0x0000001b1a03723e */ /* 0x001fc600000010ff */
[----:B------:R0:W-:Y:S04]  /*42280*/  STL [R1+0x11f8], R0 ;  /* 0x0011f80001007387 */ /* 0x0001e80000100800 */
[----:B------:R2:W-:Y:S01]  /*42290*/  STL [R1+0x11f4], R3 ;  /* 0x0011f40301007387 */ /* 0x0005e20000100800 */
[----:B-1----:R-:W-:Y:S02]  /*422a0*/  F2FP.BF16.PACK_AB R2, R6, R7 ;  /* 0x000000070602723e */ /* 0x002fe400000010ff */
[----:B0-----:R-:W-:-:S03]  /*422b0*/  F2FP.BF16.PACK_AB R0, R14, R15 ;  /* 0x0000000f0e00723e */ /* 0x001fc600000010ff */
[----:B------:R-:W-:Y:S01]  /*422c0*/  STL [R1+0x11f0], R2 ;  /* 0x0011f00201007387 */ /* 0x000fe20000100800 */
[----:B--2---:R-:W-:-:S03]  /*422d0*/  F2FP.BF16.PACK_AB R3, R18, R19 ;  /* 0x000000131203723e */ /* 0x004fc600000010ff */
[----:B------:R-:W-:Y:S04]  /*422e0*/  STL [R1+0x11ec], R0 ;  /* 0x0011ec0001007387 */ /* 0x000fe80000100800 */
[----:B------:R0:W-:Y:S04]  /*422f0*/  STL [R1+0x11e8], R3 ;  /* 0x0011e80301007387 */ /* 0x0001e80000100800 */
[----:B0-----:R-:W2:Y:S01]  /*42300*/  LDL.LU R3, [R1+0xad8] ;  /* 0x000ad80001037983 */ /* 0x001ea20000300800 */
[----:B------:R-:W-:Y:S02]  /*42310*/  F2FP.BF16.PACK_AB R2, R20, R21 ;  /* 0x000000151402723e */ /* 0x000fe400000010ff */
[----:B------:R-:W-:-:S03]  /*42320*/  F2FP.BF16.PACK_AB R0, R22, R23 ;  /* 0x000000171600723e */ /* 0x000fc600000010ff */
[----:B------:R-:W-:Y:S04]  /*42330*/  STL [R1+0x11e4], R2 ;  /* 0x0011e40201007387 */ /* 0x000fe80000100800 */
[----:B--2---:R0:W-:Y:S04]  /*42340*/  STL [R1+0x2234], R3 ;  /* 0x0022340301007387 */ /* 0x0041e80000100800 */
[----:B------:R-:W-:Y:S04]  /*42350*/  STL [R1+0x11e0], R0 ;  /* 0x0011e00001007387 */ /* 0x000fe80000100800 */
        /* <DEDUP_REMOVED lines=33> */
[----:B------:R-:W3:Y:S04]  /*42570*/  LDL.LU R28, [R1+0xaec] ;  /* 0x000aec00011c7983 */ /* 0x000ee80000300800 */
[----:B---3--:R0:W-:Y:S04]  /*42580*/  STL [R1+0x2230], R28 ;  /* 0x0022301c01007387 */ /* 0x0081e80000100800 */
[----:B0-----:R-:W3:Y:S04]  /*42590*/  LDL.LU R28, [R1+0xadc] ;  /* 0x000adc00011c7983 */ /* 0x001ee80000300800 */
        /* <DEDUP_REMOVED lines=33> */
[----:B0-----:R-:W2:Y:S04]  /*427b0*/  LDL.LU R28, [R1+0x50c] ;  /* 0x00050c00011c7983 */ /* 0x001ea80000300800 */
[----:B------:R-:W3:Y:S04]  /*427c0*/  LDL.LU R16, [R1+0xae8] ;  /* 0x000ae80001107983 */ /* 0x000ee80000300800 */
[----:B------:R-:W4:Y:S04]  /*427d0*/  LDL.LU R17, [R1+0xafc] ;  /* 0x000afc0001117983 */ /* 0x000f280000300800 */
        /* <DEDUP_REMOVED lines=25> */
[----:B--2---:R-:W-:-:S03]  /*42970*/  F2FP.BF16.PACK_AB R3, R28, R3 ;  /* 0x000000031c03723e */ /* 0x004fc600000010ff */
        /* <DEDUP_REMOVED lines=68> */
[----:B------:R-:W2:Y:S01]  /*42dc0*/  LDL.LU R28, [R1+0x2230] ;  /* 0x00223000011c7983 */ /* 0x000ea20000300800 */
[----:B----4-:R-:W-:-:S03]  /*42dd0*/  F2FP.BF16.PACK_AB R12, R17, R12 ;  /* 0x0000000c110c723e */ /* 0x010fc600000010ff */
[----:B------:R0:W-:Y:S01]  /*42de0*/  STL [R1+0x1198], R3 ;  /* 0x0011980301007387 */ /* 0x0001e20000100800 */
[----:B---3--:R-:W-:Y:S02]  /*42df0*/  F2FP.BF16.PACK_AB R2, R2, R0 ;  /* 0x000000000202723e */ /* 0x008fe400000010ff */
[----:B------:R-:W-:Y:S02]  /*42e00*/  F2FP.BF16.PACK_AB R0, R11, R8 ;  /* 0x000000080b00723e */ /* 0x000fe400000010ff */
[----:B0-----:R-:W-:Y:S02]  /*42e10*/  F2FP.BF16.PACK_AB R3, R13, R29 ;  /* 0x0000001d0d03723e */ /* 0x001fe400000010ff */
[----:B--2---:R-:W-:-:S05]  /*42e20*/  F2FP.BF16.PACK_AB R16, R28, R16 ;  /* 0x000000101c10723e */ /* 0x004fca00000010ff */
[----:B------:R-:W-:Y:S04]  /*42e30*/  STL [R1+0x1194], R16 ;  /* 0x0011941001007387 */ /* 0x000fe80000100800 */
[----:B------:R-:W-:Y:S04]  /*42e40*/  STL [R1+0x1190], R12 ;  /* 0x0011900c01007387 */ /* 0x000fe80000100800 */
[----:B------:R0:W-:Y:S04]  /*42e50*/  STL [R1+0x118c], R3 ;  /* 0x00118c0301007387 */ /* 0x0001e80000100800 */
[----:B------:R1:W-:Y:S01]  /*42e60*/  STL [R1+0x1188], R2 ;  /* 0x0011880201007387 */ /* 0x0003e20000100800 */
[----:B0-----:R-:W-:-:S03]  /*42e70*/  F2FP.BF16.PACK_AB R3, R10, R5 ;  /* 0x000000050a03723e */ /* 0x001fc600000010ff */
[----:B------:R0:W-:Y:S01]  /*42e80*/  STL [R1+0x1184], R0 ;  /* 0x0011840001007387 */ /* 0x0001e20000100800 */
[----:B-1----:R-:W-:-:S03]  /*42e90*/  F2FP.BF16.PACK_AB R2, R9, R4 ;  /* 0x000000040902723e */ /* 0x002fc600000010ff */
[----:B------:R1:W-:Y:S01]  /*42ea0*/  STL [R1+0x1180], R3 ;  /* 0x0011800301007387 */ /* 0x0003e20000100800 */
[----:B0-----:R-:W-:-:S03]  /*42eb0*/  F2FP.BF16.PACK_AB R0, R24, R25 ;  /* 0x000000191800723e */ /* 0x001fc600000010ff */
[----:B------:R0:W-:Y:S01]  /*42ec0*/  STL [R1+0x117c], R2 ;  /* 0x00117c0201007387 */ /* 0x0001e20000100800 */
[----:B-1----:R-:W-:-:S03]  /*42ed0*/  F2FP.BF16.PACK_AB R3, R26, R27 ;  /* 0x0000001b1a03723e */ /* 0x002fc600000010ff */
[----:B------:R1:W-:Y:S04]  /*42ee0*/  STL [R1+0x1178], R0 ;  /* 0x0011780001007387 */ /* 0x0003e80000100800 */
[----:B------:R2:W-:Y:S01]  /*42ef0*/  STL [R1+0x1174], R3 ;  /* 0x0011740301007387 */ /* 0x0005e20000100800 */
[----:B0-----:R-:W-:Y:S02]  /*42f00*/  F2FP.BF16.PACK_AB R2, R6, R7 ;  /* 0x000000070602723e */ /* 0x001fe400000010ff */
[----:B-1----:R-:W-:-:S03]  /*42f10*/  F2FP.BF16.PACK_AB R0, R14, R15 ;  /* 0x0000000f0e00723e */ /* 0x002fc600000010ff */
        /* <DEDUP_REMOVED lines=762> */
[----:B------:R-:W2:Y:S03]  /*45ec0*/  LDL.LU R28, [R1+0x2010] ;  /* 0x00201000011c7983 */ /* 0x000ea60000300800 */
[----:B------:R0:W-:Y:S02]  /*45ed0*/  STL [R1+0x820], R3 ;  /* 0x0008200301007387 */ /* 0x0001e40000100800 */
[----:B0-----:R-:W2:Y:S02]  /*45ee0*/  LDL.LU R3, [R1+0x200c] ;  /* 0x00200c0001037983 */ /* 0x001ea40000300800 */
[----:B--2---:R-:W-:Y:S02]  /*45ef0*/  F2FP.BF16.PACK_AB R3, R28, R3 ;  /* 0x000000031c03723e */ /* 0x004fe400000010ff */
[----:B------:R-:W2:Y:S03]  /*45f00*/  LDL.LU R28, [R1+0x2008] ;  /* 0x00200800011c7983 */ /* 0x000ea60000300800 */
[----:B------:R0:W-:Y:S02]  /*45f10*/  STL [R1+0x81c], R3 ;  /* 0x00081c0301007387 */ /* 0x0001e40000100800 */
[----:B0-----:R-:W2:Y:S02]  /*45f20*/  LDL.LU R3, [R1+0x2004] ;  /* 0x0020040001037983 */ /* 0x001ea40000300800 */
[----:B--2---:R-:W-:-:S02]  /*45f30*/  F2FP.BF16.PACK_AB R3, R28, R3 ;  /* 0x000000031c03723e */ /* 0x004fc400000010ff */
[----:B------:R-:W2:Y:S01]  /*45f40*/  LDL.LU R28, [R1+0x2000] ;  /* 0x00200000011c7983 */ /* 0x000ea20000300800 */
[----:B----4-:R-:W-:Y:S02]  /*45f50*/  F2FP.BF16.PACK_AB R12, R17, R12 ;  /* 0x0000000c110c723e */ /* 0x010fe400000010ff */
[----:B------:R0:W-:Y:S01]  /*45f60*/  STL [R1+0x818], R3 ;  /* 0x0008180301007387 */ /* 0x0001e20000100800 */
[----:B---3--:R-:W-:Y:S01]  /*45f70*/  F2FP.BF16.PACK_AB R2, R2, R0 ;  /* 0x000000000202723e */ /* 0x008fe200000010ff */
[----:B------:R-:W-:Y:S01]  /*45f80*/  F2FP.BF16.PACK_AB R0, R11, R8 ;  /* 0x000000080b00723e */ /* 0x000fe200000010ff */
[----:B0-----:R-:W-:Y:S02]  /*45f90*/  F2FP.BF16.PACK_AB R3, R13, R29 ;  /* 0x0000001d0d03723e */ /* 0x001fe400000010ff */
[----:B--2---:R-:W-:-:S05]  /*45fa0*/  F2FP.BF16.PACK_AB R16, R28, R16 ;  /* 0x000000101c10723e */ /* 0x004fca00000010ff */
[----:B------:R-:W-:Y:S01]  /*45fb0*/  STL [R1+0x814], R16 ;  /* 0x0008141001007387 */ /* 0x000fe20000100800 */
[----:B------:R-:W-:Y:S02]  /*45fc0*/  STL [R1+0x810], R12 ;  /* 0x0008100c01007387 */ /* 0x000fe40000100800 */
[----:B------:R0:W-:Y:S02]  /*45fd0*/  STL [R1+0x80c], R3 ;  /* 0x00080c0301007387 */ /* 0x0001e40000100800 */
[----:B------:R1:W-:Y:S01]  /*45fe0*/  STL [R1+0x808], R2 ;  /* 0x0008080201007387 */ /* 0x0003e20000100800 */
[----:B------:R2:W-:Y:S01]  /*45ff0*/  STL [R1+0x804], R0 ;  /* 0x0008040001007387 */ /* 0x0005e20000100800 */
[----:B0-----:R-:W-:Y:S02]  /*46000*/  F2FP.BF16.PACK_AB R3, R10, R5 ;  /* 0x000000050a03723e */ /* 0x001fe400000010ff */
[----:B-1----:R-:W-:Y:S02]  /*46010*/  F2FP.BF16.PACK_AB R2, R9, R4 ;  /* 0x000000040902723e */ /* 0x002fe400000010ff */
[----:B--2---:R-:W-:Y:S01]  /*46020*/  F2FP.BF16.PACK_AB R0, R24, R25 ;  /* 0x000000191800723e */ /* 0x004fe200000010ff */
[----:B------:R0:W-:Y:S02]  /*46030*/  STL [R1+0x800], R3 ;  /* 0x0008000301007387 */ /* 0x0001e40000100800 */
[----:B------:R1:W-:Y:S02]  /*46040*/  STL [R1+0x74c], R2 ;  /* 0x00074c0201007387 */ /* 0x0003e40000100800 */
[----:B------:R2:W-:Y:S01]  /*46050*/  STL [R1+0x748], R0 ;  /* 0x0007480001007387 */ /* 0x0005e20000100800 */
[----:B0-----:R-:W-:-:S02]  /*46060*/  F2FP.BF16.PACK_AB R3, R26, R27 ;  /* 0x0000001b1a03723e */ /* 0x001fc400000010ff */
[----:B-1----:R-:W-:Y:S02]  /*46070*/  F2FP.BF16.PACK_AB R2, R6, R7 ;  /* 0x000000070602723e */ /* 0x002fe400000010ff */
[----:B--2---:R-:W-:Y:S01]  /*46080*/  F2FP.BF16.PACK_AB R0, R14, R15 ;  /* 0x0000000f0e00723e */ /* 0x004fe200000010ff */
[----:B------:R0:W-:Y:S02]  /*46090*/  STL [R1+0x744], R3 ;  /* 0x0007440301007387 */ /* 0x0001e40000100800 */
[----:B------:R-:W-:Y:S02]  /*460a0*/  STL [R1+0x740], R2 ;  /* 0x0007400201007387 */ /* 0x000fe40000100800 */
[----:B------:R-:W-:Y:S01]  /*460b0*/  STL [R1+0x73c], R0 ;  /* 0x00073c0001007387 */ /* 0x000fe20000100800 */
[----:B0-----:R-:W-:-:S05]  /*460c0*/  F2FP.BF16.PACK_AB R3, R18, R19 ;  /* 0x000000131203723e */ /* 0x001fca00000010ff */
[----:B------:R0:W-:Y:S04]  /*460d0*/  STL [R1+0x738], R3 ;  /* 0x0007380301007387 */ /* 0x0001e80000100800 */
[----:B0-----:R-:W2:Y:S01]  /*460e0*/  LDL.LU R3, [R1+0x768] ;  /* 0x0007680001037983 */ /* 0x001ea20000300800 */
[----:B------:R-:W-:Y:S02]  /*460f0*/  F2FP.BF16.PACK_AB R2, R20, R21 ;  /* 0x000000151402723e */ /* 0x000fe400000010ff */
[----:B------:R-:W-:-:S03]  /*46100*/  F2FP.BF16.PACK_AB R0, R22, R23 ;  /* 0x000000171600723e */ /* 0x000fc600000010ff */
[----:B------:R-:W-:Y:S04]  /*46110*/  STL [R1+0x734], R2 ;  /* 0x0007340201007387 */ /* 0x000fe80000100800 */
[----:B--2---:R0:W-:Y:S01]  /*46120*/  STL [R1+0x1f78], R3 ;  /* 0x001f780301007387 */ /* 0x0041e20000100800 */
[----:B------:R-:W-:Y:S03]  /*46130*/  STL [R1+0x730], R0 ;  /* 0x0007300001007387 */ /* 0x000fe60000100800 */
        /* <DEDUP_REMOVED lines=32> */
[----:B0-----:R-:W2:Y:S01]  /*46340*/  LDL.LU R3, [R1+0x578] ;  /* 0x0005780001037983 */ /* 0x001ea20000300800 */
[----:B------:R-:W3:Y:S03]  /*46350*/  LDL.LU R28, [R1+0x77c] ;  /* 0x00077c00011c7983 */ /* 0x000ee60000300800 */
        /* <DEDUP_REMOVED lines=35> */
[----:B0-----:R-:W2:Y:S01]  /*46590*/  LDL.LU R28, [R1+0x57c] ;  /* 0x00057c00011c7983 */ /* 0x001ea20000300800 */
[----:B------:R-:W3:Y:S02]  /*465a0*/  LDL.LU R16, [R1+0x778] ;  /* 0x0007780001107983 */ /* 0x000ee40000300800 */
        /* <DEDUP_REMOVED lines=95> */
[----:B------:R-:W2:Y:S01]  /*46ba0*/  LDL.LU R28, [R1+0x1f74] ;  /* 0x001f7400011c7983 */ /* 0x000ea20000300800 */
[----:B----4-:R-:W-:-:S02]  /*46bb0*/  F2FP.BF16.PACK_AB R12, R17, R12 ;  /* 0x0000000c110c723e */ /* 0x010fc400000010ff */
        /* <DEDUP_REMOVED lines=1604> */
[----:B------:R1:W-:Y:S02]  /*4d000*/  STL [R1+0x30], R2 ;  /* 0x0000300201007387 */ /* 0x0003e40000100800 */
[----:B------:R2:W-:Y:S01]  /*4d010*/  STL [R1+0x2c], R0 ;  /* 0x00002c0001007387 */ /* 0x0005e20000100800 */
[----:B0-----:R-:W-:-:S05]  /*4d020*/  F2FP.BF16.PACK_AB R3, R18, R19 ;  /* 0x000000131203723e */ /* 0x001fca00000010ff */
[----:B------:R-:W-:Y:S01]  /*4d030*/  STL [R1+0x28], R3 ;  /* 0x0000280301007387 */ /* 0x000fe20000100800 */
[----:B------:R-:W3:Y:S01]  /*4d040*/  LDL.LU R7, [R1+0x1008] ;  /* 0x0010080001077983 */ /* 0x000ee20000300800 */
[----:B-1----:R-:W-:Y:S02]  /*4d050*/  F2FP.BF16.PACK_AB R2, R20, R21 ;  /* 0x000000151402723e */ /* 0x002fe400000010ff */
[----:B--2---:R-:W-:-:S03]  /*4d060*/  F2FP.BF16.PACK_AB R0, R22, R23 ;  /* 0x000000171600723e */ /* 0x004fc600000010ff */
[----:B------:R-:W-:Y:S04]  /*4d070*/  STL [R1+0x24], R2 ;  /* 0x0000240201007387 */ /* 0x000fe80000100800 */
[----:B---3--:R0:W-:Y:S01]  /*4d080*/  STL [R1+0x1ad4], R7 ;  /* 0x001ad40701007387 */ /* 0x0081e20000100800 */
        /* <DEDUP_REMOVED lines=35> */
[----:B------:R-:W3:Y:S03]  /*4d2c0*/  LDL.LU R5, [R1+0x1028] ;  /* 0x0010280001057983 */ /* 0x000ee60000300800 */
[----:B---3--:R0:W-:Y:S04]  /*4d2d0*/  STL [R1+0x1acc], R5 ;  /* 0x001acc0501007387 */ /* 0x0081e80000100800 */
[----:B0-----:R-:W3:Y:S01]  /*4d2e0*/  LDL.LU R5, [R1+0x101c] ;  /* 0x00101c0001057983 */ /* 0x001ee20000300800 */
[----:B------:R-:W4:Y:S03]  /*4d2f0*/  LDL.LU R4, [R1+0x1038] ;  /* 0x0010380001047983 */ /* 0x000f260000300800 */
[----:B----4-:R0:W-:Y:S04]  /*4d300*/  STL [R1+0x1ac8], R4 ;  /* 0x001ac80401007387 */ /* 0x0101e80000100800 */
[----:B0-----:R-:W4:Y:S01]  /*4d310*/  LDL.LU R4, [R1+0x102c] ;  /* 0x00102c0001047983 */ /* 0x001f220000300800 */
[----:B------:R-:W2:Y:S03]  /*4d320*/  LDL.LU R11, [R1+0x1000] ;  /* 0x00100000010b7983 */ /* 0x000ea60000300800 */
[----:B--2---:R0:W-:Y:S04]  /*4d330*/  STL [R1+0x1ac4], R11 ;  /* 0x001ac40b01007387 */ /* 0x0041e80000100800 */
[----:B0-----:R-:W2:Y:S01]  /*4d340*/  LDL.LU R11, [R1+0x103c] ;  /* 0x00103c00010b7983 */ /* 0x001ea20000300800 */
        /* <DEDUP_REMOVED lines=15> */
[----:B------:R-:W2:Y:S02]  /*4d440*/  LDL.LU R14, [R1+0x1058] ;  /* 0x00105800010e7983 */ /* 0x000ea40000300800 */
[----:B------:R-:W2:Y:S02]  /*4d450*/  LDL.LU R12, [R1+0x106c] ;  /* 0x00106c00010c7983 */ /* 0x000ea40000300800 */
[----:B------:R-:W2:Y:S02]  /*4d460*/  LDL.LU R19, [R1+0x1040] ;  /* 0x0010400001137983 */ /* 0x000ea40000300800 */
        /* <DEDUP_REMOVED lines=16> */
[----:B------:R-:W2:Y:S01]  /*4d570*/  LDL.LU R28, [R1+0x10bc] ;  /* 0x0010bc00011c7983 */ /* 0x000ea20000300800 */
[----:B------:R-:W-:-:S02]  /*4d580*/  F2FP.BF16.PACK_AB R7, R6, R7 ;  /* 0x000000070607723e */ /* 0x000fc400000010ff */
[----:B--2---:R0:W-:Y:S04]  /*4d590*/  STL [R1+0x1a88], R28 ;  /* 0x001a881c01007387 */ /* 0x0041e80000100800 */
[----:B0-----:R-:W2:Y:S01]  /*4d5a0*/  LDL.LU R28, [R1+0x10ac] ;  /* 0x0010ac00011c7983 */ /* 0x001ea20000300800 */
        /* <DEDUP_REMOVED lines=38> */
[----:B------:R0:W-:Y:S02]  /*4d810*/  STL [R1], R7 ;  /* 0x0000000701007387 */ /* 0x0001e40000100800 */
[----:B0-----:R-:W2:Y:S02]  /*4d820*/  LDL.LU R7, [R1+0x1ad4] ;  /* 0x001ad40001077983 */ /* 0x001ea40000300800 */
[----:B--2---:R-:W-:Y:S02]  /*4d830*/  F2FP.BF16.PACK_AB R7, R6, R7 ;  /* 0x000000070607723e */ /* 0x004fe400000010ff */
[----:B------:R-:W3:Y:S02]  /*4d840*/  LDL.LU R6, [R1+0x1ad0] ;  /* 0x001ad00001067983 */ /* 0x000ee40000300800 */
[----:B---3--:R-:W-:-:S02]  /*4d850*/  F2FP.BF16.PACK_AB R6, R5, R6 ;  /* 0x000000060506723e */ /* 0x008fc400000010ff */
[----:B------:R-:W4:Y:S02]  /*4d860*/  LDL.LU R5, [R1+0x1acc] ;  /* 0x001acc0001057983 */ /* 0x000f240000300800 */
[----:B----4-:R-:W-:Y:S02]  /*4d870*/  F2FP.BF16.PACK_AB R5, R4, R5 ;  /* 0x000000050405723e */ /* 0x010fe400000010ff */
[----:B------:R-:W2:Y:S02]  /*4d880*/  LDL.LU R4, [R1+0x1ac8] ;  /* 0x001ac80001047983 */ /* 0x000ea40000300800 */
[----:B--2---:R-:W-:Y:S02]  /*4d890*/  F2FP.BF16.PACK_AB R4, R11, R4 ;  /* 0x000000040b04723e */ /* 0x004fe400000010ff */
[----:B------:R-:W2:Y:S02]  /*4d8a0*/  LDL.LU R11, [R1+0x1ac4] ;  /* 0x001ac400010b7983 */ /* 0x000ea40000300800 */
[----:B--2---:R-:W-:-:S02]  /*4d8b0*/  F2FP.BF16.PACK_AB R11, R10, R11 ;  /* 0x0000000b0a0b723e */ /* 0x004fc400000010ff */
[----:B------:R-:W2:Y:S02]  /*4d8c0*/  LDL.LU R10, [R1+0x1ac0] ;  /* 0x001ac000010a7983 */ /* 0x000ea40000300800 */
[----:B--2---:R-:W-:Y:S02]  /*4d8d0*/  F2FP.BF16.PACK_AB R10, R9, R10 ;  /* 0x0000000a090a723e */ /* 0x004fe400000010ff */
        /* <DEDUP_REMOVED lines=26> */
[----:B------:R-:W2:Y:S01]  /*4da80*/  LDL.LU R28, [R1+0x1a88] ;  /* 0x001a8800011c7983 */ /* 0x000ea20000300800 */
[----:B------:R-:W-:Y:S02]  /*4da90*/  F2FP.BF16.PACK_AB R27, R3, R27 ;  /* 0x0000001b031b723e */ /* 0x000fe400000010ff */
[----:B------:R-:W-:-:S02]  /*4daa0*/  F2FP.BF16.PACK_AB R26, R29, R26 ;  /* 0x0000001a1d1a723e */ /* 0x000fc400000010ff */
[----:B--2---:R-:W-:Y:S02]  /*4dab0*/  F2FP.BF16.PACK_AB R20, R28, R20 ;  /* 0x000000141c14723e */ /* 0x004fe400000010ff */
[----:B------:R0:W5:Y:S01]  /*4dac0*/  LDL.LU R28, [R1+0x1a84] ;  /* 0x001a8400011c7983 */ /* 0x0001620000300800 */
[----:B------:R0:W5:Y:S01]  /*4dad0*/  LDL.LU R3, [R1+0x1a80] ;  /* 0x001a800001037983 */ /* 0x0001620000300800 */
[----:B------:R-:W-:Y:S02]  /*4dae0*/  F2FP.BF16.PACK_AB R25, R2, R25 ;  /* 0x000000190219723e */ /* 0x000fe400000010ff */
[----:B------:R-:W-:Y:S02]  /*4daf0*/  F2FP.BF16.PACK_AB R24, R0, R24 ;  /* 0x000000180018723e */ /* 0x000fe400000010ff */
.L_x_1:
[----:B0-----:R-:W2:Y:S04]  /*4db00*/  LDL.LU R0, [R1+0x1a7c] ;  /* 0x001a7c0001007983 */ /* 0x001ea80000300800 */
[----:B------:R-:W0:Y:S04]  /*4db10*/  S2R R29, SR_TID.X ;  /* 0x00000000001d7919 */ /* 0x000e280000002100 */
[----:B-----5:R1:W-:Y:S01]  /*4db20*/  STL [R1+0x20b8], R28 ;  /* 0x0020b81c01007387 */ /* 0x0203e20000100800 */
[----:B0-----:R-:W-:-:S02]  /*4db30*/  IMAD.SHL.U32 R2, R29, 0x20, RZ ;  /* 0x000000201d027824 */ /* 0x001fc400078e00ff */
[----:B-1----:R-:W-:Y:S01]  /*4db40*/  IMAD.SHL.U32 R28, R29, 0x4, RZ ;  /* 0x000000041d1c7824 */ /* 0x002fe200078e00ff */
[----:B------:R-:W-:Y:S01]  /*4db50*/  IADD3 R29, R3, 0x2, RZ ;  /* 0x00000002031d7810 */ /* 0x000fe20007ffe0ff */
[----:B------:R-:W-:Y:S01]  /*4db60*/  BAR.SYNC.DEFER_BLOCKING 0x0 ;  /* 0x0000000000007b1d */ /* 0x000fe20000010000 */
[----:B--2---:R-:W-:-:S04]  /*4db70*/  LOP3.LUT R0, R0, 0x1800, RZ, 0xc0, !PT ;  /* 0x0000180000007812 */ /* 0x004fc800078ec0ff */
[----:B------:R-:W-:Y:S02]  /*4db80*/  LOP3.LUT R0, R0, 0x460, R2, 0xf8, !PT ;  /* 0x0000046000007812 */ /* 0x000fe400078ef802 */
[----:B------:R-:W-:Y:S02]  /*4db90*/  IADD3 R2, R3, 0x1, RZ ;  /* 0x0000000103027810 */ /* 0x000fe40007ffe0ff */
[----:B------:R-:W-:Y:S02]  /*4dba0*/  LOP3.LUT R0, R0, 0x70, R28, 0x78, !PT ;  /* 0x0000007000007812 */ /* 0x000fe400078e781c */
[----:B------:R-:W2:Y:S01]  /*4dbb0*/  LDL.LU R28, [R1+0x20b8] ;  /* 0x0020b800011c7983 */ /* 0x000ea20000300800 */
[----:B------:R-:W-:Y:S02]  /*4dbc0*/  ISETP.GE.AND P2, PT, R29, c[0x0][0x17c], PT ;  /* 0x00005f001d007a0c */ /* 0x000fe40003f46270 */
[----:B------:R-:W-:Y:S01]  /*4dbd0*/  ISETP.GE.AND P0, PT, R2, c[0x0][0x17c], PT ;  /* 0x00005f0002007a0c */ /* 0x000fe20003f06270 */
[----:B------:R0:W-:Y:S04]  /*4dbe0*/  STS.128 [R0], R24 ;  /* 0x0000001800007388 */ /* 0x0001e80000000c00 */
[----:B------:R1:W-:Y:S04]  /*4dbf0*/  STS.128 [R0+0x100], R16 ;  /* 0x0001001000007388 */ /* 0x0003e80000000c00 */
[----:B------:R-:W-:Y:S04]  /*4dc00*/  STS.128 [R0+0x180], R12 ;  /* 0x0001800c00007388 */ /* 0x000fe80000000c00 */
[----:B------:R-:W-:Y:S04]  /*4dc10*/  STS.128 [R0+0x200], R8 ;  /* 0x0002000800007388 */ /* 0x000fe80000000c00 */
[----:B0-----:R-:W3:Y:S04]  /*4dc20*/  LDL.LU R24, [R1+0x90] ;  /* 0x0000900001187983 */ /* 0x001ee80000300800 */
[----:B------:R-:W3:Y:S04]  /*4dc30*/  LDL.LU R25, [R1+0x94] ;  /* 0x0000940001197983 */ /* 0x000ee80000300800 */
[----:B------:R-:W4:Y:S04]  /*4dc40*/  LDL.LU R26, [R1+0x98] ;  /* 0x00009800011a7983 */ /* 0x000f280000300800 */
[----:B------:R-:W4:Y:S04]  /*4dc50*/  LDL.LU R27, [R1+0x9c] ;  /* 0x00009c00011b7983 */ /* 0x000f280000300800 */
[----:B------:R-:W-:Y:S04]  /*4dc60*/  STS.128 [R0+0x280], R4 ;  /* 0x0002800400007388 */ /* 0x000fe80000000c00 */
[----:B------:R-:W0:Y:S04]  /*4dc70*/  S2R R29, SR_TID.X ;  /* 0x00000000001d7919 */ /* 0x000e280000002100 */
[----:B------:R-:W1:Y:S04]  /*4dc80*/  S2R R2, SR_TID.X ;  /* 0x0000000000027919 */ /* 0x000e680000002100 */
[----:B------:R-:W-:Y:S01]  /*4dc90*/  STS.128 [R0+0x80], R20 ;  /* 0x0000801400007388 */ /* 0x000fe20000000c00 */
[----:B0-----:R-:W-:Y:S01]  /*4dca0*/  IMAD.SHL.U32 R29, R29, 0x400, RZ ;  /* 0x000004001d1d7824 */ /* 0x001fe200078e00ff */
[----:B-1----:R-:W-:-:S04]  /*4dcb0*/  LOP3.LUT R2, R2, 0x3f, RZ, 0xc0, !PT ;  /* 0x0000003f02027812 */ /* 0x002fc800078ec0ff */
[----:B------:R-:W-:-:S05]  /*4dcc0*/  LOP3.LUT R29, R29, 0x1800, RZ, 0xc0, !PT ;  /* 0x000018001d1d7812 */ /* 0x000fca00078ec0ff */
[----:B------:R-:W-:Y:S01]  /*4dcd0*/  IMAD R2, R2, 0x10, R29 ;  /* 0x0000001002027824 */ /* 0x000fe200078e021d */
[----:B----4-:R-:W-:Y:S04]  /*4dce0*/  STL.64 [R1+0x2070], R26 ;  /* 0x0020701a01007387 */ /* 0x010fe80000100a00 */
[----:B---3--:R0:W-:Y:S04]  /*4dcf0*/  STL.64 [R1+0x2068], R24 ;  /* 0x0020681801007387 */ /* 0x0081e80000100a00 */
[----:B------:R-:W-:Y:S04]  /*4dd00*/  STL [R1+0x1b18], R23 ;  /* 0x001b181701007387 */ /* 0x000fe80000100800 */
[----:B------:R-:W3:Y:S04]  /*4dd10*/  LDL.LU R16, [R1+0x80] ;  /* 0x0000800001107983 */ /* 0x000ee80000300800 */
[----:B------:R-:W3:Y:S04]  /*4dd20*/  LDL.LU R17, [R1+0x84] ;  /* 0x0000840001117983 */ /* 0x000ee80000300800 */
[----:B------:R-:W4:Y:S04]  /*4dd30*/  LDL.LU R18, [R1+0x88] ;  /* 0x0000880001127983 */ /* 0x000f280000300800 */
[----:B------:R-:W4:Y:S04]  /*4dd40*/  LDL.LU R19, [R1+0x8c] ;  /* 0x00008c0001137983 */ /* 0x000f280000300800 */
[----:B----4-:R-:W-:Y:S04]  /*4dd50*/  STL.64 [R1+0x2080], R18 ;  /* 0x0020801201007387 */ /* 0x010fe80000100a00 */
[----:B---3--:R1:W-:Y:S04]  /*4dd60*/  STL.64 [R1+0x2078], R16 ;  /* 0x0020781001007387 */ /* 0x0083e80000100a00 */
[----:B0-----:R-:W3:Y:S04]  /*4dd70*/  LDL.LU R24, [R1+0x50] ;  /* 0x0000500001187983 */ /* 0x001ee80000300800 */
[----:B------:R-:W3:Y:S04]  /*4dd80*/  LDL.LU R25, [R1+0x54] ;  /* 0x0000540001197983 */ /* 0x000ee80000300800 */
[----:B------:R-:W4:Y:S04]  /*4dd90*/  LDL.LU R26, [R1+0x58] ;  /* 0x00005800011a7983 */ /* 0x000f280000300800 */
[----:B------:R-:W4:Y:S04]  /*4dda0*/  LDL.LU R27, [R1+0x5c] ;  /* 0x00005c00011b7983 */ /* 0x000f280000300800 */
[----:B----4-:R-:W-:Y:S04]  /*4ddb0*/  STL.64 [R1+0x2090], R26 ;  /* 0x0020901a01007387 */ /* 0x010fe80000100a00 */
[----:B---3--:R-:W-:Y:S04]  /*4ddc0*/  STL.64 [R1+0x2088], R24 ;  /* 0x0020881801007387 */ /* 0x008fe80000100a00 */
[----:B-1----:R-:W3:Y:S04]  /*4ddd0*/  LDL.LU R16, [R1+0x40] ;  /* 0x0000400001107983 */ /* 0x002ee80000300800 */
        /* <DEDUP_REMOVED lines=10> */
[----:B---3--:R0:W-:Y:S04]  /*4de80*/  STL.64 [R1+0x20a8], R16 ;  /* 0x0020a81001007387 */ /* 0x0081e80000100a00 */
[----:B0-----:R-:W3:Y:S04]  /*4de90*/  LDL.LU R16, [R1+0x10] ;  /* 0x0000100001107983 */ /* 0x001ee80000300800 */
[----:B------:R-:W3:Y:S04]  /*4dea0*/  LDL.LU R17, [R1+0x14] ;  /* 0x0000140001117983 */ /* 0x000ee80000300800 */
[----:B------:R-:W3:Y:S04]  /*4deb0*/  LDL.LU R18, [R1+0x18] ;  /* 0x0000180001127983 */ /* 0x000ee80000300800 */
[----:B------:R-:W3:Y:S04]  /*4dec0*/  LDL.LU R19, [R1+0x1c] ;  /* 0x00001c0001137983 */ /* 0x000ee80000300800 */
[----:B------:R-:W4:Y:S04]  /*4ded0*/  LDL.LU R24, [R1+0x30] ;  /* 0x0000300001187983 */ /* 0x000f280000300800 */
[----:B------:R-:W4:Y:S04]  /*4dee0*/  LDL.LU R25, [R1+0x34] ;  /* 0x0000340001197983 */ /* 0x000f280000300800 */
[----:B------:R-:W4:Y:S04]  /*4def0*/  LDL.LU R26, [R1+0x38] ;  /* 0x00003800011a7983 */ /* 0x000f280000300800 */
[----:B------:R-:W4:Y:S04]  /*4df00*/  LDL.LU R27, [R1+0x3c] ;  /* 0x00003c00011b7983 */ /* 0x000f280000300800 */
        /* <DEDUP_REMOVED lines=8> */
[----:B------:R-:W2:Y:S04]  /*4df90*/  LDL.LU R4, [R1] ;  /* 0x0000000001047983 */ /* 0x000ea80000300800 */
[----:B------:R-:W2:Y:S04]  /*4dfa0*/  LDL.LU R5, [R1+0x4] ;  /* 0x0000040001057983 */ /* 0x000ea80000300800 */
[----:B------:R-:W2:Y:S04]  /*4dfb0*/  LDL.LU R6, [R1+0x8] ;  /* 0x0000080001067983 */ /* 0x000ea80000300800 */
[----:B------:R-:W2:Y:S01]  /*4dfc0*/  LDL.LU R7, [R1+0xc] ;  /* 0x00000c0001077983 */ /* 0x000ea20000300800 */
[----:B------:R-:W-:-:S03]  /*4dfd0*/  LOP3.LUT R29, R2, 0x20, RZ, 0x3c, !PT ;  /* 0x00000020021d7812 */ /* 0x000fc600078e3cff */
[----:B---3--:R-:W-:Y:S04]  /*4dfe0*/  STS.128 [R0+0x380], R16 ;  /* 0x0003801000007388 */ /* 0x008fe80000000c00 */
[----:B--2---:R-:W-:Y:S04]  /*4dff0*/  STS.128 [R0+0x300], R4 ;  /* 0x0003000400007388 */ /* 0x004fe80000000c00 */
[----:B------:R-:W-:Y:S06]  /*4e000*/  BAR.SYNC.DEFER_BLOCKING 0x0 ;  /* 0x0000000000007b1d */ /* 0x000fec0000010000 */
[----:B------:R-:W0:Y:S04]  /*4e010*/  LDS.128 R16, [R2] ;  /* 0x0000000002107984 */ /* 0x000e280000000c00 */
[----:B0-----:R-:W-:Y:S01]  /*4e020*/  STL [R1+0x1f4], R17 ;  /* 0x0001f41101007387 */ /* 0x001fe20000100800 */
[----:B------:R-:W-:-:S03]  /*4e030*/  IMAD.MOV.U32 R7, RZ, RZ, R16 ;  /* 0x000000ffff077224 */ /* 0x000fc600078e0010 */
[----:B------:R-:W-:Y:S04]  /*4e040*/  STL.64 [R1+0x1f8], R18 ;  /* 0x0001f81201007387 */ /* 0x000fe80000100a00 */
[----:B------:R-:W0:Y:S04]  /*4e050*/  LDS.128 R16, [R2+0x400] ;  /* 0x0004000002107984 */ /* 0x000e280000000c00 */
[----:B0-----:R-:W-:Y:S04]  /*4e060*/  STL.64 [R1+0x300], R16 ;  /* 0x0003001001007387 */ /* 0x001fe80000100a00 */
[----:B------:R-:W-:Y:S04]  /*4e070*/  STL.64 [R1+0x308], R18 ;  /* 0x0003081201007387 */ /* 0x000fe80000100a00 */
[----:B------:R-:W0:Y:S01]  /*4e080*/  LDS.128 R16, [R29] ;  /* 0x000000001d107984 */ /* 0x000e220000000c00 */
[----:B------:R-:W-:-:S03]  /*4e090*/  LOP3.LUT R5, R2, 0x40, RZ, 0x3c, !PT ;  /* 0x0000004002057812 */ /* 0x000fc600078e3cff */
[----:B0-----:R-:W-:Y:S01]  /*4e0a0*/  STL [R1+0x204], R17 ;  /* 0x0002041101007387 */ /* 0x001fe20000100800 */
[----:B------:R-:W-:-:S03]  /*4e0b0*/  IMAD.MOV.U32 R22, RZ, RZ, R16 ;  /* 0x000000ffff167224 */ /* 0x000fc600078e0010 */
[----:B------:R-:W-:Y:S04]  /*4e0c0*/  STL.64 [R1+0x208], R18 ;  /* 0x0002081201007387 */ /* 0x000fe80000100a00 */
[----:B------:R-:W0:Y:S04]  /*4e0d0*/  LDS.128 R16, [R29+0x400] ;  /* 0x000400001d107984 */ /* 0x000e280000000c00 */
[----:B------:R-:W-:Y:S04]  /*4e0e0*/  STL [R1+0x1b48], R22 ;  /* 0x001b481601007387 */ /* 0x000fe80000100800 */
[----:B0-----:R-:W-:Y:S04]  /*4e0f0*/  STL.64 [R1+0x3c0], R16 ;  /* 0x0003c01001007387 */ /* 0x001fe80000100a00 */
[----:B------:R-:W-:Y:S04]  /*4e100*/  STL.64 [R1+0x3c8], R18 ;  /* 0x0003c81201007387 */ /* 0x000fe80000100a00 */
[----:B------:R-:W0:Y:S01]  /*4e110*/  LDS.128 R16, [R5] ;  /* 0x0000000005107984 */ /* 0x000e220000000c00 */
[----:B------:R-:W-:-:S03]  /*4e120*/  LOP3.LUT R4, R2, 0x60, RZ, 0x3c, !PT ;  /* 0x0000006002047812 */ /* 0x000fc600078e3cff */
[----:B0-----:R-:W-:Y:S04]  /*4e130*/  STL.64 [R1+0x210], R16 ;  /* 0x0002101001007387 */ /* 0x001fe80000100a00 */
[----:B------:R-:W-:Y:S04]  /*4e140*/  STL.64 [R1+0x218], R18 ;  /* 0x0002181201007387 */ /* 0x000fe80000100a00 */
[----:B------:R-:W0:Y:S04]  /*4e150*/  LDS.128 R16, [R5+0x400] ;  /* 0x0004000005107984 */ /* 0x000e280000000c00 */
[----:B0-----:R-:W-:Y:S04]  /*4e160*/  STL.64 [R1+0x3e0], R16 ;  /* 0x0003e01001007387 */ /* 0x001fe80000100a00 */
[----:B------:R-:W-:Y:S04]  /*4e170*/  STL.64 [R1+0x3e8], R18 ;  /* 0x0003e81201007387 */ /* 0x000fe80000100a00 */
[----:B------:R-:W0:Y:S04]  /*4e180*/  LDS.128 R16, [R4] ;  /* 0x0000000004107984 */ /* 0x000e280000000c00 */
[----:B0-----:R-:W-:Y:S04]  /*4e190*/  STL.64 [R1+0x2e0], R16 ;  /* 0x0002e01001007387 */ /* 0x001fe80000100a00 */
[----:B------:R-:W-:Y:S04]  /*4e1a0*/  STL.64 [R1+0x2e8], R18 ;  /* 0x0002e81201007387 */ /* 0x000fe80000100a00 */
[----:B------:R-:W0:Y:S04]  /*4e1b0*/  LDS.128 R16, [R4+0x400] ;  /* 0x0004000004107984 */ /* 0x000e280000000c00 */
[----:B------:R-:W-:Y:S06]  /*4e1c0*/  BAR.SYNC.DEFER_BLOCKING 0x0 ;  /* 0x0000000000007b1d */ /* 0x000fec0000010000 */
[----:B0-----:R-:W-:Y:S04]  /*4e1d0*/  STL.64 [R1+0x400], R16 ;  /* 0x0004001001007387 */ /* 0x001fe80000100a00 */
[----:B------:R0:W-:Y:S04]  /*4e1e0*/  STL.64 [R1+0x408], R18 ;  /* 0x0004081201007387 */ /* 0x0001e80000100a00 */
[----:B0-----:R-:W2:Y:S04]  /*4e1f0*/  LDL.LU.64 R18, [R1+0x20b0] ;  /* 0x0020b00001127983 */ /* 0x001ea80000300a00 */
[----:B------:R-:W2:Y:S04]  /*4e200*/  LDL.LU.64 R16, [R1+0x20a8] ;  /* 0x0020a80001107983 */ /* 0x000ea80000300a00 */
[----:B----4-:R-:W-:Y:S04]  /*4e210*/  STS.128 [R0+0x80], R24 ;  /* 0x0000801800007388 */ /* 0x010fe80000000c00 */
[----:B--2---:R0:W-:Y:S04]  /*4e220*/  STS.128 [R0], R16 ;  /* 0x0000001000007388 */ /* 0x0041e80000000c00 */
[----:B0-----:R-:W2:Y:S04]  /*4e230*/  LDL.LU.64 R18, [R1+0x20a0] ;  /* 0x0020a00001127983 */ /* 0x001ea80000300a00 */
[----:B------:R-:W2:Y:S04]  /*4e240*/  LDL.LU.64 R16, [R1+0x2098] ;  /* 0x0020980001107983 */ /* 0x000ea80000300a00 */
[----:B------:R-:W3:Y:S04]  /*4e250*/  LDL.LU.64 R26, [R1+0x2090] ;  /* 0x00209000011a7983 */ /* 0x000ee80000300a00 */
[----:B------:R-:W3:Y:S04]  /*4e260*/  LDL.LU.64 R24, [R1+0x2088] ;  /* 0x0020880001187983 */ /* 0x000ee80000300a00 */
[----:B--2---:R0:W-:Y:S04]  /*4e270*/  STS.128 [R0+0x100], R16 ;  /* 0x0001001000007388 */ /* 0x0041e80000000c00 */
[----:B---3--:R1:W-:Y:S04]  /*4e280*/  STS.128 [R0+0x180], R24 ;  /* 0x0001801800007388 */ /* 0x0083e80000000c00 */
[----:B0-----:R-:W2:Y:S04]  /*4e290*/  LDL.LU.64 R18, [R1+0x2080] ;  /* 0x0020800001127983 */ /* 0x001ea80000300a00 */
[----:B------:R-:W2:Y:S04]  /*4e2a0*/  LDL.LU.64 R16, [R1+0x2078] ;  /* 0x0020780001107983 */ /* 0x000ea80000300a00 */
[----:B-1----:R-:W3:Y:S04]  /*4e2b0*/  LDL.LU.64 R26, [R1+0x2070] ;  /* 0x00207000011a7983 */ /* 0x002ee80000300a00 */
[----:B------:R-:W3:Y:S04]  /*4e2c0*/  LDL.LU.64 R24, [R1+0x2068] ;  /* 0x0020680001187983 */ /* 0x000ee80000300a00 */
[----:B------:R-:W-:Y:S04]  /*4e2d0*/  STS.128 [R0+0x200], R8 ;  /* 0x0002000800007388 */ /* 0x000fe80000000c00 */
[----:B------:R-:W-:Y:S04]  /*4e2e0*/  STS.128 [R0+0x280], R12 ;  /* 0x0002800c00007388 */ /* 0x000fe80000000c00 */
[----:B--2---:R-:W-:Y:S04]  /*4e2f0*/  STS.128 [R0+0x300], R16 ;  /* 0x0003001000007388 */ /* 0x004fe80000000c00 */
[----:B---3--:R-:W-:Y:S04]  /*4e300*/  STS.128 [R0+0x380], R24 ;  /* 0x0003801800007388 */ /* 0x008fe80000000c00 */
[----:B------:R-:W-:Y:S06]  /*4e310*/  BAR.SYNC.DEFER_BLOCKING 0x0 ;  /* 0x0000000000007b1d */ /* 0x000fec0000010000 */
[----:B------:R-:W0:Y:S04]  /*4e320*/  LDS.128 R12, [R2] ;  /* 0x00000000020c7984 */ /* 0x000e280000000c00 */
[----:B------:R-:W1:Y:S04]  /*4e330*/  LDS.128 R8, [R2+0x400] ;  /* 0x0004000002087984 */ /* 0x000e680000000c00 */
[----:B------:R-:W2:Y:S04]  /*4e340*/  LDS.128 R16, [R29] ;  /* 0x000000001d107984 */ /* 0x000ea80000000c00 */
[----:B0-----:R-:W-:Y:S04]  /*4e350*/  STL.64 [R1+0x40], R12 ;  /* 0x0000400c01007387 */ /* 0x001fe80000100a00 */
[----:B------:R-:W-:Y:S04]  /*4e360*/  STL.64 [R1+0x48], R14 ;  /* 0x0000480e01007387 */ /* 0x000fe80000100a00 */
[----:B------:R-:W0:Y:S04]  /*4e370*/  LDS.128 R12, [R29+0x400] ;  /* 0x000400001d0c7984 */ /* 0x000e280000000c00 */
[----:B-1----:R-:W-:Y:S04]  /*4e380*/  STL.64 [R1+0x2f0], R8 ;  /* 0x0002f00801007387 */ /* 0x002fe80000100a00 */
[----:B------:R-:W-:Y:S04]  /*4e390*/  STL.64 [R1+0x2f8], R10 ;  /* 0x0002f80a01007387 */ /* 0x000fe80000100a00 */
[----:B------:R-:W1:Y:S04]  /*4e3a0*/  LDS.128 R8, [R5] ;  /* 0x0000000005087984 */ /* 0x000e680000000c00 */
[----:B--2---:R-:W-:Y:S04]  /*4e3b0*/  STL.64 [R1+0x60], R16 ;  /* 0x0000601001007387 */ /* 0x004fe80000100a00 */
[----:B------:R-:W-:Y:S04]  /*4e3c0*/  STL.64 [R1+0x68], R18 ;  /* 0x0000681201007387 */ /* 0x000fe80000100a00 */
[----:B------:R-:W2:Y:S04]  /*4e3d0*/  LDL.LU R24, [R1+0x190] ;  /* 0x0001900001187983 */ /* 0x000ea80000300800 */
[----:B0-----:R0:W-:Y:S04]  /*4e3e0*/  STL.64 [R1+0x310], R12 ;  /* 0x0003100c01007387 */ /* 0x0011e80000100a00 */
[----:B------:R3:W-:Y:S04]  /*4e3f0*/  STL.64 [R1+0x318], R14 ;  /* 0x0003180e01007387 */ /* 0x0007e80000100a00 */
[----:B-1----:R1:W-:Y:S04]  /*4e400*/  STL.64 [R1+0x80], R8 ;  /* 0x0000800801007387 */ /* 0x0023e80000100a00 */
[----:B------:R4:W-:Y:S04]  /*4e410*/  STL.64 [R1+0x88], R10 ;  /* 0x0000880a01007387 */ /* 0x0009e80000100a00 */
[----:B------:R-:W2:Y:S04]  /*4e420*/  LDL.LU R25, [R1+0x194] ;  /* 0x0001940001197983 */ /* 0x000ea80000300800 */
[----:B------:R-:W2:Y:S04]  /*4e430*/  LDL.LU R26, [R1+0x198] ;  /* 0x00019800011a7983 */ /* 0x000ea80000300800 */
[----:B------:R-:W2:Y:S04]  /*4e440*/  LDL.LU R27, [R1+0x19c] ;  /* 0x00019c00011b7983 */ /* 0x000ea80000300800 */
[----:B--2---:R-:W-:Y:S04]  /*4e450*/  STL.64 [R1+0x1fa0], R26 ;  /* 0x001fa01a01007387 */ /* 0x004fe80000100a00 */
[----:B------:R2:W-:Y:S04]  /*4e460*/  STL.64 [R1+0x1f98], R24 ;  /* 0x001f981801007387 */ /* 0x0005e80000100a00 */
[----:B0-----:R-:W2:Y:S04]  /*4e470*/  LDL.LU R12, [R1+0x170] ;  /* 0x00017000010c7983 */ /* 0x001ea80000300800 */
[----:B------:R-:W2:Y:S04]  /*4e480*/  LDL.LU R13, [R1+0x174] ;  /* 0x00017400010d7983 */ /* 0x000ea80000300800 */
[----:B---3--:R-:W3:Y:S04]  /*4e490*/  LDL.LU R14, [R1+0x178] ;  /* 0x00017800010e7983 */ /* 0x008ee80000300800 */
[----:B------:R-:W3:Y:S04]  /*4e4a0*/  LDL.LU R15, [R1+0x17c] ;  /* 0x00017c00010f7983 */ /* 0x000ee80000300800 */
[----:B---3--:R-:W-:Y:S04]  /*4e4b0*/  STL.64 [R1+0x1fb0], R14 ;  /* 0x001fb00e01007387 */ /* 0x008fe80000100a00 */
[----:B--2---:R-:W-:Y:S04]  /*4e4c0*/  STL.64 [R1+0x1fa8], R12 ;  /* 0x001fa80c01007387 */ /* 0x004fe80000100a00 */
[----:B-1----:R-:W2:Y:S04]  /*4e4d0*/  LDL.LU R8, [R1+0x160] ;  /* 0x0001600001087983 */ /* 0x002ea80000300800 */
[----:B------:R-:W2:Y:S04]  /*4e4e0*/  LDL.LU R9, [R1+0x164] ;  /* 0x0001640001097983 */ /* 0x000ea80000300800 */
[----:B----4-:R-:W3:Y:S04]  /*4e4f0*/  LDL.LU R10, [R1+0x168] ;  /* 0x00016800010a7983 */ /* 0x010ee80000300800 */
[----:B------:R-:W3:Y:S04]  /*4e500*/  LDL.LU R11, [R1+0x16c] ;  /* 0x00016c00010b7983 */ /* 0x000ee80000300800 */
[----:B---3--:R-:W-:Y:S04]  /*4e510*/  STL.64 [R1+0x1fc0], R10 ;  /* 0x001fc00a01007387 */ /* 0x008fe80000100a00 */
[----:B--2---:R0:W-:Y:S04]  /*4e520*/  STL.64 [R1+0x1fb8], R8 ;  /* 0x001fb80801007387 */ /* 0x0041e80000100a00 */
[----:B------:R-:W2:Y:S04]  /*4e530*/  LDL.LU R24, [R1+0x150] ;  /* 0x0001500001187983 */ /* 0x000ea80000300800 */
[----:B------:R-:W2:Y:S04]  /*4e540*/  LDL.LU R25, [R1+0x154] ;  /* 0x0001540001197983 */ /* 0x000ea80000300800 */
[----:B------:R-:W3:Y:S04]  /*4e550*/  LDL.LU R26, [R1+0x158] ;  /* 0x00015800011a7983 */ /* 0x000ee80000300800 */
[----:B------:R-:W3:Y:S04]  /*4e560*/  LDL.LU R27, [R1+0x15c] ;  /* 0x00015c00011b7983 */ /* 0x000ee80000300800 */
[----:B---3--:R-:W-:Y:S04]  /*4e570*/  STL.64 [R1+0x1fd0], R26 ;  /* 0x001fd01a01007387 */ /* 0x008fe80000100a00 */
[----:B--2---:R-:W-:Y:S04]  /*4e580*/  STL.64 [R1+0x1fc8], R24 ;  /* 0x001fc81801007387 */ /* 0x004fe80000100a00 */
[----:B0-----:R-:W2:Y:S04]  /*4e590*/  LDL.LU R8, [R1+0x130] ;  /* 0x0001300001087983 */ /* 0x001ea80000300800 */
[----:B------:R-:W2:Y:S04]  /*4e5a0*/  LDL.LU R9, [R1+0x134] ;  /* 0x0001340001097983 */ /* 0x000ea80000300800 */
[----:B------:R-:W3:Y:S04]  /*4e5b0*/  LDL.LU R10, [R1+0x138] ;  /* 0x00013800010a7983 */ /* 0x000ee80000300800 */
[----:B------:R-:W3:Y:S04]  /*4e5c0*/  LDL.LU R11, [R1+0x13c] ;  /* 0x00013c00010b7983 */ /* 0x000ee80000300800 */
[----:B---3--:R-:W-:Y:S04]  /*4e5d0*/  STL.64 [R1+0x1fe0], R10 ;  /* 0x001fe00a01007387 */ /* 0x008fe80000100a00 */
[----:B--2---:R0:W-:Y:S04]  /*4e5e0*/  STL.64 [R1+0x1fd8], R8 ;  /* 0x001fd80801007387 */ /* 0x0041e80000100a00 */
        /* <DEDUP_REMOVED lines=47> */
[----:B--2---:R-:W-:Y:S04]  /*4e8e0*/  STL.64 [R1+0x2058], R8 ;  /* 0x0020580801007387 */ /* 0x004fe80000100a00 */
[----:B------:R-:W0:Y:S04]  /*4e8f0*/  LDS.128 R8, [R5+0x400] ;  /* 0x0004000005087984 */ /* 0x000e280000000c00 */
[----:B------:R-:W2:Y:S04]  /*4e900*/  LDL.LU R24, [R1+0x120] ;  /* 0x0001200001187983 */ /* 0x000ea80000300800 */
[----:B------:R-:W2:Y:S04]  /*4e910*/  LDL.LU R25, [R1+0x124] ;  /* 0x0001240001197983 */ /* 0x000ea80000300800 */
[----:B------:R-:W2:Y:S04]  /*4e920*/  LDL.LU R26, [R1+0x128] ;  /* 0x00012800011a7983 */ /* 0x000ea80000300800 */
[----:B------:R-:W2:Y:S04]  /*4e930*/  LDL.LU R27, [R1+0x12c] ;  /* 0x00012c00011b7983 */ /* 0x000ea80000300800 */
[----:B------:R-:W3:Y:S04]  /*4e940*/  LDL.LU R12, [R1+0x140] ;  /* 0x00014000010c7983 */ /* 0x000ee80000300800 */
[----:B------:R-:W3:Y:S04]  /*4e950*/  LDL.LU R13, [R1+0x144] ;  /* 0x00014400010d7983 */ /* 0x000ee80000300800 */
[----:B------:R-:W3:Y:S04]  /*4e960*/  LDL.LU R14, [R1+0x148] ;  /* 0x00014800010e7983 */ /* 0x000ee80000300800 */
[----:B------:R-:W3:Y:S04]  /*4e970*/  LDL.LU R15, [R1+0x14c] ;  /* 0x00014c00010f7983 */ /* 0x000ee80000300800 */
[----:B------:R-:W4:Y:S04]  /*4e980*/  LDL.LU R16, [R1+0x180] ;  /* 0x0001800001107983 */ /* 0x000f280000300800 */
[----:B------:R-:W4:Y:S01]  /*4e990*/  LDL.LU R17, [R1+0x184] ;  /* 0x0001840001117983 */ /* 0x000f220000300800 */
[----:B0-----:R-:W-:-:S03]  /*4e9a0*/  IMAD.MOV.U32 R23, RZ, RZ, R10 ;  /* 0x000000ffff177224 */ /* 0x001fc600078e000a */
[----:B------:R-:W4:Y:S04]  /*4e9b0*/  LDL.LU R18, [R1+0x188] ;  /* 0x0001880001127983 */ /* 0x000f280000300800 */
[----:B------:R-:W4:Y:S04]  /*4e9c0*/  LDL.LU R19, [R1+0x18c] ;  /* 0x00018c0001137983 */ /* 0x000f280000300800 */
[----:B------:R-:W-:Y:S04]  /*4e9d0*/  STL.64 [R1+0x3d0], R8 ;  /* 0x0003d00801007387 */ /* 0x000fe80000100a00 */
[----:B------:R-:W-:Y:S04]  /*4e9e0*/  STL.64 [R1+0x3d8], R10 ;  /* 0x0003d80a01007387 */ /* 0x000fe80000100a00 */
[----:B------:R-:W0:Y:S04]  /*4e9f0*/  LDS.128 R8, [R4] ;  /* 0x0000000004087984 */ /* 0x000e280000000c00 */
[----:B------:R-:W-:Y:S04]  /*4ea00*/  STL [R1+0x1b1c], R23 ;  /* 0x001b1c1701007387 */ /* 0x000fe80000100800 */
[----:B0-----:R-:W-:Y:S04]  /*4ea10*/  STL.64 [R1+0x220], R8 ;  /* 0x0002200801007387 */ /* 0x001fe80000100a00 */
[----:B------:R-:W-:Y:S04]  /*4ea20*/  STL.64 [R1+0x228], R10 ;  /* 0x0002280a01007387 */ /* 0x000fe80000100a00 */
[----:B------:R-:W0:Y:S04]  /*4ea30*/  LDS.128 R8, [R4+0x400] ;  /* 0x0004000004087984 */ /* 0x000e280000000c00 */
[----:B0-----:R-:W-:Y:S04]  /*4ea40*/  STL.64 [R1+0x3f0], R8 ;  /* 0x0003f00801007387 */ /* 0x001fe80000100a00 */
[----:B------:R0:W-:Y:S04]  /*4ea50*/  STL.64 [R1+0x3f8], R10 ;  /* 0x0003f80a01007387 */ /* 0x0001e80000100a00 */
[----:B0-----:R-:W2:Y:S04]  /*4ea60*/  LDL.LU.64 R10, [R1+0x2060] ;  /* 0x00206000010a7983 */ /* 0x001ea80000300a00 */
[----:B------:R-:W2:Y:S04]  /*4ea70*/  LDL.LU.64 R8, [R1+0x2058] ;  /* 0x0020580001087983 */ /* 0x000ea80000300a00 */
[----:B------:R-:W-:Y:S06]  /*4ea80*/  BAR.SYNC.DEFER_BLOCKING 0x0 ;  /* 0x0000000000007b1d */ /* 0x000fec0000010000 */
[----:B--2---:R0:W-:Y:S04]  /*4ea90*/  STS.128 [R0], R8 ;  /* 0x0000000800007388 */ /* 0x0041e80000000c00 */
[----:B0-----:R-:W2:Y:S04]  /*4eaa0*/  LDL.LU.64 R10, [R1+0x2050] ;  /* 0x00205000010a7983 */ /* 0x001ea80000300a00 */
[----:B------:R-:W2:Y:S04]  /*4eab0*/  LDL.LU.64 R8, [R1+0x2048] ;  /* 0x0020480001087983 */ /* 0x000ea80000300a00 */
[----:B--2---:R0:W-:Y:S04]  /*4eac0*/  STS.128 [R0+0x80], R8 ;  /* 0x0000800800007388 */ /* 0x0041e80000000c00 */
        /* <DEDUP_REMOVED lines=17> */
[----:B--2---:R-:W-:Y:S04]  /*4ebe0*/  STS.128 [R0+0x380], R8 ;  /* 0x0003800800007388 */ /* 0x004fe80000000c00 */
[----:B------:R-:W-:Y:S06]  /*4ebf0*/  BAR.SYNC.DEFER_BLOCKING 0x0 ;  /* 0x0000000000007b1d */ /* 0x000fec0000010000 */
[----:B------:R-:W0:Y:S04]  /*4ec00*/  LDS.128 R8, [R2] ;  /* 0x0000000002087984 */ /* 0x000e280000000c00 */
        /* <DEDUP_REMOVED lines=26> */
[----:B------:R0:W-:Y:S04]  /*4edb0*/  STS.128 [R0], R24 ;  /* 0x0000001800007388 */ /* 0x0001e80000000c00 */
[----:B---3--:R-:W-:Y:S04]  /*4edc0*/  STS.128 [R0+0x100], R12 ;  /* 0x0001000c00007388 */ /* 0x008fe80000000c00 */
[----:B0-----:R-:W3:Y:S04]  /*4edd0*/  LDL.LU.64 R26, [R1+0x1fd0] ;  /* 0x001fd000011a7983 */ /* 0x001ee80000300a00 */
[----:B------:R-:W3:Y:S04]  /*4ede0*/  LDL.LU.64 R24, [R1+0x1fc8] ;  /* 0x001fc80001187983 */ /* 0x000ee80000300a00 */
[----:B--2---:R0:W-:Y:S04]  /*4edf0*/  STS.128 [R0+0x80], R8 ;  /* 0x0000800800007388 */ /* 0x0041e80000000c00 */
[----:B0-----:R-:W2:Y:S04]  /*4ee00*/  LDL.LU.64 R10, [R1+0x1fc0] ;  /* 0x001fc000010a7983 */ /* 0x001ea80000300a00 */
[----:B------:R-:W2:Y:S04]  /*4ee10*/  LDL.LU.64 R8, [R1+0x1fb8] ;  /* 0x001fb80001087983 */ /* 0x000ea80000300a00 */
[----:B------:R-:W2:Y:S04]  /*4ee20*/  LDL.LU.64 R14, [R1+0x1fb0] ;  /* 0x001fb000010e7983 */ /* 0x000ea80000300a00 */
[----:B------:R-:W2:Y:S04]  /*4ee30*/  LDL.LU.64 R12, [R1+0x1fa8] ;  /* 0x001fa800010c7983 */ /* 0x000ea80000300a00 */
[----:B---3--:R0:W-:Y:S04]  /*4ee40*/  STS.128 [R0+0x180], R24 ;  /* 0x0001801800007388 */ /* 0x0081e80000000c00 */
[----:B0-----:R-:W3:Y:S04]  /*4ee50*/  LDL.LU.64 R26, [R1+0x1fa0] ;  /* 0x001fa000011a7983 */ /* 0x001ee80000300a00 */
[----:B------:R-:W3:Y:S04]  /*4ee60*/  LDL.LU.64 R24, [R1+0x1f98] ;  /* 0x001f980001187983 */ /* 0x000ee80000300a00 */
[----:B--2---:R0:W-:Y:S04]  /*4ee70*/  STS.128 [R0+0x280], R12 ;  /* 0x0002800c00007388 */ /* 0x0041e80000000c00 */
[----:B0-----:R-:W2:Y:S04]  /*4ee80*/  LDL.LU R12, [R1+0x240] ;  /* 0x00024000010c7983 */ /* 0x001ea80000300800 */
[----:B------:R-:W2:Y:S04]  /*4ee90*/  LDL.LU R13, [R1+0x244] ;  /* 0x00024400010d7983 */ /* 0x000ea80000300800 */
[----:B------:R-:W2:Y:S04]  /*4eea0*/  LDL.LU R14, [R1+0x248] ;  /* 0x00024800010e7983 */ /* 0x000ea80000300800 */
[----:B------:R-:W2:Y:S04]  /*4eeb0*/  LDL.LU R15, [R1+0x24c] ;  /* 0x00024c00010f7983 */ /* 0x000ea80000300800 */
[----:B------:R0:W-:Y:S04]  /*4eec0*/  STS.128 [R0+0x200], R8 ;  /* 0x0002000800007388 */ /* 0x0001e80000000c00 */
[----:B--2---:R-:W-:Y:S04]  /*4eed0*/  STL.64 [R1+0x1f60], R14 ;  /* 0x001f600e01007387 */ /* 0x004fe80000100a00 */
[----:B------:R-:W-:Y:S04]  /*4eee0*/  STL.64 [R1+0x1f58], R12 ;  /* 0x001f580c01007387 */ /* 0x000fe80000100a00 */
[----:B0-----:R-:W2:Y:S04]  /*4eef0*/  LDL.LU R8, [R1+0x230] ;  /* 0x0002300001087983 */ /* 0x001ea80000300800 */
[----:B------:R-:W2:Y:S04]  /*4ef00*/  LDL.LU R9, [R1+0x234] ;  /* 0x0002340001097983 */ /* 0x000ea80000300800 */
[----:B------:R-:W2:Y:S04]  /*4ef10*/  LDL.LU R10, [R1+0x238] ;  /* 0x00023800010a7983 */ /* 0x000ea80000300800 */
[----:B------:R-:W2:Y:S04]  /*4ef20*/  LDL.LU R11, [R1+0x23c] ;  /* 0x00023c00010b7983 */ /* 0x000ea80000300800 */
[----:B----4-:R0:W-:Y:S04]  /*4ef30*/  STS.128 [R0+0x300], R16 ;  /* 0x0003001000007388 */ /* 0x0101e80000000c00 */
[----:B---3--:R-:W-:Y:S04]  /*4ef40*/  STS.128 [R0+0x380], R24 ;  /* 0x0003801800007388 */ /* 0x008fe80000000c00 */
[----:B------:R-:W-:Y:S06]  /*4ef50*/  BAR.SYNC.DEFER_BLOCKING 0x0 ;  /* 0x0000000000007b1d */ /* 0x000fec0000010000 */
[----:B------:R-:W-:Y:S04]  /*4ef60*/  LDS.128 R24, [R29] ;  /* 0x000000001d187984 */ /* 0x000fe80000000c00 */
[----:B--2---:R-:W-:Y:S04]  /*4ef70*/  STL.64 [R1+0x1f70], R10 ;  /* 0x001f700a01007387 */ /* 0x004fe80000100a00 */
[----:B------:R-:W-:Y:S04]  /*4ef80*/  STL.64 [R1+0x1f68], R8 ;  /* 0x001f680801007387 */ /* 0x000fe80000100a00 */
[----:B0-----:R-:W2:Y:S04]  /*4ef90*/  LDL.LU R16, [R1+0x250] ;  /* 0x0002500001107983 */ /* 0x001ea80000300800 */
[----:B------:R-:W2:Y:S04]  /*4efa0*/  LDL.LU R17, [R1+0x254] ;  /* 0x0002540001117983 */ /* 0x000ea80000300800 */
[----:B------:R-:W3:Y:S04]  /*4efb0*/  LDL.LU R18, [R1+0x258] ;  /* 0x0002580001127983 */ /* 0x000ee80000300800 */
[----:B------:R-:W3:Y:S04]  /*4efc0*/  LDL.LU R19, [R1+0x25c] ;  /* 0x00025c0001137983 */ /* 0x000ee80000300800 */
[----:B------:R-:W0:Y:S02]  /*4efd0*/  LDS.128 R8, [R2] ;  /* 0x0000000002087984 */ /* 0x000e240000000c00 */
[----:B0-----:R-:W-:-:S02]  /*4efe0*/  IMAD.MOV.U32 R22, RZ, RZ, R8 ;  /* 0x000000ffff167224 */ /* 0x001fc400078e0008 */
[----:B---3--:R-:W-:Y:S04]  /*4eff0*/  STL.64 [R1+0x1f80], R18 ;  /* 0x001f801201007387 */ /* 0x008fe80000100a00 */
[----:B--2---:R-:W-:Y:S04]  /*4f000*/  STL.64 [R1+0x1f78], R16 ;  /* 0x001f781001007387 */ /* 0x004fe80000100a00 */
[----:B------:R0:W-:Y:S04]  /*4f010*/  STL [R1+0x4], R9 ;  /* 0x0000040901007387 */ /* 0x0001e80000100800 */
[----:B------:R1:W-:Y:S04]  /*4f020*/  STL.64 [R1+0x8], R10 ;  /* 0x0000080a01007387 */ /* 0x0003e80000100a00 */
[----:B------:R-:W2:Y:S04]  /*4f030*/  LDL.LU R8, [R1+0x1b0] ;  /* 0x0001b00001087983 */ /* 0x000ea80000300800 */
[----:B0-----:R-:W2:Y:S04]  /*4f040*/  LDL.LU R9, [R1+0x1b4] ;  /* 0x0001b40001097983 */ /* 0x001ea80000300800 */
[----:B-1----:R-:W3:Y:S04]  /*4f050*/  LDL.LU R10, [R1+0x1b8] ;  /* 0x0001b800010a7983 */ /* 0x002ee80000300800 */
        /* <DEDUP_REMOVED lines=12> */
[----:B0-----:R-:W-:Y:S04]  /*4f120*/  STL.64 [R1+0xb0], R8 ;  /* 0x0000b00801007387 */ /* 0x001fe80000100a00 */
[----:B------:R-:W-:Y:S04]  /*4f130*/  STL.64 [R1+0xb8], R10 ;  /* 0x0000b80a01007387 */ /* 0x000fe80000100a00 */
[----:B------:R-:W0:Y:S04]  /*4f140*/  LDS.128 R8, [R29+0x400] ;  /* 0x000400001d087984 */ /* 0x000e280000000c00 */
[----:B0-----:R-:W-:Y:S04]  /*4f150*/  STL.64 [R1+0xd0], R8 ;  /* 0x0000d00801007387 */ /* 0x001fe80000100a00 */
[----:B------:R-:W-:Y:S04]  /*4f160*/  STL.64 [R1+0x10], R24 ;  /* 0x0000101801007387 */ /* 0x000fe80000100a00 */
[----:B------:R-:W-:Y:S04]  /*4f170*/  STL.64 [R1+0x18], R26 ;  /* 0x0000181a01007387 */ /* 0x000fe80000100a00 */
[----:B------:R-:W0:Y:S01]  /*4f180*/  LDS.128 R24, [R5] ;  /* 0x0000000005187984 */ /* 0x000e220000000c00 */
[----:B------:R-:W-:-:S03]  /*4f190*/  IMAD.MOV.U32 R23, RZ, RZ, R10 ;  /* 0x000000ffff177224 */ /* 0x000fc600078e000a */
[----:B------:R-:W-:Y:S04]  /*4f1a0*/  STL [R1+0xdc], R11 ;  /* 0x0000dc0b01007387 */ /* 0x000fe80000100800 */
[----:B------:R-:W-:Y:S04]  /*4f1b0*/  STL [R1+0x1b20], R23 ;  /* 0x001b201701007387 */ /* 0x000fe80000100800 */
[----:B------:R-:W-:Y:S04]  /*4f1c0*/  STL [R1+0x1b50], R22 ;  /* 0x001b501601007387 */ /* 0x000fe80000100800 */
[----:B------:R1:W-:Y:S04]  /*4f1d0*/  STL [R1+0x1b4c], R20 ;  /* 0x001b4c1401007387 */ /* 0x0003e80000100800 */
[----:B------:R-:W-:Y:S04]  /*4f1e0*/  LDS.128 R8, [R5+0x400] ;  /* 0x0004000005087984 */ /* 0x000fe80000000c00 */
[----:B-1----:R-:W4:Y:S04]  /*4f1f0*/  LDL.LU R20, [R1+0x1e0] ;  /* 0x0001e00001147983 */ /* 0x002f280000300800 */
[----:B------:R-:W4:Y:S04]  /*4f200*/  LDL.LU R21, [R1+0x1e4] ;  /* 0x0001e40001157983 */ /* 0x000f280000300800 */
[----:B------:R-:W4:Y:S04]  /*4f210*/  LDL.LU R22, [R1+0x1e8] ;  /* 0x0001e80001167983 */ /* 0x000f280000300800 */
[----:B------:R-:W4:Y:S04]  /*4f220*/  LDL.LU R23, [R1+0x1ec] ;  /* 0x0001ec0001177983 */ /* 0x000f280000300800 */
[----:B0-----:R-:W-:Y:S04]  /*4f230*/  STL.64 [R1+0x30], R24 ;  /* 0x0000301801007387 */ /* 0x001fe80000100a00 */
[----:B------:R-:W-:Y:S04]  /*4f240*/  STL.64 [R1+0x38], R26 ;  /* 0x0000381a01007387 */ /* 0x000fe80000100a00 */
[----:B------:R-:W0:Y:S04]  /*4f250*/  LDS.128 R24, [R4] ;  /* 0x0000000004187984 */ /* 0x000e280000000c00 */
[----:B0-----:R-:W-:Y:S04]  /*4f260*/  STL [R1+0x1b44], R24 ;  /* 0x001b441801007387 */ /* 0x001fe80000100800 */
[----:B------:R-:W-:Y:S04]  /*4f270*/  STL.64 [R1+0xa0], R8 ;  /* 0x0000a00801007387 */ /* 0x000fe80000100a00 */
[----:B------:R-:W-:Y:S04]  /*4f280*/  STL.64 [R1+0xa8], R10 ;  /* 0x0000a80a01007387 */ /* 0x000fe80000100a00 */
[----:B------:R-:W0:Y:S04]  /*4f290*/  LDS.128 R8, [R4+0x400] ;  /* 0x0004000004087984 */ /* 0x000e280000000c00 */
[----:B------:R1:W-:Y:S04]  /*4f2a0*/  STL [R1+0x1b34], R25 ;  /* 0x001b341901007387 */ /* 0x0003e80000100800 */
[----:B------:R0:W-:Y:S04]  /*4f2b0*/  STL [R1+0x1b24], R26 ;  /* 0x001b241a01007387 */ /* 0x0001e80000100800 */
[----:B------:R-:W-:Y:S04]  /*4f2c0*/  STL [R1+0x1b0c], R27 ;  /* 0x001b0c1b01007387 */ /* 0x000fe80000100800 */
[----:B------:R-:W-:Y:S06]  /*4f2d0*/  BAR.SYNC.DEFER_BLOCKING 0x0 ;  /* 0x0000000000007b1d */ /* 0x000fec0000010000 */
[----:B0-----:R0:W-:Y:S01]  /*4f2e0*/  STL.64 [R1+0xe8], R10 ;  /* 0x0000e80a01007387 */ /* 0x0011e20000100a00 */
[----:B-1----:R-:W-:-:S02]  /*4f2f0*/  IMAD.MOV.U32 R25, RZ, RZ, R8 ;  /* 0x000000ffff197224 */ /* 0x002fc400078e0008 */
[----:B------:R-:W-:Y:S01]  /*4f300*/  IMAD.MOV.U32 R26, RZ, RZ, R9 ;  /* 0x000000ffff1a7224 */ /* 0x000fe200078e0009 */
[----:B0-----:R-:W4:Y:S04]  /*4f310*/  LDL.LU.64 R10, [R1+0x1f90] ;  /* 0x001f9000010a7983 */ /* 0x001f280000300a00 */
[----:B------:R-:W4:Y:S04]  /*4f320*/  LDL.LU.64 R8, [R1+0x1f88] ;  /* 0x001f880001087983 */ /* 0x000f280000300a00 */
[----:B------:R0:W-:Y:S04]  /*4f330*/  STL [R1+0x1b3c], R25 ;  /* 0x001b3c1901007387 */ /* 0x0001e80000100800 */
[----:B------:R1:W-:Y:S04]  /*4f340*/  STL [R1+0x1b2c], R26 ;  /* 0x001b2c1a01007387 */ /* 0x0003e80000100800 */
[----:B------:R-:W4:Y:S04]  /*4f350*/  LDL.LU R24, [R1+0x1d0] ;  /* 0x0001d00001187983 */ /* 0x000f280000300800 */
[----:B0-----:R-:W4:Y:S04]  /*4f360*/  LDL.LU R25, [R1+0x1d4] ;  /* 0x0001d40001197983 */ /* 0x001f280000300800 */
[----:B-1----:R-:W4:Y:S04]  /*4f370*/  LDL.LU R26, [R1+0x1d8] ;  /* 0x0001d800011a7983 */ /* 0x002f280000300800 */
[----:B------:R-:W4:Y:S04]  /*4f380*/  LDL.LU R27, [R1+0x1dc] ;  /* 0x0001dc00011b7983 */ /* 0x000f280000300800 */
[----:B--2---:R0:W-:Y:S04]  /*4f390*/  STS.128 [R0], R16 ;  /* 0x0000001000007388 */ /* 0x0041e80000000c00 */
[----:B0-----:R-:W2:Y:S04]  /*4f3a0*/  LDL.LU.64 R18, [R1+0x1f80] ;  /* 0x001f800001127983 */ /* 0x001ea80000300a00 */
[----:B------:R-:W2:Y:S04]  /*4f3b0*/  LDL.LU.64 R16, [R1+0x1f78] ;  /* 0x001f780001107983 */ /* 0x000ea80000300a00 */
[----:B---3--:R-:W-:Y:S04]  /*4f3c0*/  STS.128 [R0+0x100], R12 ;  /* 0x0001000c00007388 */ /* 0x008fe80000000c00 */
[----:B----4-:R0:W-:Y:S04]  /*4f3d0*/  STS.128 [R0+0x80], R8 ;  /* 0x0000800800007388 */ /* 0x0101e80000000c00 */
[----:B0-----:R-:W3:Y:S04]  /*4f3e0*/  LDL.LU.64 R10, [R1+0x1f70] ;  /* 0x001f7000010a7983 */ /* 0x001ee80000300a00 */
[----:B------:R-:W3:Y:S04]  /*4f3f0*/  LDL.LU.64 R8, [R1+0x1f68] ;  /* 0x001f680001087983 */ /* 0x000ee80000300a00 */
[----:B------:R-:W4:Y:S04]  /*4f400*/  LDL.LU.64 R14, [R1+0x1f60] ;  /* 0x001f6000010e7983 */ /* 0x000f280000300a00 */
[----:B------:R-:W4:Y:S04]  /*4f410*/  LDL.LU.64 R12, [R1+0x1f58] ;  /* 0x001f5800010c7983 */ /* 0x000f280000300a00 */
[----:B------:R-:W-:Y:S04]  /*4f420*/  STS.128 [R0+0x180], R24 ;  /* 0x0001801800007388 */ /* 0x000fe80000000c00 */
[----:B------:R-:W-:Y:S04]  /*4f430*/  STS.128 [R0+0x200], R20 ;  /* 0x0002001400007388 */ /* 0x000fe80000000c00 */
[----:B--2---:R-:W-:Y:S04]  /*4f440*/  STS.128 [R0+0x380], R16 ;  /* 0x0003801000007388 */ /* 0x004fe80000000c00 */
[----:B---3--:R-:W-:Y:S04]  /*4f450*/  STS.128 [R0+0x280], R8 ;  /* 0x0002800800007388 */ /* 0x008fe80000000c00 */
[----:B----4-:R-:W-:Y:S04]  /*4f460*/  STS.128 [R0+0x300], R12 ;  /* 0x0003000c00007388 */ /* 0x010fe80000000c00 */
[----:B------:R-:W-:Y:S06]  /*4f470*/  BAR.SYNC.DEFER_BLOCKING 0x0 ;  /* 0x0000000000007b1d */ /* 0x000fec0000010000 */
[----:B------:R-:W0:Y:S04]  /*4f480*/  LDS.128 R8, [R2] ;  /* 0x0000000002087984 */ /* 0x000e280000000c00 */
[----:B------:R-:W1:Y:S04]  /*4f490*/  LDS.128 R12, [R2+0x400] ;  /* 0x00040000020c7984 */ /* 0x000e680000000c00 */
[----:B------:R-:W2:Y:S04]  /*4f4a0*/  LDS.128 R16, [R29] ;  /* 0x000000001d107984 */ /* 0x000ea80000000c00 */
[----:B0-----:R-:W-:Y:S04]  /*4f4b0*/  STL.64 [R1+0x190], R8 ;  /* 0x0001900801007387 */ /* 0x001fe80000100a00 */
[----:B------:R-:W-:Y:S04]  /*4f4c0*/  STL.64 [R1+0x198], R10 ;  /* 0x0001980a01007387 */ /* 0x000fe80000100a00 */
[----:B------:R-:W0:Y:S04]  /*4f4d0*/  LDS.128 R8, [R29+0x400] ;  /* 0x000400001d087984 */ /* 0x000e280000000c00 */
[----:B-1----:R1:W-:Y:S04]  /*4f4e0*/  STL.64 [R1+0x490], R12 ;  /* 0x0004900c01007387 */ /* 0x0023e80000100a00 */
[----:B------:R3:W-:Y:S04]  /*4f4f0*/  STL.64 [R1+0x498], R14 ;  /* 0x0004980e01007387 */ /* 0x0007e80000100a00 */
[----:B-1----:R-:W4:Y:S04]  /*4f500*/  LDL.LU R12, [R1+0x380] ;  /* 0x00038000010c7983 */ /* 0x002f280000300800 */
[----:B--2---:R-:W-:Y:S04]  /*4f510*/  STL.64 [R1+0x1d0], R16 ;  /* 0x0001d01001007387 */ /* 0x004fe80000100a00 */
[----:B------:R-:W-:Y:S04]  /*4f520*/  STL.64 [R1+0x1d8], R18 ;  /* 0x0001d81201007387 */ /* 0x000fe80000100a00 */
[----:B0-----:R0:W-:Y:S04]  /*4f530*/  STL.64 [R1+0x4a0], R8 ;  /* 0x0004a00801007387 */ /* 0x0011e80000100a00 */
[----:B------:R1:W-:Y:S04]  /*4f540*/  STL.64 [R1+0x4a8], R10 ;  /* 0x0004a80a01007387 */ /* 0x0003e80000100a00 */
[----:B------:R-:W4:Y:S04]  /*4f550*/  LDL.LU R13, [R1+0x384] ;  /* 0x00038400010d7983 */ /* 0x000f280000300800 */
[----:B---3--:R-:W2:Y:S04]  /*4f560*/  LDL.LU R14, [R1+0x388] ;  /* 0x00038800010e7983 */ /* 0x008ea80000300800 */
[----:B------:R-:W2:Y:S04]  /*4f570*/  LDL.LU R15, [R1+0x38c] ;  /* 0x00038c00010f7983 */ /* 0x000ea80000300800 */
[----:B--2---:R-:W-:Y:S04]  /*4f580*/  STL.64 [R1+0x1ea0], R14 ;  /* 0x001ea00e01007387 */ /* 0x004fe80000100a00 */
[----:B----4-:R2:W-:Y:S04]  /*4f590*/  STL.64 [R1+0x1e98], R12 ;  /* 0x001e980c01007387 */ /* 0x0105e80000100a00 */
[----:B0-----:R-:W3:Y:S04]  /*4f5a0*/  LDL.LU R8, [R1+0x370] ;  /* 0x0003700001087983 */ /* 0x001ee80000300800 */
[----:B------:R-:W3:Y:S04]  /*4f5b0*/  LDL.LU R9, [R1+0x374] ;  /* 0x0003740001097983 */ /* 0x000ee80000300800 */
[----:B-1----:R-:W4:Y:S04]  /*4f5c0*/  LDL.LU R10, [R1+0x378] ;  /* 0x00037800010a7983 */ /* 0x002f280000300800 */
[----:B------:R-:W4:Y:S04]  /*4f5d0*/  LDL.LU R11, [R1+0x37c] ;  /* 0x00037c00010b7983 */ /* 0x000f280000300800 */
[----:B----4-:R-:W-:Y:S04]  /*4f5e0*/  STL.64 [R1+0x1eb0], R10 ;  /* 0x001eb00a01007387 */ /* 0x010fe80000100a00 */
[----:B---3--:R-:W-:Y:S04]  /*4f5f0*/  STL.64 [R1+0x1ea8], R8 ;  /* 0x001ea80801007387 */ /* 0x008fe80000100a00 */
[----:B------:R-:W3:Y:S04]  /*4f600*/  LDL.LU R20, [R1+0x360] ;  /* 0x0003600001147983 */ /* 0x000ee80000300800 */
[----:B------:R-:W3:Y:S04]  /*4f610*/  LDL.LU R21, [R1+0x364] ;  /* 0x0003640001157983 */ /* 0x000ee80000300800 */
[----:B------:R-:W4:Y:S04]  /*4f620*/  LDL.LU R22, [R1+0x368] ;  /* 0x0003680001167983 */ /* 0x000f280000300800 */
[----:B------:R-:W4:Y:S04]  /*4f630*/  LDL.LU R23, [R1+0x36c] ;  /* 0x00036c0001177983 */ /* 0x000f280000300800 */
[----:B----4-:R-:W-:Y:S04]  /*4f640*/  STL.64 [R1+0x1ec0], R22 ;  /* 0x001ec01601007387 */ /* 0x010fe80000100a00 */
[----:B---3--:R-:W-:Y:S04]  /*4f650*/  STL.64 [R1+0x1eb8], R20 ;  /* 0x001eb81401007387 */ /* 0x008fe80000100a00 */
[----:B--2---:R-:W2:Y:S04]  /*4f660*/  LDL.LU R12, [R1+0x340] ;  /* 0x00034000010c7983 */ /* 0x004ea80000300800 */
        /* <DEDUP_REMOVED lines=53> */
[----:B------:R-:W0:Y:S04]  /*4f9c0*/  LDS.128 R12, [R5] ;  /* 0x00000000050c7984 */ /* 0x000e280000000c00 */
        /* <DEDUP_REMOVED lines=80> */
[----:B---3--:R0:W-:Y:S04]  /*4fed0*/  STS.128 [R0], R20 ;  /* 0x0000001400007388 */ /* 0x0081e80000000c00 */
[----:B------:R1:W-:Y:S04]  /*4fee0*/  STS.128 [R0+0x80], R8 ;  /* 0x0000800800007388 */ /* 0x0003e80000000c00 */
[----:B0-----:R-:W3:Y:S04]  /*4fef0*/  LDL.LU.64 R22, [R1+0x1ec0] ;  /* 0x001ec00001167983 */ /* 0x001ee80000300a00 */
[----:B------:R-:W3:Y:S04]  /*4ff00*/  LDL.LU.64 R20, [R1+0x1eb8] ;  /* 0x001eb80001147983 */ /* 0x000ee80000300a00 */
[----:B-1----:R-:W3:Y:S04]  /*4ff10*/  LDL.LU.64 R10, [R1+0x1eb0] ;  /* 0x001eb000010a7983 */ /* 0x002ee80000300a00 */
[----:B------:R-:W3:Y:S04]  /*4ff20*/  LDL.LU.64 R8, [R1+0x1ea8] ;  /* 0x001ea80001087983 */ /* 0x000ee80000300a00 */
[----:B--2---:R0:W-:Y:S04]  /*4ff30*/  STS.128 [R0+0x100], R12 ;  /* 0x0001000c00007388 */ /* 0x0041e80000000c00 */
[----:B0-----:R-:W2:Y:S04]  /*4ff40*/  LDL.LU.64 R14, [R1+0x1ea0] ;  /* 0x001ea000010e7983 */ /* 0x001ea80000300a00 */
[----:B------:R-:W2:Y:S04]  /*4ff50*/  LDL.LU.64 R12, [R1+0x1e98] ;  /* 0x001e9800010c7983 */ /* 0x000ea80000300a00 */
[----:B----4-:R-:W-:Y:S04]  /*4ff60*/  STS.128 [R0+0x180], R24 ;  /* 0x0001801800007388 */ /* 0x010fe80000000c00 */
[----:B---3--:R-:W-:Y:S04]  /*4ff70*/  STS.128 [R0+0x200], R20 ;  /* 0x0002001400007388 */ /* 0x008fe80000000c00 */
[----:B------:R-:W-:Y:S04]  /*4ff80*/  STS.128 [R0+0x280], R8 ;  /* 0x0002800800007388 */ /* 0x000fe80000000c00 */
[----:B------:R-:W-:Y:S04]  /*4ff90*/  STS.128 [R0+0x380], R16 ;  /* 0x0003801000007388 */ /* 0x000fe80000000c00 */
[----:B--2---:R-:W-:Y:S04]  /*4ffa0*/  STS.128 [R0+0x300], R12 ;  /* 0x0003000c00007388 */ /* 0x004fe80000000c00 */
        /* <DEDUP_REMOVED lines=708> */
[----:B----4-:R-:W-:Y:S04]  /*52bf0*/  STS.128 [R0+0x180], R24 ;  /* 0x0001801800007388 */ /* 0x010fe80000000c00 */
[----:B0-----:R-:W3:Y:S04]  /*52c00*/  LDL.LU.64 R22, [R1+0x1bc0] ;  /* 0x001bc00001167983 */ /* 0x001ee80000300a00 */
[----:B------:R-:W3:Y:S04]  /*52c10*/  LDL.LU.64 R20, [R1+0x1bb8] ;  /* 0x001bb80001147983 */ /* 0x000ee80000300a00 */
[----:B-1----:R-:W4:Y:S04]  /*52c20*/  LDL.LU.64 R10, [R1+0x1bb0] ;  /* 0x001bb000010a7983 */ /* 0x002f280000300a00 */
[----:B------:R-:W4:Y:S04]  /*52c30*/  LDL.LU.64 R8, [R1+0x1ba8] ;  /* 0x001ba80001087983 */ /* 0x000f280000300a00 */
[----:B--2---:R0:W-:Y:S04]  /*52c40*/  STS.128 [R0+0x100], R12 ;  /* 0x0001000c00007388 */ /* 0x0041e80000000c00 */
[----:B0-----:R-:W2:Y:S04]  /*52c50*/  LDL.LU.64 R14, [R1+0x1ba0] ;  /* 0x001ba000010e7983 */ /* 0x001ea80000300a00 */
[----:B------:R-:W2:Y:S04]  /*52c60*/  LDL.LU.64 R12, [R1+0x1b98] ;  /* 0x001b9800010c7983 */ /* 0x000ea80000300a00 */
[----:B------:R-:W2:Y:S04]  /*52c70*/  LDL.LU R24, [R1+0x1230] ;  /* 0x0012300001187983 */ /* 0x000ea80000300800 */
[----:B------:R-:W2:Y:S04]  /*52c80*/  LDL.LU R25, [R1+0x1234] ;  /* 0x0012340001197983 */ /* 0x000ea80000300800 */
[----:B------:R-:W2:Y:S04]  /*52c90*/  LDL.LU R26, [R1+0x1238] ;  /* 0x00123800011a7983 */ /* 0x000ea80000300800 */
[----:B------:R-:W2:Y:S04]  /*52ca0*/  LDL.LU R27, [R1+0x123c] ;  /* 0x00123c00011b7983 */ /* 0x000ea80000300800 */
[----:B--2---:R-:W-:Y:S04]  /*52cb0*/  STL.64 [R1+0x1b60], R26 ;  /* 0x001b601a01007387 */ /* 0x004fe80000100a00 */
[----:B------:R0:W-:Y:S04]  /*52cc0*/  STL.64 [R1+0x1b58], R24 ;  /* 0x001b581801007387 */ /* 0x0001e80000100a00 */
[----:B0-----:R-:W2:Y:S04]  /*52cd0*/  LDL.LU R24, [R1+0x1200] ;  /* 0x0012000001187983 */ /* 0x001ea80000300800 */
        /* <DEDUP_REMOVED lines=9> */
[----:B---3--:R-:W-:Y:S04]  /*52d70*/  STS.128 [R0+0x200], R20 ;  /* 0x0002001400007388 */ /* 0x008fe80000000c00 */
[----:B----4-:R-:W-:Y:S04]  /*52d80*/  STS.128 [R0+0x280], R8 ;  /* 0x0002800800007388 */ /* 0x010fe80000000c00 */
[----:B------:R-:W-:Y:S04]  /*52d90*/  STS.128 [R0+0x300], R12 ;  /* 0x0003000c00007388 */ /* 0x000fe80000000c00 */
[----:B------:R-:W-:Y:S04]  /*52da0*/  STS.128 [R0+0x380], R16 ;  /* 0x0003801000007388 */ /* 0x000fe80000000c00 */
[----:B------:R-:W-:Y:S06]  /*52db0*/  BAR.SYNC.DEFER_BLOCKING 0x0 ;  /* 0x0000000000007b1d */ /* 0x000fec0000010000 */
[----:B--2---:R-:W-:Y:S04]  /*52dc0*/  STL.64 [R1+0x1b80], R26 ;  /* 0x001b801a01007387 */ /* 0x004fe80000100a00 */
[----:B------:R0:W-:Y:S04]  /*52dd0*/  STL.64 [R1+0x1b78], R24 ;  /* 0x001b781801007387 */ /* 0x0001e80000100a00 */
        /* <DEDUP_REMOVED lines=26> */
[----:B------:R-:W-:Y:S04]  /*52f80*/  STL [R1+0x1ad8], R2 ;  /* 0x001ad80201007387 */ /* 0x000fe80000100800 */
[----:B0-----:R-:W-:Y:S04]  /*52f90*/  STL.64 [R1+0x6a0], R24 ;  /* 0x0006a01801007387 */ /* 0x001fe80000100a00 */
[----:B------:R-:W-:Y:S04]  /*52fa0*/  STL.64 [R1+0x6a8], R26 ;  /* 0x0006a81a01007387 */ /* 0x000fe80000100a00 */
[----:B------:R-:W0:Y:S04]  /*52fb0*/  LDS.128 R24, [R29] ;  /* 0x000000001d187984 */ /* 0x000e280000000c00 */
        /* <DEDUP_REMOVED lines=21> */
[----:B--2---:R0:W-:Y:S04]  /*53110*/  STS.128 [R0], R24 ;  /* 0x0000001800007388 */ /* 0x0041e80000000c00 */
[----:B0-----:R-:W2:Y:S04]  /*53120*/  LDL.LU.64 R26, [R1+0x1b80] ;  /* 0x001b8000011a7983 */ /* 0x001ea80000300a00 */
[----:B------:R-:W2:Y:S04]  /*53130*/  LDL.LU.64 R24, [R1+0x1b78] ;  /* 0x001b780001187983 */ /* 0x000ea80000300a00 */
[----:B--2---:R0:W-:Y:S04]  /*53140*/  STS.128 [R0+0x80], R24 ;  /* 0x0000801800007388 */ /* 0x0041e80000000c00 */
[----:B0-----:R-:W2:Y:S04]  /*53150*/  LDL.LU.64 R26, [R1+0x1b70] ;  /* 0x001b7000011a7983 */ /* 0x001ea80000300a00 */
[----:B------:R-:W2:Y:S04]  /*53160*/  LDL.LU.64 R24, [R1+0x1b68] ;  /* 0x001b680001187983 */ /* 0x000ea80000300a00 */
[----:B------:R-:W-:Y:S04]  /*53170*/  STS.128 [R0+0x180], R20 ;  /* 0x0001801400007388 */ /* 0x000fe80000000c00 */
[----:B--2---:R0:W-:Y:S04]  /*53180*/  STS.128 [R0+0x100], R24 ;  /* 0x0001001800007388 */ /* 0x0041e80000000c00 */
[----:B0-----:R-:W2:Y:S04]  /*53190*/  LDL.LU.64 R26, [R1+0x1b60] ;  /* 0x001b6000011a7983 */ /* 0x001ea80000300a00 */
[----:B------:R-:W2:Y:S04]  /*531a0*/  LDL.LU.64 R24, [R1+0x1b58] ;  /* 0x001b580001187983 */ /* 0x000ea80000300a00 */
[----:B------:R-:W2:Y:S04]  /*531b0*/  LDL.LU R22, [R1+0x1b50] ;  /* 0x001b500001167983 */ /* 0x000ea80000300800 */
[----:B------:R-:W2:Y:S04]  /*531c0*/  LDL.LU R20, [R1+0x1b4c] ;  /* 0x001b4c0001147983 */ /* 0x000ea80000300800 */
[----:B---3--:R0:W-:Y:S04]  /*531d0*/  STS.128 [R0+0x200], R8 ;  /* 0x0002000800007388 */ /* 0x0081e80000000c00 */
[----:B----4-:R-:W-:Y:S04]  /*531e0*/  STS.128 [R0+0x300], R12 ;  /* 0x0003000c00007388 */ /* 0x010fe80000000c00 */
[----:B------:R-:W-:Y:S01]  /*531f0*/  STS.128 [R0+0x380], R16 ;  /* 0x0003801000007388 */ /* 0x000fe20000000c00 */
[C---:B------:R-:W-:Y:S01]  /*53200*/  IMAD R6, R28.reuse, c[0x0][0x194], RZ ;  /* 0x000065001c067a24 */ /* 0x040fe200078e02ff */
[----:B------:R-:W-:-:S02]  /*53210*/  ISETP.GE.AND P1, PT, R28, c[0x0][0x178], PT ;  /* 0x00005e001c007a0c */ /* 0x000fc40003f26270 */
[----:B------:R-:W3:Y:S02]  /*53220*/  LDL R2, [R1+0x10c8] ;  /* 0x0010c80001027983 */ /* 0x000ee40000100800 */
[C---:B------:R-:W-:Y:S02]  /*53230*/  LEA R4, P3, R6.reuse, c[0x0][0x170], 0x1 ;  /* 0x00005c0006047a11 */ /* 0x040fe400078608ff */
[C---:B------:R-:W-:Y:S01]  /*53240*/  ISETP.LT.AND P1, PT, R3.reuse, c[0x0][0x17c], !P1 ;  /* 0x00005f0003007a0c */ /* 0x040fe20004f21270 */
[----:B0-----:R-:W-:Y:S01]  /*53250*/  IMAD R8, R3, c[0x0][0x198], RZ ;  /* 0x0000660003087a24 */ /* 0x001fe200078e02ff */
[----:B------:R-:W-:Y:S01]  /*53260*/  LEA.HI.X.SX32 R5, R6, c[0x0][0x174], 0x1, P3 ;  /* 0x00005d0006057a11 */ /* 0x000fe200018f0eff */
[----:B------:R-:W-:-:S04]  /*53270*/  IMAD.MOV.U32 R9, RZ, RZ, c[0x0][0x194] ;  /* 0x00006500ff097624 */ /* 0x000fc800078e00ff */
[----:B------:R-:W-:Y:S01]  /*53280*/  IMAD.WIDE R10, R8, 0x2, R4 ;  /* 0x00000002080a7825 */ /* 0x000fe200078e0204 */
[----:B------:R-:W-:Y:S01]  /*53290*/  IADD3 R21, R3, 0x3, RZ ;  /* 0x0000000303157810 */ /* 0x000fe20007ffe0ff */
[----:B--2---:R0:W-:Y:S04]  /*532a0*/  STS.128 [R0+0x280], R24 ;  /* 0x0002801800007388 */ /* 0x0041e80000000c00 */
[----:B------:R-:W-:Y:S01]  /*532b0*/  BAR.SYNC.DEFER_BLOCKING 0x0 ;  /* 0x0000000000007b1d */ /* 0x000fe20000010000 */
[----:B------:R-:W-:Y:S01]  /*532c0*/  PRMT R20, R7, 0x7632, R20 ;  /* 0x0000763207147816 */ /* 0x000fe20000000014 */
[----:B0-----:R-:W-:-:S04]  /*532d0*/  IMAD R0, R9, 0x40, R6 ;  /* 0x0000004009007824 */ /* 0x001fc800078e0206 */
[----:B------:R-:W2:Y:S04]  /*532e0*/  LDL R26, [R1+0x10c4] ;  /* 0x0010c400011a7983 */ /* 0x000ea80000100800 */
[----:B------:R-:W4:Y:S04]  /*532f0*/  LDL.LU R23, [R1+0x20] ;  /* 0x0000200001177983 */ /* 0x000f280000300800 */
[----:B------:R-:W4:Y:S04]  /*53300*/  LDL R29, [R1+0x10c0] ;  /* 0x0010c000011d7983 */ /* 0x000f280000100800 */
[----:B------:R0:W-:Y:S01]  /*53310*/  @P1 STG.E.U16 [R10.64], R7 ;  /* 0x000000070a001986 */ /* 0x0001e2000c101506 */
[----:B------:R-:W-:-:S03]  /*53320*/  LEA R14, P1, R0, c[0x0][0x170], 0x1 ;  /* 0x00005c00000e7a11 */ /* 0x000fc600078208ff */
[----:B------:R-:W4:Y:S01]  /*53330*/  LDL.LU R24, [R1+0x60] ;  /* 0x0000600001187983 */ /* 0x000f220000300800 */
[C---:B0-----:R-:W-:Y:S01]  /*53340*/  IMAD R7, R9.reuse, 0x40, R0 ;  /* 0x0000004009077824 */ /* 0x041fe200078e0200 */
[----:B------:R-:W-:Y:S02]  /*53350*/  LEA.HI.X.SX32 R15, R0, c[0x0][0x174], 0x1, P1 ;  /* 0x00005d00000f7a11 */ /* 0x000fe400008f0eff */
[----:B------:R-:W4:Y:S01]  /*53360*/  LDL.LU R25, [R1+0x50] ;  /* 0x0000500001197983 */ /* 0x000f220000300800 */
[----:B------:R-:W-:Y:S01]  /*53370*/  IMAD R9, R9, 0x40, R7 ;  /* 0x0000004009097824 */ /* 0x000fe200078e0207 */
[----:B------:R-:W-:Y:S02]  /*53380*/  LEA R12, P6, R7, c[0x0][0x170], 0x1 ;  /* 0x00005c00070c7a11 */ /* 0x000fe400078c08ff */
[----:B------:R-:W4:Y:S02]  /*53390*/  LDL.LU R27, [R1+0x10] ;  /* 0x00001000011b7983 */ /* 0x000f240000300800 */
[----:B------:R-:W-:-:S02]  /*533a0*/  LEA R6, P1, R9, c[0x0][0x170], 0x1 ;  /* 0x00005c0009067a11 */ /* 0x000fc400078208ff */
[----:B------:R-:W-:Y:S02]  /*533b0*/  LEA.HI.X.SX32 R13, R7, c[0x0][0x174], 0x1, P6 ;  /* 0x00005d00070d7a11 */ /* 0x000fe400030f0eff */
[----:B------:R-:W-:Y:S02]  /*533c0*/  LEA.HI.X.SX32 R7, R9, c[0x0][0x174], 0x1, P1 ;  /* 0x00005d0009077a11 */ /* 0x000fe400008f0eff */
[----:B------:R-:W-:Y:S02]  /*533d0*/  ISETP.GE.AND P1, PT, R21, c[0x0][0x17c], PT ;  /* 0x00005f0015007a0c */ /* 0x000fe40003f26270 */
[----:B------:R-:W4:Y:S01]  /*533e0*/  LDL.LU R21, [R1+0x40] ;  /* 0x0000400001157983 */ /* 0x000f220000300800 */
[----:B------:R-:W-:-:S04]  /*533f0*/  ISETP.GE.AND P3, PT, R3, c[0x0][0x17c], PT ;  /* 0x00005f0003007a0c */ /* 0x000fc80003f66270 */
[----:B---3--:R-:W-:Y:S02]  /*53400*/  ISETP.LT.AND P4, PT, R2, c[0x0][0x178], !P3 ;  /* 0x00005e0002007a0c */ /* 0x008fe40005f81270 */
[----:B------:R-:W-:Y:S02]  /*53410*/  ISETP.LT.AND P6, PT, R28, c[0x0][0x178], !P0 ;  /* 0x00005e001c007a0c */ /* 0x000fe400047c1270 */
[C---:B------:R-:W-:Y:S01]  /*53420*/  IADD3 R0, R8.reuse, c[0x0][0x198], RZ ;  /* 0x0000660008007a10 */ /* 0x040fe20007ffe0ff */
[----:B------:R-:W-:-:S04]  /*53430*/  IMAD.WIDE R16, R8, 0x2, R14 ;  /* 0x0000000208107825 */ /* 0x000fc800078e020e */
[----:B------:R-:W-:-:S04]  /*53440*/  IMAD.WIDE R10, R8, 0x2, R12 ;  /* 0x00000002080a7825 */ /* 0x000fc800078e020c */
[----:B------:R-:W-:-:S04]  /*53450*/  IMAD.WIDE R8, R8, 0x2, R6 ;  /* 0x0000000208087825 */ /* 0x000fc800078e0206 */
[----:B------:R-:W-:Y:S01]  /*53460*/  IMAD.WIDE R18, R0, 0x2, R4 ;  /* 0x0000000200127825 */ /* 0x000fe200078e0204 */
[----:B--2---:R-:W-:Y:S02]  /*53470*/  ISETP.LT.AND P5, PT, R26, c[0x0][0x178], !P3 ;  /* 0x00005e001a007a0c */ /* 0x004fe40005fa1270 */
[----:B----4-:R-:W-:-:S13]  /*53480*/  ISETP.LT.AND P3, PT, R29, c[0x0][0x178], !P3 ;  /* 0x00005e001d007a0c */ /* 0x010fda0005f61270 */
[----:B------:R-:W-:Y:S04]  /*53490*/  @P3 STG.E.U16 [R16.64], R21 ;  /* 0x0000001510003986 */ /* 0x000fe8000c101506 */
[----:B------:R-:W-:Y:S04]  /*534a0*/  @P5 STG.E.U16 [R10.64], R23 ;  /* 0x000000170a005986 */ /* 0x000fe8000c101506 */
[----:B------:R-:W-:Y:S04]  /*534b0*/  @P4 STG.E.U16 [R8.64], R22 ;  /* 0x0000001608004986 */ /* 0x000fe8000c101506 */
[----:B------:R0:W-:Y:S02]  /*534c0*/  @P6 STG.E.U16 [R18.64], R20 ;  /* 0x0000001412006986 */ /* 0x0001e4000c101506 */
[----:B0-----:R-:W-:-:S02]  /*534d0*/  PRMT R20, R22, 0x7632, R20 ;  /* 0x0000763216147816 */ /* 0x001fc40000000014 */
[----:B------:R-:W2:Y:S01]  /*534e0*/  LDL.LU R22, [R1+0x1b48] ;  /* 0x001b480001167983 */ /* 0x000ea20000300800 */
[----:B------:R-:W-:Y:S01]  /*534f0*/  ISETP.LT.AND P4, PT, R29, c[0x0][0x178], !P0 ;  /* 0x00005e001d007a0c */ /* 0x000fe20004781270 */
[----:B------:R-:W-:Y:S01]  /*53500*/  IMAD.WIDE R8, R0, 0x2, R14 ;  /* 0x0000000200087825 */ /* 0x000fe200078e020e */
[----:B------:R-:W-:Y:S02]  /*53510*/  ISETP.LT.AND P5, PT, R26, c[0x0][0x178], !P0 ;  /* 0x00005e001a007a0c */ /* 0x000fe400047a1270 */
[----:B------:R-:W-:Y:S02]  /*53520*/  PRMT R18, R21, 0x7632, R18 ;  /* 0x0000763215127816 */ /* 0x000fe40000000012 */
[----:B------:R-:W-:Y:S02]  /*53530*/  ISETP.LT.AND P6, PT, R2, c[0x0][0x178], !P0 ;  /* 0x00005e0002007a0c */ /* 0x000fe400047c1270 */
[----:B------:R-:W-:Y:S01]  /*53540*/  ISETP.LT.AND P0, PT, R28, c[0x0][0x178], !P2 ;  /* 0x00005e001c007a0c */ /* 0x000fe20005701270 */
[----:B------:R-:W-:Y:S01]  /*53550*/  IMAD.WIDE R10, R0, 0x2, R12 ;  /* 0x00000002000a7825 */ /* 0x000fe200078e020c */
[----:B------:R-:W-:-:S02]  /*53560*/  PRMT R19, R23, 0x7632, R19 ;  /* 0x0000763217137816 */ /* 0x000fc40000000013 */
[----:B------:R-:W3:Y:S01]  /*53570*/  LDL.LU R23, [R1+0x210] ;  /* 0x0002100001177983 */ /* 0x000ee20000300800 */
[C---:B------:R-:W-:Y:S01]  /*53580*/  IMAD.WIDE R16, R0.reuse, 0x2, R6 ;  /* 0x0000000200107825 */ /* 0x040fe200078e0206 */
[----:B------:R-:W-:Y:S02]  /*53590*/  IADD3 R0, R0, c[0x0][0x198], RZ ;  /* 0x0000660000007a10 */ /* 0x000fe40007ffe0ff */
[----:B------:R0:W-:Y:S01]  /*535a0*/  @P4 STG.E.U16 [R8.64], R18 ;  /* 0x0000001208004986 */ /* 0x0001e2000c101506 */
[----:B------:R-:W-:-:S03]  /*535b0*/  ISETP.LT.AND P4, PT, R29, c[0x0][0x178], !P2 ;  /* 0x00005e001d007a0c */ /* 0x000fc60005781270 */
[----:B------:R1:W-:Y:S04]  /*535c0*/  @P5 STG.E.U16 [R10.64], R19 ;  /* 0x000000130a005986 */ /* 0x0003e8000c101506 */
[----:B------:R4:W-:Y:S01]  /*535d0*/  @P6 STG.E.U16 [R16.64], R20 ;  /* 0x0000001410006986 */ /* 0x0009e2000c101506 */
[----:B0-----:R-:W-:-:S04]  /*535e0*/  IMAD.WIDE R8, R0, 0x2, R4 ;  /* 0x0000000200087825 */ /* 0x001fc800078e0204 */
[C---:B-1----:R-:W-:Y:S01]  /*535f0*/  IMAD.WIDE R10, R0.reuse, 0x2, R14 ;  /* 0x00000002000a7825 */ /* 0x042fe200078e020e */
[----:B----4-:R-:W-:-:S03]  /*53600*/  IADD3 R20, R0, c[0x0][0x198], RZ ;  /* 0x0000660000147a10 */ /* 0x010fc60007ffe0ff */
[C---:B------:R-:W-:Y:S01]  /*53610*/  IMAD.WIDE R16, R0.reuse, 0x2, R6 ;  /* 0x0000000200107825 */ /* 0x040fe200078e0206 */
[----:B--2---:R0:W-:Y:S04]  /*53620*/  @P0 STG.E.U16 [R8.64], R22 ;  /* 0x0000001608000986 */ /* 0x0041e8000c101506 */
[----:B------:R1:W-:Y:S01]  /*53630*/  @P4 STG.E.U16 [R10.64], R24 ;  /* 0x000000180a004986 */ /* 0x0003e2000c101506 */
[----:B0-----:R-:W-:Y:S01]  /*53640*/  IMAD.WIDE R8, R0, 0x2, R12 ;  /* 0x0000000200087825 */ /* 0x001fe200078e020c */
[----:B------:R-:W-:Y:S02]  /*53650*/  PRMT R0, R24, 0x7632, R0 ;  /* 0x0000763218007816 */ /* 0x000fe40000000000 */
[----:B-1----:R-:W2:Y:S01]  /*53660*/  LDL.LU R24, [R1+0x80] ;  /* 0x0000800001187983 */ /* 0x002ea20000300800 */
[----:B------:R-:W-:-:S02]  /*53670*/  ISETP.LT.AND P5, PT, R26, c[0x0][0x178], !P2 ;  /* 0x00005e001a007a0c */ /* 0x000fc400057a1270 */
[----:B------:R-:W-:Y:S02]  /*53680*/  ISETP.LT.AND P2, PT, R2, c[0x0][0x178], !P2 ;  /* 0x00005e0002007a0c */ /* 0x000fe40005741270 */
[----:B------:R-:W-:Y:S02]  /*53690*/  ISETP.LT.AND P6, PT, R28, c[0x0][0x178], !P1 ;  /* 0x00005e001c007a0c */ /* 0x000fe40004fc1270 */
[----:B------:R-:W-:Y:S02]  /*536a0*/  IADD3 R21, R3, 0x4, RZ ;  /* 0x0000000403157810 */ /* 0x000fe40007ffe0ff */
[----:B------:R-:W-:Y:S01]  /*536b0*/  ISETP.LT.AND P4, PT, R29, c[0x0][0x178], !P1 ;  /* 0x00005e001d007a0c */ /* 0x000fe20004f81270 */
[----:B------:R-:W-:Y:S01]  /*536c0*/  IMAD.WIDE R18, R20, 0x2, R4 ;  /* 0x0000000214127825 */ /* 0x000fe200078e0204 */
[----:B------:R-:W-:Y:S02]  /*536d0*/  ISETP.GE.AND P3, PT, R21, c[0x0][0x17c], PT ;  /* 0x00005f0015007a0c */ /* 0x000fe40003f66270 */
[----:B------:R-:W-:Y:S01]  /*536e0*/  PRMT R21, R22, 0x7632, R21 ;  /* 0x0000763216157816 */ /* 0x000fe20000000015 */
[----:B------:R0:W-:Y:S01]  /*536f0*/  @P5 STG.E.U16 [R8.64], R25 ;  /* 0x0000001908005986 */ /* 0x0001e2000c101506 */
[----:B------:R-:W-:-:S03]  /*53700*/  ISETP.LT.AND P5, PT, R26, c[0x0][0x178], !P1 ;  /* 0x00005e001a007a0c */ /* 0x000fc60004fa1270 */
[----:B------:R1:W-:Y:S04]  /*53710*/  @P2 STG.E.U16 [R16.64], R27 ;  /* 0x0000001b10002986 */ /* 0x0003e8000c101506 */
[----:B------:R4:W-:Y:S01]  /*53720*/  @P6 STG.E.U16 [R18.64], R21 ;  /* 0x0000001512006986 */ /* 0x0009e2000c101506 */
[----:B------:R-:W-:Y:S01]  /*53730*/  ISETP.LT.AND P6, PT, R2, c[0x0][0x178], !P1 ;  /* 0x00005e0002007a0c */ /* 0x000fe20004fc1270 */
[----:B0-----:R-:W-:Y:S01]  /*53740*/  IMAD.WIDE R8, R20, 0x2, R14 ;  /* 0x0000000214087825 */ /* 0x001fe200078e020e */
[----:B------:R-:W-:-:S03]  /*53750*/  ISETP.LT.AND P1, PT, R28, c[0x0][0x178], !P3 ;  /* 0x00005e001c007a0c */ /* 0x000fc60005f21270 */
[C---:B------:R-:W-:Y:S01]  /*53760*/  IMAD.WIDE R10, R20.reuse, 0x2, R12 ;  /* 0x00000002140a7825 */ /* 0x040fe200078e020c */
[----:B------:R0:W-:Y:S01]  /*53770*/  @P4 STG.E.U16 [R8.64], R0 ;  /* 0x0000000008004986 */ /* 0x0001e2000c101506 */
[----:B------:R-:W-:Y:S02]  /*53780*/  ISETP.LT.AND P4, PT, R29, c[0x0][0x178], !P3 ;  /* 0x00005e001d007a0c */ /* 0x000fe40005f81270 */
[C---:B-1----:R-:W-:Y:S01]  /*53790*/  IMAD.WIDE R16, R20.reuse, 0x2, R6 ;  /* 0x0000000214107825 */ /* 0x042fe200078e0206 */
[----:B------:R-:W-:Y:S02]  /*537a0*/  IADD3 R20, R20, c[0x0][0x198], RZ ;  /* 0x0000660014147a10 */ /* 0x000fe40007ffe0ff */
[----:B------:R-:W-:Y:S02]  /*537b0*/  IADD3 R22, R3, 0x5, RZ ;  /* 0x0000000503167810 */ /* 0x000fe40007ffe0ff */
[----:B----4-:R-:W-:Y:S02]  /*537c0*/  PRMT R18, R25, 0x7632, R18 ;  /* 0x0000763219127816 */ /* 0x010fe40000000012 */
[----:B------:R-:W-:-:S02]  /*537d0*/  PRMT R19, R27, 0x7632, R19 ;  /* 0x000076321b137816 */ /* 0x000fc40000000013 */
[C---:B------:R-:W-:Y:S01]  /*537e0*/  IADD3 R21, R3.reuse, 0x6, RZ ;  /* 0x0000000603157810 */ /* 0x040fe20007ffe0ff */
[----:B0-----:R-:W-:Y:S01]  /*537f0*/  IMAD.WIDE R8, R20, 0x2, R4 ;  /* 0x0000000214087825 */ /* 0x001fe200078e0204 */
[----:B------:R-:W-:Y:S01]  /*53800*/  ISETP.GE.AND P0, PT, R22, c[0x0][0x17c], PT ;  /* 0x00005f0016007a0c */ /* 0x000fe20003f06270 */
[----:B------:R0:W-:Y:S01]  /*53810*/  @P5 STG.E.U16 [R10.64], R18 ;  /* 0x000000120a005986 */ /* 0x0001e2000c101506 */
[----:B------:R-:W-:Y:S02]  /*53820*/  IADD3 R22, R3, 0x7, RZ ;  /* 0x0000000703167810 */ /* 0x000fe40007ffe0ff */
[----:B------:R-:W-:Y:S01]  /*53830*/  ISETP.GE.AND P2, PT, R21, c[0x0][0x17c], PT ;  /* 0x00005f0015007a0c */ /* 0x000fe20003f46270 */
[----:B------:R-:W-:Y:S01]  /*53840*/  @P6 STG.E.U16 [R16.64], R19 ;  /* 0x0000001310006986 */ /* 0x000fe2000c101506 */
[----:B---3--:R-:W-:-:S03]  /*53850*/  PRMT R21, R23, 0x7632, R21 ;  /* 0x0000763217157816 */ /* 0x008fc60000000015 */
[----:B------:R1:W-:Y:S01]  /*53860*/  @P1 STG.E.U16 [R8.64], R23 ;  /* 0x0000001708001986 */ /* 0x0003e2000c101506 */
[----:B0-----:R-:W-:Y:S01]  /*53870*/  IMAD.WIDE R10, R20, 0x2, R14 ;  /* 0x00000002140a7825 */ /* 0x001fe200078e020e */
[----:B------:R-:W-:Y:S02]  /*53880*/  ISETP.GE.AND P1, PT, R22, c[0x0][0x17c], PT ;  /* 0x00005f0016007a0c */ /* 0x000fe40003f26270 */
[----:B-1----:R-:W3:Y:S04]  /*53890*/  LDL.LU R23, [R1+0x2e0] ;  /* 0x0002e00001177983 */ /* 0x002ee80000300800 */
[----:B------:R-:W4:Y:S04]  /*538a0*/  LDL.LU R25, [R1+0x220] ;  /* 0x0002200001197983 */ /* 0x000f280000300800 */
[----:B------:R-:W3:Y:S04]  /*538b0*/  LDL.LU R27, [R1+0x90] ;  /* 0x00009000011b7983 */ /* 0x000ee80000300800 */
[----:B------:R-:W3:Y:S04]  /*538c0*/  LDL.LU R22, [R1+0x30] ;  /* 0x0000300001167983 */ /* 0x000ee80000300800 */
[----:B--2---:R0:W-:Y:S04]  /*538d0*/  @P4 STG.E.U16 [R10.64], R24 ;  /* 0x000000180a004986 */ /* 0x0041e8000c101506 */
[----:B0-----:R-:W2:Y:S01]  /*538e0*/  LDL.LU R11, [R1+0x70] ;  /* 0x00007000010b7983 */ /* 0x001ea20000300800 */
[----:B------:R-:W-:-:S02]  /*538f0*/  ISETP.LT.AND P5, PT, R26, c[0x0][0x178], !P3 ;  /* 0x00005e001a007a0c */ /* 0x000fc40005fa1270 */
[----:B------:R-:W-:Y:S02]  /*53900*/  ISETP.LT.AND P3, PT, R2, c[0x0][0x178], !P3 ;  /* 0x00005e0002007a0c */ /* 0x000fe40005f61270 */
[----:B------:R-:W-:Y:S02]  /*53910*/  ISETP.LT.AND P6, PT, R28, c[0x0][0x178], !P0 ;  /* 0x00005e001c007a0c */ /* 0x000fe400047c1270 */
[C---:B------:R-:W-:Y:S01]  /*53920*/  IADD3 R0, R20.reuse, c[0x0][0x198], RZ ;  /* 0x0000660014007a10 */ /* 0x040fe20007ffe0ff */
[----:B------:R-:W-:-:S04]  /*53930*/  IMAD.WIDE R8, R20, 0x2, R12 ;  /* 0x0000000214087825 */ /* 0x000fc800078e020c */
[----:B------:R-:W-:-:S04]  /*53940*/  IMAD.WIDE R16, R20, 0x2, R6 ;  /* 0x0000000214107825 */ /* 0x000fc800078e0206 */
[----:B------:R-:W-:Y:S01]  /*53950*/  IMAD.WIDE R18, R0, 0x2, R4 ;  /* 0x0000000200127825 */ /* 0x000fe200078e0204 */
[----:B------:R-:W-:Y:S01]  /*53960*/  ISETP.LT.AND P4, PT, R29, c[0x0][0x178], !P0 ;  /* 0x00005e001d007a0c */ /* 0x000fe20004781270 */
[----:B--2---:R-:W-:Y:S04]  /*53970*/  @P5 STG.E.U16 [R8.64], R11 ;  /* 0x0000000b08005986 */ /* 0x004fe8000c101506 */
[----:B---3--:R-:W-:Y:S04]  /*53980*/  @P3 STG.E.U16 [R16.64], R22 ;  /* 0x0000001610003986 */ /* 0x008fe8000c101506 */
[----:B------:R0:W-:Y:S02]  /*53990*/  @P6 STG.E.U16 [R18.64], R21 ;  /* 0x0000001512006986 */ /* 0x0001e4000c101506 */
[----:B0-----:R-:W-:-:S02]  /*539a0*/  PRMT R18, R24, 0x7632, R18 ;  /* 0x0000763218127816 */ /* 0x001fc40000000012 */
[----:B------:R-:W2:Y:S01]  /*539b0*/  LDL.LU R24, [R1+0x1b44] ;  /* 0x001b440001187983 */ /* 0x000ea20000300800 */
[----:B------:R-:W-:Y:S02]  /*539c0*/  ISETP.LT.AND P5, PT, R26, c[0x0][0x178], !P0 ;  /* 0x00005e001a007a0c */ /* 0x000fe400047a1270 */
[----:B------:R-:W-:Y:S01]  /*539d0*/  ISETP.LT.AND P6, PT, R2, c[0x0][0x178], !P0 ;  /* 0x00005e0002007a0c */ /* 0x000fe200047c1270 */
[----:B------:R-:W-:Y:S01]  /*539e0*/  IMAD.WIDE R8, R0, 0x2, R14 ;  /* 0x0000000200087825 */ /* 0x000fe200078e020e */
[----:B------:R-:W-:Y:S02]  /*539f0*/  PRMT R19, R11, 0x7632, R19 ;  /* 0x000076320b137816 */ /* 0x000fe40000000013 */
[----:B------:R-:W-:Y:S01]  /*53a00*/  ISETP.LT.AND P0, PT, R28, c[0x0][0x178], !P2 ;  /* 0x00005e001c007a0c */ /* 0x000fe20005701270 */
[----:B------:R-:W-:Y:S01]  /*53a10*/  IMAD.WIDE R10, R0, 0x2, R12 ;  /* 0x00000002000a7825 */ /* 0x000fe200078e020c */
[----:B------:R-:W-:Y:S01]  /*53a20*/  PRMT R20, R22, 0x7632, R20 ;  /* 0x0000763216147816 */ /* 0x000fe20000000014 */
[----:B------:R0:W-:Y:S02]  /*53a30*/  @P4 STG.E.U16 [R8.64], R18 ;  /* 0x0000001208004986 */ /* 0x0001e4000c101506 */
[C---:B------:R-:W-:Y:S01]  /*53a40*/  IMAD.WIDE R16, R0.reuse, 0x2, R6 ;  /* 0x0000000200107825 */ /* 0x040fe200078e0206 */
[----:B------:R-:W-:Y:S01]  /*53a50*/  IADD3 R0, R0, c[0x0][0x198], RZ ;  /* 0x0000660000007a10 */ /* 0x000fe20007ffe0ff */
[----:B------:R1:W-:Y:S01]  /*53a60*/  @P5 STG.E.U16 [R10.64], R19 ;  /* 0x000000130a005986 */ /* 0x0003e2000c101506 */
[----:B------:R-:W-:-:S02]  /*53a70*/  ISETP.LT.AND P4, PT, R29, c[0x0][0x178], !P2 ;  /* 0x00005e001d007a0c */ /* 0x000fc40005781270 */
[----:B------:R-:W-:Y:S01]  /*53a80*/  ISETP.LT.AND P5, PT, R26, c[0x0][0x178], !P2 ;  /* 0x00005e001a007a0c */ /* 0x000fe200057a1270 */
[----:B------:R3:W-:Y:S01]  /*53a90*/  @P6 STG.E.U16 [R16.64], R20 ;  /* 0x0000001410006986 */ /* 0x0007e2000c101506 */
[----:B------:R-:W-:Y:S02]  /*53aa0*/  ISETP.LT.AND P2, PT, R2, c[0x0][0x178], !P2 ;  /* 0x00005e0002007a0c */ /* 0x000fe40005741270 */
[----:B------:R-:W-:Y:S01]  /*53ab0*/  ISETP.LT.AND P6, PT, R28, c[0x0][0x178], !P1 ;  /* 0x00005e001c007a0c */ /* 0x000fe20004fc1270 */
[C---:B0-----:R-:W-:Y:S01]  /*53ac0*/  IMAD.WIDE R8, R0.reuse, 0x2, R4 ;  /* 0x0000000200087825 */ /* 0x041fe200078e0204 */
[C---:B------:R-:W-:Y:S02]  /*53ad0*/  IADD3 R21, R3.reuse, 0x8, RZ ;  /* 0x0000000803157810 */ /* 0x040fe40007ffe0ff */
[----:B------:R-:W-:Y:S01]  /*53ae0*/  IADD3 R22, R3, 0x9, RZ ;  /* 0x0000000903167810 */ /* 0x000fe20007ffe0ff */
[C---:B-1----:R-:W-:Y:S01]  /*53af0*/  IMAD.WIDE R10, R0.reuse, 0x2, R14 ;  /* 0x00000002000a7825 */ /* 0x042fe200078e020e */
[----:B------:R0:W-:Y:S01]  /*53b00*/  @P0 STG.E.U16 [R8.64], R23 ;  /* 0x0000001708000986 */ /* 0x0001e2000c101506 */
[----:B---3--:R-:W-:-:S02]  /*53b10*/  IADD3 R20, R0, c[0x0][0x198], RZ ;  /* 0x0000660000147a10 */ /* 0x008fc40007ffe0ff */
[----:B------:R-:W-:Y:S01]  /*53b20*/  IMAD.WIDE R16, R0, 0x2, R6 ;  /* 0x0000000200107825 */ /* 0x000fe200078e0206 */
[----:B------:R-:W-:Y:S02]  /*53b30*/  ISETP.GE.AND P3, PT, R21, c[0x0][0x17c], PT ;  /* 0x00005f0015007a0c */ /* 0x000fe40003f66270 */
[----:B------:R-:W-:Y:S01]  /*53b40*/  PRMT R21, R23, 0x7632, R21 ;  /* 0x0000763217157816 */ /* 0x000fe20000000015 */
[----:B------:R-:W-:Y:S01]  /*53b50*/  IMAD.WIDE R18, R20, 0x2, R4 ;  /* 0x0000000214127825 */ /* 0x000fe200078e0204 */
[----:B------:R-:W-:-:S03]  /*53b60*/  ISETP.GE.AND P0, PT, R22, c[0x0][0x17c], PT ;  /* 0x00005f0016007a0c */ /* 0x000fc60003f06270 */
[----:B0-----:R-:W-:Y:S01]  /*53b70*/  IMAD.WIDE R8, R0, 0x2, R12 ;  /* 0x0000000200087825 */ /* 0x001fe200078e020c */
[----:B----4-:R-:W-:Y:S01]  /*53b80*/  @P4 STG.E.U16 [R10.64], R25 ;  /* 0x000000190a004986 */ /* 0x010fe2000c101506 */
[----:B------:R-:W-:-:S03]  /*53b90*/  IADD3 R22, R3, 0xa, RZ ;  /* 0x0000000a03167810 */ /* 0x000fc60007ffe0ff */
[----:B------:R-:W-:Y:S04]  /*53ba0*/  @P5 STG.E.U16 [R8.64], R27 ;  /* 0x0000001b08005986 */ /* 0x000fe8000c101506 */
[----:B------:R-:W3:Y:S04]  /*53bb0*/  LDL.LU R23, [R1+0x300] ;  /* 0x0003000001177983 */ /* 0x000ee80000300800 */
[----:B--2---:R-:W-:Y:S01]  /*53bc0*/  @P2 STG.E.U16 [R16.64], R24 ;  /* 0x0000001810002986 */ /* 0x004fe2000c101506 */
[----:B------:R-:W-:-:S03]  /*53bd0*/  ISETP.GE.AND P2, PT, R22, c[0x0][0x17c], PT ;  /* 0x00005f0016007a0c */ /* 0x000fc60003f46270 */
[----:B------:R0:W-:Y:S02]  /*53be0*/  @P6 STG.E.U16 [R18.64], R21 ;  /* 0x0000001512006986 */ /* 0x0001e4000c101506 */
[----:B0-----:R-:W-:Y:S02]  /*53bf0*/  PRMT R21, R24, 0x7632, R21 ;  /* 0x0000763218157816 */ /* 0x001fe40000000015 */
[----:B------:R-:W2:Y:S04]  /*53c00*/  LDL R24, [R1+0x10c4] ;  /* 0x0010c40001187983 */ /* 0x000ea80000100800 */
[----:B------:R-:W4:Y:S01]  /*53c10*/  LDL.LU R22, [R1+0xb0] ;  /* 0x0000b00001167983 */ /* 0x000f220000300800 */
[----:B------:R-:W-:Y:S02]  /*53c20*/  ISETP.LT.AND P4, PT, R29, c[0x0][0x178], !P1 ;  /* 0x00005e001d007a0c */ /* 0x000fe40004f81270 */
[----:B------:R-:W-:Y:S01]  /*53c30*/  ISETP.LT.AND P5, PT, R26, c[0x0][0x178], !P1 ;  /* 0x00005e001a007a0c */ /* 0x000fe20004fa1270 */
[----:B------:R-:W-:Y:S01]  /*53c40*/  IMAD.WIDE R8, R20, 0x2, R14 ;  /* 0x0000000214087825 */ /* 0x000fe200078e020e */
[----:B------:R-:W-:-:S02]  /*53c50*/  ISETP.LT.AND P6, PT, R2, c[0x0][0x178], !P1 ;  /* 0x00005e0002007a0c */ /* 0x000fc40004fc1270 */
[----:B------:R-:W-:Y:S02]  /*53c60*/  PRMT R0, R25, 0x7632, R0 ;  /* 0x0000763219007816 */ /* 0x000fe40000000000 */
[----:B------:R-:W-:Y:S02]  /*53c70*/  ISETP.LT.AND P1, PT, R28, c[0x0][0x178], !P3 ;  /* 0x00005e001c007a0c */ /* 0x000fe40005f21270 */
[C---:B------:R-:W-:Y:S01]  /*53c80*/  IADD3 R18, R20.reuse, c[0x0][0x198], RZ ;  /* 0x0000660014127a10 */ /* 0x040fe20007ffe0ff */
[C---:B------:R-:W-:Y:S01]  /*53c90*/  IMAD.WIDE R10, R20.reuse, 0x2, R12 ;  /* 0x00000002140a7825 */ /* 0x040fe200078e020c */
[----:B----4-:R0:W-:Y:S04]  /*53ca0*/  STL [R1+0x1b40], R22 ;  /* 0x001b401601007387 */ /* 0x0101e80000100800 */
[----:B0-----:R-:W4:Y:S01]  /*53cb0*/  LDL R22, [R1+0x2f0] ;  /* 0x0002f00001167983 */ /* 0x001f220000100800 */
[----:B------:R-:W-:Y:S01]  /*53cc0*/  PRMT R19, R27, 0x7632, R19 ;  /* 0x000076321b137816 */ /* 0x000fe20000000013 */
[----:B------:R-:W-:-:S02]  /*53cd0*/  IMAD.WIDE R16, R20, 0x2, R6 ;  /* 0x0000000214107825 */ /* 0x000fc400078e0206 */
[----:B------:R0:W-:Y:S01]  /*53ce0*/  @P4 STG.E.U16 [R8.64], R0 ;  /* 0x0000000008004986 */ /* 0x0001e2000c101506 */
[----:B------:R-:W-:-:S03]  /*53cf0*/  ISETP.LT.AND P4, PT, R29, c[0x0][0x178], !P3 ;  /* 0x00005e001d007a0c */ /* 0x000fc60005f81270 */
[----:B------:R-:W-:Y:S01]  /*53d00*/  @P5 STG.E.U16 [R10.64], R19 ;  /* 0x000000130a005986 */ /* 0x000fe2000c101506 */
[----:B---3--:R-:W-:-:S03]  /*53d10*/  PRMT R20, R23, 0x7632, R20 ;  /* 0x0000763217147816 */ /* 0x008fc60000000014 */
[----:B------:R-:W-:Y:S01]  /*53d20*/  @P6 STG.E.U16 [R16.64], R21 ;  /* 0x0000001510006986 */ /* 0x000fe2000c101506 */
[----:B0-----:R-:W-:-:S05]  /*53d30*/  IMAD.WIDE R8, R18, 0x2, R4 ;  /* 0x0000000212087825 */ /* 0x001fca00078e0204 */
[----:B------:R0:W-:Y:S02]  /*53d40*/  @P1 STG.E.U16 [R8.64], R23 ;  /* 0x0000001708001986 */ /* 0x0001e4000c101506 */
[----:B0-----:R-:W-:Y:S02]  /*53d50*/  IMAD.WIDE R8, R18, 0x2, R14 ;  /* 0x0000000212087825 */ /* 0x001fe400078e020e */
[----:B------:R-:W3:Y:S04]  /*53d60*/  LDL.LU R23, [R1+0x3c0] ;  /* 0x0003c00001177983 */ /* 0x000ee80000300800 */
[----:B------:R-:W3:Y:S04]  /*53d70*/  LDL.LU R25, [R1+0x310] ;  /* 0x0003100001197983 */ /* 0x000ee80000300800 */
[----:B------:R-:W3:Y:S04]  /*53d80*/  LDL.LU R26, [R1+0xf0] ;  /* 0x0000f000011a7983 */ /* 0x000ee80000300800 */
[----:B------:R-:W3:Y:S04]  /*53d90*/  LDL.LU R27, [R1+0xd0] ;  /* 0x0000d000011b7983 */ /* 0x000ee80000300800 */
[----:B----4-:R0:W-:Y:S04]  /*53da0*/  @P4 STG.E.U16 [R8.64], R22 ;  /* 0x0000001608004986 */ /* 0x0101e8000c101506 */
[----:B0-----:R-:W4:Y:S04]  /*53db0*/  LDL.LU R22, [R1+0x1b40] ;  /* 0x001b400001167983 */ /* 0x001f280000300800 */
[----:B------:R-:W3:Y:S04]  /*53dc0*/  LDL.LU R8, [R1+0x2f0] ;  /* 0x0002f00001087983 */ /* 0x000ee80000300800 */
[----:B------:R-:W3:Y:S01]  /*53dd0*/  LDL.LU R9, [R1+0xc0] ;  /* 0x0000c00001097983 */ /* 0x000ee20000300800 */
[----:B--2---:R-:W-:-:S02]  /*53de0*/  ISETP.LT.AND P5, PT, R24, c[0x0][0x178], !P3 ;  /* 0x00005e0018007a0c */ /* 0x004fc40005fa1270 */
[----:B------:R-:W-:Y:S02]  /*53df0*/  ISETP.LT.AND P3, PT, R2, c[0x0][0x178], !P3 ;  /* 0x00005e0002007a0c */ /* 0x000fe40005f61270 */
[----:B------:R-:W-:Y:S02]  /*53e00*/  ISETP.LT.AND P6, PT, R28, c[0x0][0x178], !P0 ;  /* 0x00005e001c007a0c */ /* 0x000fe400047c1270 */
[C---:B------:R-:W-:Y:S01]  /*53e10*/  IADD3 R0, R18.reuse, c[0x0][0x198], RZ ;  /* 0x0000660012007a10 */ /* 0x040fe20007ffe0ff */
[----:B------:R-:W-:-:S04]  /*53e20*/  IMAD.WIDE R10, R18, 0x2, R12 ;  /* 0x00000002120a7825 */ /* 0x000fc800078e020c */
[----:B------:R-:W-:Y:S01]  /*53e30*/  IMAD.WIDE R16, R18, 0x2, R6 ;  /* 0x0000000212107825 */ /* 0x000fe200078e0206 */
[----:B------:R-:W-:-:S03]  /*53e40*/  ISETP.LT.AND P4, PT, R29, c[0x0][0x178], !P0 ;  /* 0x00005e001d007a0c */ /* 0x000fc60004781270 */
[----:B------:R-:W-:Y:S01]  /*53e50*/  IMAD.WIDE R18, R0, 0x2, R4 ;  /* 0x0000000200127825 */ /* 0x000fe200078e0204 */
[----:B------:R-:W-:-:S04]  /*53e60*/  IADD3 R21, R3, 0xb, RZ ;  /* 0x0000000b03157810 */ /* 0x000fc80007ffe0ff */
[----:B------:R-:W-:Y:S01]  /*53e70*/  ISETP.GE.AND P1, PT, R21, c[0x0][0x17c], PT ;  /* 0x00005f0015007a0c */ /* 0x000fe20003f26270 */
[----:B---3--:R0:W-:Y:S01]  /*53e80*/  @P5 STG.E.U16 [R10.64], R9 ;  /* 0x000000090a005986 */ /* 0x0081e2000c101506 */
[----:B------:R-:W-:-:S03]  /*53e90*/  ISETP.LT.AND P5, PT, R24, c[0x0][0x178], !P0 ;  /* 0x00005e0018007a0c */ /* 0x000fc600047a1270 */
[----:B----4-:R1:W-:Y:S04]  /*53ea0*/  @P3 STG.E.U16 [R16.64], R22 ;  /* 0x0000001610003986 */ /* 0x0103e8000c101506 */
[----:B------:R2:W-:Y:S01]  /*53eb0*/  @P6 STG.E.U16 [R18.64], R20 ;  /* 0x0000001412006986 */ /* 0x0005e2000c101506 */
[----:B------:R-:W-:Y:S02]  /*53ec0*/  ISETP.LT.AND P6, PT, R2, c[0x0][0x178], !P0 ;  /* 0x00005e0002007a0c */ /* 0x000fe400047c1270 */
[----:B------:R-:W-:Y:S01]  /*53ed0*/  ISETP.LT.AND P0, PT, R28, c[0x0][0x178], !P2 ;  /* 0x00005e001c007a0c */ /* 0x000fe20005701270 */
[----:B0-----:R-:W-:Y:S01]  /*53ee0*/  IMAD.WIDE R10, R0, 0x2, R12 ;  /* 0x00000002000a7825 */ /* 0x001fe200078e020c */
[----:B------:R-:W-:-:S03]  /*53ef0*/  PRMT R21, R22, 0x7632, R21 ;  /* 0x0000763216157816 */ /* 0x000fc60000000015 */
[----:B-1----:R-:W-:Y:S01]  /*53f00*/  IMAD.WIDE R16, R0, 0x2, R6 ;  /* 0x0000000200107825 */ /* 0x002fe200078e0206 */
[----:B--2---:R-:W-:Y:S02]  /*53f10*/  PRMT R19, R8, 0x7632, R19 ;  /* 0x0000763208137816 */ /* 0x004fe40000000013 */
[----:B------:R-:W-:Y:S01]  /*53f20*/  PRMT R20, R9, 0x7632, R20 ;  /* 0x0000763209147816 */ /* 0x000fe20000000014 */
[C---:B------:R-:W-:Y:S01]  /*53f30*/  IMAD.WIDE R8, R0.reuse, 0x2, R14 ;  /* 0x0000000200087825 */ /* 0x040fe200078e020e */
[----:B------:R-:W-:-:S04]  /*53f40*/  IADD3 R18, R0, c[0x0][0x198], RZ ;  /* 0x0000660000127a10 */ /* 0x000fc80007ffe0ff */
[----:B------:R0:W-:Y:S01]  /*53f50*/  @P4 STG.E.U16 [R8.64], R19 ;  /* 0x0000001308004986 */ /* 0x0001e2000c101506 */
[----:B------:R-:W-:-:S03]  /*53f60*/  ISETP.LT.AND P4, PT, R29, c[0x0][0x178], !P2 ;  /* 0x00005e001d007a0c */ /* 0x000fc60005781270 */
[----:B------:R1:W-:Y:S01]  /*53f70*/  @P5 STG.E.U16 [R10.64], R20 ;  /* 0x000000140a005986 */ /* 0x0003e2000c101506 */
[----:B------:R-:W-:Y:S02]  /*53f80*/  ISETP.LT.AND P5, PT, R24, c[0x0][0x178], !P2 ;  /* 0x00005e0018007a0c */ /* 0x000fe400057a1270 */
[----:B------:R-:W-:Y:S01]  /*53f90*/  ISETP.LT.AND P2, PT, R2, c[0x0][0x178], !P2 ;  /* 0x00005e0002007a0c */ /* 0x000fe20005741270 */
[----:B------:R2:W-:Y:S01]  /*53fa0*/  @P6 STG.E.U16 [R16.64], R21 ;  /* 0x0000001510006986 */ /* 0x0005e2000c101506 */
[----:B------:R-:W-:Y:S01]  /*53fb0*/  ISETP.LT.AND P6, PT, R28, c[0x0][0x178], !P1 ;  /* 0x00005e001c007a0c */ /* 0x000fe20004fc1270 */
[C---:B0-----:R-:W-:Y:S01]  /*53fc0*/  IMAD.WIDE R8, R18.reuse, 0x2, R4 ;  /* 0x0000000212087825 */ /* 0x041fe200078e0204 */
[----:B------:R-:W-:-:S04]  /*53fd0*/  IADD3 R0, R18, c[0x0][0x198], RZ ;  /* 0x0000660012007a10 */ /* 0x000fc80007ffe0ff */
[----:B------:R0:W-:Y:S01]  /*53fe0*/  @P0 STG.E.U16 [R8.64], R23 ;  /* 0x0000001708000986 */ /* 0x0001e2000c101506 */
[----:B-1----:R-:W-:Y:S01]  /*53ff0*/  IMAD.WIDE R10, R18, 0x2, R12 ;  /* 0x00000002120a7825 */ /* 0x002fe200078e020c */
[----:B------:R-:W-:-:S03]  /*54000*/  PRMT R20, R23, 0x7632, R20 ;  /* 0x0000763217147816 */ /* 0x000fc60000000014 */
[----:B--2---:R-:W-:-:S04]  /*54010*/  IMAD.WIDE R16, R18, 0x2, R6 ;  /* 0x0000000212107825 */ /* 0x004fc800078e0206 */
[----:B0-----:R-:W-:Y:S01]  /*54020*/  IMAD.WIDE R8, R18, 0x2, R14 ;  /* 0x0000000212087825 */ /* 0x001fe200078e020e */
[----:B------:R-:W2:Y:S03]  /*54030*/  LDL.LU R23, [R1+0x3e0] ;  /* 0x0003e00001177983 */ /* 0x000ea60000300800 */
[----:B------:R-:W-:Y:S01]  /*54040*/  IMAD.WIDE R18, R0, 0x2, R4 ;  /* 0x0000000200127825 */ /* 0x000fe200078e0204 */
[----:B------:R-:W-:Y:S04]  /*54050*/  @P4 STG.E.U16 [R8.64], R25 ;  /* 0x0000001908004986 */ /* 0x000fe8000c101506 */
[----:B------:R-:W-:Y:S04]  /*54060*/  @P5 STG.E.U16 [R10.64], R26 ;  /* 0x0000001a0a005986 */ /* 0x000fe8000c101506 */
[----:B------:R-:W-:Y:S04]  /*54070*/  @P2 STG.E.U16 [R16.64], R27 ;  /* 0x0000001b10002986 */ /* 0x000fe8000c101506 */
[----:B------:R0:W-:Y:S02]  /*54080*/  @P6 STG.E.U16 [R18.64], R20 ;  /* 0x0000001412006986 */ /* 0x0001e4000c101506 */
[----:B0-----:R-:W-:-:S02]  /*54090*/  PRMT R19, R25, 0x7632, R19 ;  /* 0x0000763219137816 */ /* 0x001fc40000000013 */
[----:B------:R-:W3:Y:S01]  /*540a0*/  LDL.LU R25, [R1+0x3d0] ;  /* 0x0003d00001197983 */ /* 0x000ee20000300800 */
[----:B------:R-:W-:Y:S02]  /*540b0*/  IADD3 R22, R3, 0xc, RZ ;  /* 0x0000000c03167810 */ /* 0x000fe40007ffe0ff */
[----:B------:R-:W-:Y:S02]  /*540c0*/  ISETP.LT.AND P4, PT, R29, c[0x0][0x178], !P1 ;  /* 0x00005e001d007a0c */ /* 0x000fe40004f81270 */
[----:B------:R-:W-:Y:S02]  /*540d0*/  ISETP.GE.AND P3, PT, R22, c[0x0][0x17c], PT ;  /* 0x00005f0016007a0c */ /* 0x000fe40003f66270 */
[----:B------:R-:W-:Y:S01]  /*540e0*/  ISETP.LT.AND P5, PT, R24, c[0x0][0x178], !P1 ;  /* 0x00005e0018007a0c */ /* 0x000fe20004fa1270 */
[----:B------:R-:W-:Y:S01]  /*540f0*/  IMAD.WIDE R8, R0, 0x2, R14 ;  /* 0x0000000200087825 */ /* 0x000fe200078e020e */
[----:B------:R-:W-:Y:S02]  /*54100*/  ISETP.LT.AND P6, PT, R2, c[0x0][0x178], !P1 ;  /* 0x00005e0002007a0c */ /* 0x000fe40004fc1270 */
[----:B------:R-:W-:-:S02]  /*54110*/  ISETP.LT.AND P1, PT, R28, c[0x0][0x178], !P3 ;  /* 0x00005e001c007a0c */ /* 0x000fc40005f21270 */
[----:B------:R-:W-:Y:S02]  /*54120*/  IADD3 R21, R3, 0xd, RZ ;  /* 0x0000000d03157810 */ /* 0x000fe40007ffe0ff */
[C---:B------:R-:W-:Y:S01]  /*54130*/  IADD3 R18, R0.reuse, c[0x0][0x198], RZ ;  /* 0x0000660000127a10 */ /* 0x040fe20007ffe0ff */
[----:B------:R0:W-:Y:S01]  /*54140*/  @P4 STG.E.U16 [R8.64], R19 ;  /* 0x0000001308004986 */ /* 0x0001e2000c101506 */
[----:B------:R-:W-:Y:S01]  /*54150*/  ISETP.GE.AND P0, PT, R21, c[0x0][0x17c], PT ;  /* 0x00005f0015007a0c */ /* 0x000fe20003f06270 */
[----:B------:R-:W-:Y:S01]  /*54160*/  IMAD.WIDE R10, R0, 0x2, R12 ;  /* 0x00000002000a7825 */ /* 0x000fe200078e020c */
[----:B------:R-:W-:Y:S02]  /*54170*/  PRMT R20, R26, 0x7632, R20 ;  /* 0x000076321a147816 */ /* 0x000fe40000000014 */
[----:B------:R-:W-:Y:S01]  /*54180*/  ISETP.LT.AND P4, PT, R29, c[0x0][0x178], !P3 ;  /* 0x00005e001d007a0c */ /* 0x000fe20005f81270 */
[----:B------:R-:W-:Y:S01]  /*54190*/  IMAD.WIDE R16, R0, 0x2, R6 ;  /* 0x0000000200107825 */ /* 0x000fe200078e0206 */
[----:B------:R-:W-:Y:S01]  /*541a0*/  PRMT R21, R27, 0x7632, R21 ;  /* 0x000076321b157816 */ /* 0x000fe20000000015 */
[----:B------:R1:W-:Y:S01]  /*541b0*/  @P5 STG.E.U16 [R10.64], R20 ;  /* 0x000000140a005986 */ /* 0x0003e2000c101506 */
[----:B------:R-:W-:Y:S01]  /*541c0*/  IADD3 R22, R3, 0xe, RZ ;  /* 0x0000000e03167810 */ /* 0x000fe20007ffe0ff */
[----:B0-----:R-:W-:-:S02]  /*541d0*/  IMAD.WIDE R8, R18, 0x2, R4 ;  /* 0x0000000212087825 */ /* 0x001fc400078e0204 */
[----:B------:R-:W-:Y:S01]  /*541e0*/  @P6 STG.E.U16 [R16.64], R21 ;  /* 0x0000001510006986 */ /* 0x000fe2000c101506 */
[----:B------:R-:W-:-:S03]  /*541f0*/  ISETP.GE.AND P2, PT, R22, c[0x0][0x17c], PT ;  /* 0x00005f0016007a0c */ /* 0x000fc60003f46270 */
[----:B------:R-:W4:Y:S04]  /*54200*/  LDL.LU R22, [R1+0xa0] ;  /* 0x0000a00001167983 */ /* 0x000f280000300800 */
[----:B--2---:R0:W-:Y:S01]  /*54210*/  @P1 STG.E.U16 [R8.64], R23 ;  /* 0x0000001708001986 */ /* 0x0041e2000c101506 */
[----:B-1----:R-:W-:Y:S01]  /*54220*/  PRMT R20, R23, 0x7632, R20 ;  /* 0x0000763217147816 */ /* 0x002fe20000000014 */
[----:B0-----:R-:W-:Y:S02]  /*54230*/  IMAD.WIDE R8, R18, 0x2, R14 ;  /* 0x0000000212087825 */ /* 0x001fe400078e020e */
[----:B------:R-:W2:Y:S04]  /*54240*/  LDL.LU R23, [R1+0x400] ;  /* 0x0004000001177983 */ /* 0x000ea80000300800 */
[----:B------:R-:W2:Y:S04]  /*54250*/  LDL.LU R26, [R1+0x3f0] ;  /* 0x0003f000011a7983 */ /* 0x000ea80000300800 */
[----:B------:R-:W2:Y:S04]  /*54260*/  LDL.LU R27, [R1+0x110] ;  /* 0x00011000011b7983 */ /* 0x000ea80000300800 */
[----:B---3--:R0:W-:Y:S04]  /*54270*/  @P4 STG.E.U16 [R8.64], R25 ;  /* 0x0000001908004986 */ /* 0x0081e8000c101506 */
[----:B0-----:R-:W3:Y:S01]  /*54280*/  LDL.LU R9, [R1+0x100] ;  /* 0x0001000001097983 */ /* 0x001ee20000300800 */
        /* <DEDUP_REMOVED lines=8> */
[----:B---3--:R-:W-:Y:S04]  /*54310*/  @P5 STG.E.U16 [R10.64], R9 ;  /* 0x000000090a005986 */ /* 0x008fe8000c101506 */
[----:B----4-:R-:W-:Y:S04]  /*54320*/  @P3 STG.E.U16 [R16.64], R22 ;  /* 0x0000001610003986 */ /* 0x010fe8000c101506 */
[----:B------:R0:W-:Y:S02]  /*54330*/  @P6 STG.E.U16 [R18.64], R20 ;  /* 0x0000001412006986 */ /* 0x0001e4000c101506 */
[----:B0-----:R-:W-:-:S02]  /*54340*/  PRMT R19, R25, 0x7632, R19 ;  /* 0x0000763219137816 */ /* 0x001fc40000000013 */
[----:B------:R-:W3:Y:S01]  /*54350*/  LDL.LU R25, [R1+0x1b3c] ;  /* 0x001b3c0001197983 */ /* 0x000ee20000300800 */
[----:B------:R-:W-:Y:S02]  /*54360*/  ISETP.LT.AND P5, PT, R24, c[0x0][0x178], !P0 ;  /* 0x00005e0018007a0c */ /* 0x000fe400047a1270 */
[----:B------:R-:W-:Y:S02]  /*54370*/  ISETP.LT.AND P6, PT, R2, c[0x0][0x178], !P0 ;  /* 0x00005e0002007a0c */ /* 0x000fe400047c1270 */
[----:B------:R-:W-:Y:S01]  /*54380*/  PRMT R20, R9, 0x7632, R20 ;  /* 0x0000763209147816 */ /* 0x000fe20000000014 */
[----:B------:R-:W-:Y:S01]  /*54390*/  IMAD.WIDE R8, R0, 0x2, R14 ;  /* 0x0000000200087825 */ /* 0x000fe200078e020e */
[----:B------:R-:W-:Y:S02]  /*543a0*/  ISETP.LT.AND P0, PT, R28, c[0x0][0x178], !P2 ;  /* 0x00005e001c007a0c */ /* 0x000fe40005701270 */
[----:B------:R-:W-:Y:S01]  /*543b0*/  IADD3 R21, R3, 0xf, RZ ;  /* 0x0000000f03157810 */ /* 0x000fe20007ffe0ff */
[C---:B------:R-:W-:Y:S01]  /*543c0*/  IMAD.WIDE R10, R0.reuse, 0x2, R12 ;  /* 0x00000002000a7825 */ /* 0x040fe200078e020c */
[C---:B------:R-:W-:Y:S01]  /*543d0*/  IADD3 R18, R0.reuse, c[0x0][0x198], RZ ;  /* 0x0000660000127a10 */ /* 0x040fe20007ffe0ff */
[----:B------:R0:W-:Y:S01]  /*543e0*/  @P4 STG.E.U16 [R8.64], R19 ;  /* 0x0000001308004986 */ /* 0x0001e2000c101506 */
[----:B------:R-:W-:Y:S01]  /*543f0*/  ISETP.GE.AND P1, PT, R21, c[0x0][0x17c], PT ;  /* 0x00005f0015007a0c */ /* 0x000fe20003f26270 */
[----:B------:R-:W-:Y:S01]  /*54400*/  IMAD.WIDE R16, R0, 0x2, R6 ;  /* 0x0000000200107825 */ /* 0x000fe200078e0206 */
[----:B------:R-:W-:Y:S01]  /*54410*/  ISETP.LT.AND P4, PT, R29, c[0x0][0x178], !P2 ;  /* 0x00005e001d007a0c */ /* 0x000fe20005781270 */
[----:B------:R1:W-:Y:S01]  /*54420*/  @P5 STG.E.U16 [R10.64], R20 ;  /* 0x000000140a005986 */ /* 0x0003e2000c101506 */
[----:B------:R-:W-:-:S02]  /*54430*/  PRMT R21, R22, 0x7632, R21 ;  /* 0x0000763216157816 */ /* 0x000fc40000000015 */
[----:B------:R-:W-:Y:S02]  /*54440*/  ISETP.LT.AND P5, PT, R24, c[0x0][0x178], !P2 ;  /* 0x00005e0018007a0c */ /* 0x000fe400057a1270 */
[----:B------:R-:W-:Y:S01]  /*54450*/  ISETP.LT.AND P2, PT, R2, c[0x0][0x178], !P2 ;  /* 0x00005e0002007a0c */ /* 0x000fe20005741270 */
[C---:B0-----:R-:W-:Y:S01]  /*54460*/  IMAD.WIDE R8, R18.reuse, 0x2, R4 ;  /* 0x0000000212087825 */ /* 0x041fe200078e0204 */
[----:B------:R-:W-:Y:S01]  /*54470*/  IADD3 R22, R3, 0x10, RZ ;  /* 0x0000001003167810 */ /* 0x000fe20007ffe0ff */
[----:B------:R0:W-:Y:S02]  /*54480*/  @P6 STG.E.U16 [R16.64], R21 ;  /* 0x0000001510006986 */ /* 0x0001e4000c101506 */
[----:B-1----:R-:W-:Y:S02]  /*54490*/  IMAD.WIDE R10, R18, 0x2, R12 ;  /* 0x00000002120a7825 */ /* 0x002fe400078e020c */
[----:B--2---:R1:W-:Y:S01]  /*544a0*/  @P0 STG.E.U16 [R8.64], R23 ;  /* 0x0000001708000986 */ /* 0x0043e2000c101506 */
[----:B------:R-:W-:-:S02]  /*544b0*/  ISETP.GE.AND P3, PT, R22, c[0x0][0x17c], PT ;  /* 0x00005f0016007a0c */ /* 0x000fc40003f66270 */
[----:B------:R-:W-:Y:S01]  /*544c0*/  IADD3 R22, R3, 0x12, RZ ;  /* 0x0000001203167810 */ /* 0x000fe20007ffe0ff */
[----:B0-----:R-:W-:-:S04]  /*544d0*/  IMAD.WIDE R16, R18, 0x2, R6 ;  /* 0x0000000212107825 */ /* 0x001fc800078e0206 */
[----:B-1----:R-:W-:Y:S01]  /*544e0*/  IMAD.WIDE R8, R18, 0x2, R14 ;  /* 0x0000000212087825 */ /* 0x002fe200078e020e */
[----:B------:R-:W-:Y:S02]  /*544f0*/  PRMT R20, R23, 0x7632, R20 ;  /* 0x0000763217147816 */ /* 0x000fe40000000014 */
[----:B------:R-:W2:Y:S04]  /*54500*/  LDL.LU R23, [R1+0x1f4] ;  /* 0x0001f40001177983 */ /* 0x000ea80000300800 */
[----:B------:R0:W-:Y:S04]  /*54510*/  @P4 STG.E.U16 [R8.64], R26 ;  /* 0x0000001a08004986 */ /* 0x0001e8000c101506 */
[----:B------:R-:W-:Y:S04]  /*54520*/  @P5 STG.E.U16 [R10.64], R27 ;  /* 0x0000001b0a005986 */ /* 0x000fe8000c101506 */
[----:B---3--:R-:W-:Y:S01]  /*54530*/  @P2 STG.E.U16 [R16.64], R25 ;  /* 0x0000001910002986 */ /* 0x008fe2000c101506 */
[----:B------:R-:W-:-:S03]  /*54540*/  ISETP.GE.AND P2, PT, R22, c[0x0][0x17c], PT ;  /* 0x00005f0016007a0c */ /* 0x000fc60003f46270 */
[----:B------:R-:W3:Y:S01]  /*54550*/  LDL.LU R22, [R1+0x4] ;  /* 0x0000040001167983 */ /* 0x000ee20000300800 */
[----:B------:R-:W-:Y:S02]  /*54560*/  ISETP.LT.AND P6, PT, R28, c[0x0][0x178], !P1 ;  /* 0x00005e001c007a0c */ /* 0x000fe40004fc1270 */
[----:B------:R-:W-:Y:S02]  /*54570*/  IADD3 R0, R18, c[0x0][0x198], RZ ;  /* 0x0000660012007a10 */ /* 0x000fe40007ffe0ff */
[----:B------:R-:W-:-:S03]  /*54580*/  ISETP.LT.AND P4, PT, R29, c[0x0][0x178], !P1 ;  /* 0x00005e001d007a0c */ /* 0x000fc60004f81270 */
[----:B------:R-:W-:Y:S01]  /*54590*/  IMAD.WIDE R18, R0, 0x2, R4 ;  /* 0x0000000200127825 */ /* 0x000fe200078e0204 */
[----:B------:R-:W-:-:S03]  /*545a0*/  ISETP.LT.AND P5, PT, R24, c[0x0][0x178], !P1 ;  /* 0x00005e0018007a0c */ /* 0x000fc60004fa1270 */
[----:B0-----:R-:W-:Y:S02]  /*545b0*/  IMAD.WIDE R8, R0, 0x2, R14 ;  /* 0x0000000200087825 */ /* 0x001fe400078e020e */
[----:B------:R-:W-:Y:S01]  /*545c0*/  @P6 STG.E.U16 [R18.64], R20 ;  /* 0x0000001412006986 */ /* 0x000fe2000c101506 */
[----:B------:R-:W-:Y:S02]  /*545d0*/  ISETP.LT.AND P6, PT, R2, c[0x0][0x178], !P1 ;  /* 0x00005e0002007a0c */ /* 0x000fe40004fc1270 */
[----:B------:R-:W-:Y:S01]  /*545e0*/  ISETP.LT.AND P1, PT, R28, c[0x0][0x178], !P3 ;  /* 0x00005e001c007a0c */ /* 0x000fe20005f21270 */
[----:B---3--:R0:W-:Y:S04]  /*545f0*/  STL [R1+0x1b38], R22 ;  /* 0x001b381601007387 */ /* 0x0081e80000100800 */
[----:B0-----:R-:W3:Y:S01]  /*54600*/  LDL R22, [R1+0x44] ;  /* 0x0000440001167983 */ /* 0x001ee20000100800 */
[----:B------:R-:W-:-:S02]  /*54610*/  PRMT R19, R26, 0x7632, R19 ;  /* 0x000076321a137816 */ /* 0x000fc40000000013 */
[----:B------:R-:W-:Y:S02]  /*54620*/  IADD3 R21, R3, 0x11, RZ ;  /* 0x0000001103157810 */ /* 0x000fe40007ffe0ff */
[C---:B------:R-:W-:Y:S01]  /*54630*/  IADD3 R18, R0.reuse, c[0x0][0x198], RZ ;  /* 0x0000660000127a10 */ /* 0x040fe20007ffe0ff */
[----:B------:R0:W-:Y:S01]  /*54640*/  @P4 STG.E.U16 [R8.64], R19 ;  /* 0x0000001308004986 */ /* 0x0001e2000c101506 */
[----:B------:R-:W-:Y:S01]  /*54650*/  ISETP.GE.AND P0, PT, R21, c[0x0][0x17c], PT ;  /* 0x00005f0015007a0c */ /* 0x000fe20003f06270 */
[C---:B------:R-:W-:Y:S01]  /*54660*/  IMAD.WIDE R10, R0.reuse, 0x2, R12 ;  /* 0x00000002000a7825 */ /* 0x040fe200078e020c */
[----:B------:R-:W-:Y:S02]  /*54670*/  PRMT R20, R27, 0x7632, R20 ;  /* 0x000076321b147816 */ /* 0x000fe40000000014 */
[----:B------:R-:W-:Y:S01]  /*54680*/  ISETP.LT.AND P4, PT, R29, c[0x0][0x178], !P3 ;  /* 0x00005e001d007a0c */ /* 0x000fe20005f81270 */
[----:B------:R-:W-:Y:S01]  /*54690*/  IMAD.WIDE R16, R0, 0x2, R6 ;  /* 0x0000000200107825 */ /* 0x000fe200078e0206 */
[----:B------:R-:W-:Y:S01]  /*546a0*/  PRMT R21, R25, 0x7632, R21 ;  /* 0x0000763219157816 */ /* 0x000fe20000000015 */
[----:B------:R1:W-:Y:S02]  /*546b0*/  @P5 STG.E.U16 [R10.64], R20 ;  /* 0x000000140a005986 */ /* 0x0003e4000c101506 */
[----:B0-----:R-:W-:-:S02]  /*546c0*/  IMAD.WIDE R8, R18, 0x2, R4 ;  /* 0x0000000212087825 */ /* 0x001fc400078e0204 */
[----:B------:R-:W-:Y:S04]  /*546d0*/  @P6 STG.E.U16 [R16.64], R21 ;  /* 0x0000001510006986 */ /* 0x000fe8000c101506 */
[----:B--2---:R0:W-:Y:S01]  /*546e0*/  @P1 STG.E.U16 [R8.64], R23 ;  /* 0x0000001708001986 */ /* 0x0041e2000c101506 */
[----:B-1----:R-:W-:Y:S01]  /*546f0*/  PRMT R20, R23, 0x7632, R20 ;  /* 0x0000763217147816 */ /* 0x002fe20000000014 */
[----:B0-----:R-:W-:Y:S02]  /*54700*/  IMAD.WIDE R8, R18, 0x2, R14 ;  /* 0x0000000212087825 */ /* 0x001fe400078e020e */
[----:B------:R-:W2:Y:S04]  /*54710*/  LDL.LU R23, [R1+0x204] ;  /* 0x0002040001177983 */ /* 0x000ea80000300800 */
[----:B------:R-:W4:Y:S04]  /*54720*/  LDL.LU R25, [R1+0x64] ;  /* 0x0000640001197983 */ /* 0x000f280000300800 */
[----:B------:R-:W2:Y:S04]  /*54730*/  LDL.LU R26, [R1+0x54] ;  /* 0x00005400011a7983 */ /* 0x000ea80000300800 */
[----:B------:R-:W2:Y:S04]  /*54740*/  LDL.LU R27, [R1+0x14] ;  /* 0x00001400011b7983 */ /* 0x000ea80000300800 */
[----:B---3--:R0:W-:Y:S04]  /*54750*/  @P4 STG.E.U16 [R8.64], R22 ;  /* 0x0000001608004986 */ /* 0x0081e8000c101506 */
[----:B0-----:R-:W3:Y:S04]  /*54760*/  LDL.LU R22, [R1+0x1b38] ;  /* 0x001b380001167983 */ /* 0x001ee80000300800 */
[----:B------:R-:W2:Y:S04]  /*54770*/  LDL.LU R8, [R1+0x44] ;  /* 0x0000440001087983 */ /* 0x000ea80000300800 */
[----:B------:R-:W2:Y:S01]  /*54780*/  LDL.LU R9, [R1+0x24] ;  /* 0x0000240001097983 */ /* 0x000ea20000300800 */
[----:B------:R-:W-:-:S02]  /*54790*/  ISETP.LT.AND P5, PT, R24, c[0x0][0x178], !P3 ;  /* 0x00005e0018007a0c */ /* 0x000fc40005fa1270 */
        /* <DEDUP_REMOVED lines=9> */
[----:B--2---:R0:W-:Y:S01]  /*54830*/  @P5 STG.E.U16 [R10.64], R9 ;  /* 0x000000090a005986 */ /* 0x0041e2000c101506 */
[----:B------:R-:W-:-:S03]  /*54840*/  ISETP.LT.AND P5, PT, R24, c[0x0][0x178], !P0 ;  /* 0x00005e0018007a0c */ /* 0x000fc600047a1270 */
[----:B---3--:R1:W-:Y:S04]  /*54850*/  @P3 STG.E.U16 [R16.64], R22 ;  /* 0x0000001610003986 */ /* 0x0083e8000c101506 */
        /* <DEDUP_REMOVED lines=26> */
[----:B----4-:R-:W-:Y:S04]  /*54a00*/  @P4 STG.E.U16 [R8.64], R25 ;  /* 0x0000001908004986 */ /* 0x010fe8000c101506 */
        /* <DEDUP_REMOVED lines=70> */
[C---:B------:R-:W-:Y:S02]  /*54e70*/  IADD3 R22, R3.reuse, 0x1a, RZ ;  /* 0x0000001a03167810 */ /* 0x040fe40007ffe0ff */
[----:B0-----:R-:W-:Y:S01]  /*54e80*/  IADD3 R21, R3, 0x19, RZ ;  /* 0x0000001903157810 */ /* 0x001fe20007ffe0ff */
[----:B------:R-:W-:-:S04]  /*54e90*/  IMAD.WIDE R16, R18, 0x2, R6 ;  /* 0x0000000212107825 */ /* 0x000fc800078e0206 */
[----:B-1----:R-:W-:Y:S01]  /*54ea0*/  IMAD.WIDE R8, R18, 0x2, R14 ;  /* 0x0000000212087825 */ /* 0x002fe200078e020e */
[----:B------:R-:W-:Y:S02]  /*54eb0*/  PRMT R20, R23, 0x7632, R20 ;  /* 0x0000763217147816 */ /* 0x000fe40000000014 */
[----:B------:R-:W-:Y:S01]  /*54ec0*/  ISETP.GE.AND P0, PT, R21, c[0x0][0x17c], PT ;  /* 0x00005f0015007a0c */ /* 0x000fe20003f06270 */
[----:B------:R-:W2:Y:S04]  /*54ed0*/  LDL.LU R23, [R1+0x304] ;  /* 0x0003040001177983 */ /* 0x000ea80000300800 */
[----:B------:R-:W-:Y:S04]  /*54ee0*/  @P4 STG.E.U16 [R8.64], R26 ;  /* 0x0000001a08004986 */ /* 0x000fe8000c101506 */
[----:B------:R-:W-:Y:S04]  /*54ef0*/  @P5 STG.E.U16 [R10.64], R27 ;  /* 0x0000001b0a005986 */ /* 0x000fe8000c101506 */
[----:B---3--:R0:W-:Y:S01]  /*54f00*/  @P2 STG.E.U16 [R16.64], R25 ;  /* 0x0000001910002986 */ /* 0x0081e2000c101506 */
[----:B------:R-:W-:-:S02]  /*54f10*/  PRMT R21, R25, 0x7632, R21 ;  /* 0x0000763219157816 */ /* 0x000fc40000000015 */
[----:B------:R-:W-:Y:S01]  /*54f20*/  ISETP.GE.AND P2, PT, R22, c[0x0][0x17c], PT ;  /* 0x00005f0016007a0c */ /* 0x000fe20003f46270 */
[----:B0-----:R-:W3:Y:S04]  /*54f30*/  LDL R25, [R1+0x10c4] ;  /* 0x0010c40001197983 */ /* 0x001ee80000100800 */
[----:B------:R-:W4:Y:S01]  /*54f40*/  LDL.LU R22, [R1+0xb4] ;  /* 0x0000b40001167983 */ /* 0x000f220000300800 */
[----:B------:R-:W-:Y:S02]  /*54f50*/  ISETP.LT.AND P6, PT, R28, c[0x0][0x178], !P1 ;  /* 0x00005e001c007a0c */ /* 0x000fe40004fc1270 */
[----:B------:R-:W-:Y:S02]  /*54f60*/  IADD3 R0, R18, c[0x0][0x198], RZ ;  /* 0x0000660012007a10 */ /* 0x000fe40007ffe0ff */
[----:B------:R-:W-:-:S03]  /*54f70*/  ISETP.LT.AND P4, PT, R29, c[0x0][0x178], !P1 ;  /* 0x00005e001d007a0c */ /* 0x000fc60004f81270 */
[----:B------:R-:W-:Y:S01]  /*54f80*/  IMAD.WIDE R18, R0, 0x2, R4 ;  /* 0x0000000200127825 */ /* 0x000fe200078e0204 */
[----:B------:R-:W-:-:S03]  /*54f90*/  ISETP.LT.AND P5, PT, R24, c[0x0][0x178], !P1 ;  /* 0x00005e0018007a0c */ /* 0x000fc60004fa1270 */
[----:B------:R-:W-:Y:S02]  /*54fa0*/  IMAD.WIDE R8, R0, 0x2, R14 ;  /* 0x0000000200087825 */ /* 0x000fe400078e020e */
[----:B------:R-:W-:Y:S01]  /*54fb0*/  @P6 STG.E.U16 [R18.64], R20 ;  /* 0x0000001412006986 */ /* 0x000fe2000c101506 */
[----:B------:R-:W-:Y:S02]  /*54fc0*/  ISETP.LT.AND P6, PT, R2, c[0x0][0x178], !P1 ;  /* 0x00005e0002007a0c */ /* 0x000fe40004fc1270 */
[----:B------:R-:W-:Y:S01]  /*54fd0*/  ISETP.LT.AND P1, PT, R28, c[0x0][0x178], !P3 ;  /* 0x00005e001c007a0c */ /* 0x000fe20005f21270 */
[----:B----4-:R0:W-:Y:S04]  /*54fe0*/  STL [R1+0x1b30], R22 ;  /* 0x001b301601007387 */ /* 0x0101e80000100800 */
[----:B0-----:R-:W4:Y:S01]  /*54ff0*/  LDL R22, [R1+0x2f4] ;  /* 0x0002f40001167983 */ /* 0x001f220000100800 */
[----:B------:R-:W-:-:S02]  /*55000*/  PRMT R19, R26, 0x7632, R19 ;  /* 0x000076321a137816 */ /* 0x000fc40000000013 */
[C---:B------:R-:W-:Y:S01]  /*55010*/  IADD3 R18, R0.reuse, c[0x0][0x198], RZ ;  /* 0x0000660000127a10 */ /* 0x040fe20007ffe0ff */
[C---:B------:R-:W-:Y:S01]  /*55020*/  IMAD.WIDE R10, R0.reuse, 0x2, R12 ;  /* 0x00000002000a7825 */ /* 0x040fe200078e020c */
[----:B------:R-:W-:Y:S01]  /*55030*/  PRMT R20, R27, 0x7632, R20 ;  /* 0x000076321b147816 */ /* 0x000fe20000000014 */
[----:B------:R0:W-:Y:S01]  /*55040*/  @P4 STG.E.U16 [R8.64], R19 ;  /* 0x0000001308004986 */ /* 0x0001e2000c101506 */
[----:B------:R-:W-:Y:S01]  /*55050*/  ISETP.LT.AND P4, PT, R29, c[0x0][0x178], !P3 ;  /* 0x00005e001d007a0c */ /* 0x000fe20005f81270 */
[----:B------:R-:W-:Y:S02]  /*55060*/  IMAD.WIDE R16, R0, 0x2, R6 ;  /* 0x0000000200107825 */ /* 0x000fe400078e0206 */
[----:B------:R1:W-:Y:S04]  /*55070*/  @P5 STG.E.U16 [R10.64], R20 ;  /* 0x000000140a005986 */ /* 0x0003e8000c101506 */
[----:B------:R-:W-:Y:S01]  /*55080*/  @P6 STG.E.U16 [R16.64], R21 ;  /* 0x0000001510006986 */ /* 0x000fe2000c101506 */
[----:B0-----:R-:W-:-:S05]  /*55090*/  IMAD.WIDE R8, R18, 0x2, R4 ;  /* 0x0000000212087825 */ /* 0x001fca00078e0204 */
[----:B--2---:R0:W-:Y:S01]  /*550a0*/  @P1 STG.E.U16 [R8.64], R23 ;  /* 0x0000001708001986 */ /* 0x0041e2000c101506 */
[----:B-1----:R-:W-:Y:S01]  /*550b0*/  PRMT R20, R23, 0x7632, R20 ;  /* 0x0000763217147816 */ /* 0x002fe20000000014 */
[----:B0-----:R-:W-:Y:S02]  /*550c0*/  IMAD.WIDE R8, R18, 0x2, R14 ;  /* 0x0000000212087825 */ /* 0x001fe400078e020e */
[----:B------:R-:W2:Y:S04]  /*550d0*/  LDL.LU R23, [R1+0x3c4] ;  /* 0x0003c40001177983 */ /* 0x000ea80000300800 */
[----:B------:R-:W2:Y:S04]  /*550e0*/  LDL.LU R26, [R1+0x314] ;  /* 0x00031400011a7983 */ /* 0x000ea80000300800 */
[----:B------:R-:W2:Y:S04]  /*550f0*/  LDL.LU R24, [R1+0xf4] ;  /* 0x0000f40001187983 */ /* 0x000ea80000300800 */
[----:B------:R-:W2:Y:S04]  /*55100*/  LDL.LU R27, [R1+0xd4] ;  /* 0x0000d400011b7983 */ /* 0x000ea80000300800 */
[----:B----4-:R0:W-:Y:S04]  /*55110*/  @P4 STG.E.U16 [R8.64], R22 ;  /* 0x0000001608004986 */ /* 0x0101e8000c101506 */
[----:B0-----:R-:W4:Y:S04]  /*55120*/  LDL.LU R22, [R1+0x1b30] ;  /* 0x001b300001167983 */ /* 0x001f280000300800 */
[----:B------:R-:W2:Y:S04]  /*55130*/  LDL.LU R8, [R1+0x2f4] ;  /* 0x0002f40001087983 */ /* 0x000ea80000300800 */
[----:B------:R-:W2:Y:S01]  /*55140*/  LDL.LU R9, [R1+0xc4] ;  /* 0x0000c40001097983 */ /* 0x000ea20000300800 */
[----:B---3--:R-:W-:-:S02]  /*55150*/  ISETP.LT.AND P5, PT, R25, c[0x0][0x178], !P3 ;  /* 0x00005e0019007a0c */ /* 0x008fc40005fa1270 */
        /* <DEDUP_REMOVED lines=81> */
[----:B------:R-:W-:Y:S02]  /*55670*/  ISETP.LT.AND P4, PT, R29, c[0x0][0x178], !P0 ;  /* 0x00005e001d007a0c */ /* 0x000fe40004781270 */
[----:B------:R-:W-:Y:S01]  /*55680*/  IADD3 R21, R3, 0x1f, RZ ;  /* 0x0000001f03157810 */ /* 0x000fe20007ffe0ff */
        /* <DEDUP_REMOVED lines=10> */
[----:B------:R-:W-:Y:S01]  /*55730*/  ISETP.GE.AND P1, PT, R21, c[0x0][0x17c], PT ;  /* 0x00005f0015007a0c */ /* 0x000fe20003f26270 */
[----:B------:R-:W-:Y:S01]  /*55740*/  IMAD.WIDE R10, R0, 0x2, R12 ;  /* 0x00000002000a7825 */ /* 0x000fe200078e020c */
[----:B------:R-:W-:-:S02]  /*55750*/  PRMT R21, R22, 0x7632, R21 ;  /* 0x0000763216157816 */ /* 0x000fc40000000015 */
[C---:B------:R-:W-:Y:S01]  /*55760*/  IADD3 R18, R0.reuse, c[0x0][0x198], RZ ;  /* 0x0000660000127a10 */ /* 0x040fe20007ffe0ff */
[----:B------:R-:W-:Y:S01]  /*55770*/  IMAD.WIDE R16, R0, 0x2, R6 ;  /* 0x0000000200107825 */ /* 0x000fe200078e0206 */
        /* <DEDUP_REMOVED lines=9> */
[----:B--2---:R0:W-:Y:S01]  /*55810*/  @P0 STG.E.U16 [R8.64], R23 ;  /* 0x0000001708000986 */ /* 0x0041e2000c101506 */
[----:B-1----:R-:W-:Y:S01]  /*55820*/  IMAD.WIDE R10, R18, 0x2, R12 ;  /* 0x00000002120a7825 */ /* 0x002fe200078e020c */
[----:B------:R-:W-:-:S03]  /*55830*/  PRMT R20, R23, 0x7632, R20 ;  /* 0x0000763217147816 */ /* 0x000fc60000000014 */
[----:B----4-:R-:W-:-:S04]  /*55840*/  IMAD.WIDE R16, R18, 0x2, R6 ;  /* 0x0000000212107825 */ /* 0x010fc800078e0206 */
[----:B0-----:R-:W-:Y:S01]  /*55850*/  IMAD.WIDE R8, R18, 0x2, R14 ;  /* 0x0000000212087825 */ /* 0x001fe200078e020e */
[----:B------:R-:W2:Y:S03]  /*55860*/  LDL.LU R23, [R1+0x1f8] ;  /* 0x0001f80001177983 */ /* 0x000ea60000300800 */
[----:B------:R-:W-:Y:S01]  /*55870*/  IMAD.WIDE R18, R0, 0x2, R4 ;  /* 0x0000000200127825 */ /* 0x000fe200078e0204 */
[----:B------:R-:W-:Y:S04]  /*55880*/  @P4 STG.E.U16 [R8.64], R24 ;  /* 0x0000001808004986 */ /* 0x000fe8000c101506 */
[----:B------:R-:W-:Y:S04]  /*55890*/  @P5 STG.E.U16 [R10.64], R27 ;  /* 0x0000001b0a005986 */ /* 0x000fe8000c101506 */
[----:B---3--:R-:W-:Y:S04]  /*558a0*/  @P2 STG.E.U16 [R16.64], R26 ;  /* 0x0000001a10002986 */ /* 0x008fe8000c101506 */
        /* <DEDUP_REMOVED lines=12> */
[----:B---3--:R0:W-:Y:S04]  /*55970*/  STL [R1+0x1b28], R24 ;  /* 0x001b281801007387 */ /* 0x0081e80000100800 */
[----:B0-----:R-:W3:Y:S01]  /*55980*/  LDL R24, [R1+0x48] ;  /* 0x0000480001187983 */ /* 0x001ee20000100800 */
[----:B------:R-:W-:Y:S01]  /*55990*/  ISETP.GE.AND P0, PT, R21, c[0x0][0x17c], PT ;  /* 0x00005f0015007a0c */ /* 0x000fe20003f06270 */
[C---:B------:R-:W-:Y:S01]  /*559a0*/  IMAD.WIDE R10, R0.reuse, 0x2, R12 ;  /* 0x00000002000a7825 */ /* 0x040fe200078e020c */
[----:B------:R-:W-:Y:S01]  /*559b0*/  PRMT R20, R27, 0x7632, R20 ;  /* 0x000076321b147816 */ /* 0x000fe20000000014 */
[----:B------:R0:W-:Y:S01]  /*559c0*/  @P4 STG.E.U16 [R8.64], R19 ;  /* 0x0000001308004986 */ /* 0x0001e2000c101506 */
[----:B------:R-:W-:Y:S01]  /*559d0*/  ISETP.LT.AND P4, PT, R29, c[0x0][0x178], !P3 ;  /* 0x00005e001d007a0c */ /* 0x000fe20005f81270 */
[----:B------:R-:W-:Y:S01]  /*559e0*/  IMAD.WIDE R16, R0, 0x2, R6 ;  /* 0x0000000200107825 */ /* 0x000fe200078e0206 */
[----:B------:R-:W-:Y:S01]  /*559f0*/  PRMT R21, R26, 0x7632, R21 ;  /* 0x000076321a157816 */ /* 0x000fe20000000015 */
[----:B------:R2:W-:Y:S01]  /*55a00*/  @P5 STG.E.U16 [R10.64], R20 ;  /* 0x000000140a005986 */ /* 0x0005e2000c101506 */
[----:B------:R-:W-:-:S03]  /*55a10*/  IADD3 R22, R3, 0x22, RZ ;  /* 0x0000002203167810 */ /* 0x000fc60007ffe0ff */
[----:B------:R-:W-:Y:S01]  /*55a20*/  @P6 STG.E.U16 [R16.64], R21 ;  /* 0x0000001510006986 */ /* 0x000fe2000c101506 */
[----:B0-----:R-:W-:Y:S01]  /*55a30*/  IMAD.WIDE R8, R18, 0x2, R4 ;  /* 0x0000000212087825 */ /* 0x001fe200078e0204 */
[----:B------:R-:W-:Y:S02]  /*55a40*/  ISETP.GE.AND P2, PT, R22, c[0x0][0x17c], PT ;  /* 0x00005f0016007a0c */ /* 0x000fe40003f46270 */
[----:B------:R-:W4:Y:S01]  /*55a50*/  LDL.LU R22, [R1+0x28] ;  /* 0x0000280001167983 */ /* 0x000f220000300800 */
[----:B--2---:R-:W-:-:S03]  /*55a60*/  PRMT R20, R23, 0x7632, R20 ;  /* 0x0000763217147816 */ /* 0x004fc60000000014 */
[----:B------:R0:W-:Y:S02]  /*55a70*/  @P1 STG.E.U16 [R8.64], R23 ;  /* 0x0000001708001986 */ /* 0x0001e4000c101506 */
[----:B0-----:R-:W-:Y:S02]  /*55a80*/  IMAD.WIDE R8, R18, 0x2, R14 ;  /* 0x0000000212087825 */ /* 0x001fe400078e020e */
[----:B------:R-:W2:Y:S04]  /*55a90*/  LDL.LU R23, [R1+0x208] ;  /* 0x0002080001177983 */ /* 0x000ea80000300800 */
[----:B------:R-:W2:Y:S04]  /*55aa0*/  LDL.LU R26, [R1+0x68] ;  /* 0x00006800011a7983 */ /* 0x000ea80000300800 */
[----:B------:R-:W2:Y:S04]  /*55ab0*/  LDL.LU R27, [R1+0x18] ;  /* 0x00001800011b7983 */ /* 0x000ea80000300800 */
[----:B---3--:R0:W-:Y:S04]  /*55ac0*/  @P4 STG.E.U16 [R8.64], R24 ;  /* 0x0000001808004986 */ /* 0x0081e8000c101506 */
[----:B0-----:R-:W3:Y:S01]  /*55ad0*/  LDL.LU R24, [R1+0x1b28] ;  /* 0x001b280001187983 */ /* 0x001ee20000300800 */
[----:B------:R-:W-:-:S02]  /*55ae0*/  ISETP.LT.AND P5, PT, R25, c[0x0][0x178], !P3 ;  /* 0x00005e0019007a0c */ /* 0x000fc40005fa1270 */
[----:B------:R-:W-:Y:S01]  /*55af0*/  ISETP.LT.AND P3, PT, R2, c[0x0][0x178], !P3 ;  /* 0x00005e0002007a0c */ /* 0x000fe20005f61270 */
[----:B------:R-:W2:Y:S01]  /*55b00*/  LDL.LU R9, [R1+0x48] ;  /* 0x0000480001097983 */ /* 0x000ea20000300800 */
[----:B------:R-:W-:Y:S02]  /*55b10*/  ISETP.LT.AND P6, PT, R28, c[0x0][0x178], !P0 ;  /* 0x00005e001c007a0c */ /* 0x000fe400047c1270 */
[C---:B------:R-:W-:Y:S01]  /*55b20*/  IADD3 R0, R18.reuse, c[0x0][0x198], RZ ;  /* 0x0000660012007a10 */ /* 0x040fe20007ffe0ff */
[----:B------:R-:W-:-:S04]  /*55b30*/  IMAD.WIDE R10, R18, 0x2, R12 ;  /* 0x00000002120a7825 */ /* 0x000fc800078e020c */
[----:B------:R-:W-:-:S04]  /*55b40*/  IMAD.WIDE R16, R18, 0x2, R6 ;  /* 0x0000000212107825 */ /* 0x000fc800078e0206 */
[----:B------:R-:W-:Y:S01]  /*55b50*/  IMAD.WIDE R18, R0, 0x2, R4 ;  /* 0x0000000200127825 */ /* 0x000fe200078e0204 */
[----:B----4-:R-:W-:Y:S01]  /*55b60*/  @P5 STG.E.U16 [R10.64], R22 ;  /* 0x000000160a005986 */ /* 0x010fe2000c101506 */
[----:B------:R-:W-:-:S03]  /*55b70*/  ISETP.LT.AND P4, PT, R29, c[0x0][0x178], !P0 ;  /* 0x00005e001d007a0c */ /* 0x000fc60004781270 */
[----:B---3--:R-:W-:Y:S04]  /*55b80*/  @P3 STG.E.U16 [R16.64], R24 ;  /* 0x0000001810003986 */ /* 0x008fe8000c101506 */
[----:B------:R0:W-:Y:S02]  /*55b90*/  @P6 STG.E.U16 [R18.64], R20 ;  /* 0x0000001412006986 */ /* 0x0001e4000c101506 */
[----:B0-----:R-:W-:Y:S02]  /*55ba0*/  PRMT R20, R22, 0x7632, R20 ;  /* 0x0000763216147816 */ /* 0x001fe40000000014 */
[----:B------:R-:W-:-:S04]  /*55bb0*/  IADD3 R22, R3, 0x24, RZ ;  /* 0x0000002403167810 */ /* 0x000fc80007ffe0ff */
[----:B------:R-:W-:Y:S02]  /*55bc0*/  ISETP.GE.AND P3, PT, R22, c[0x0][0x17c], PT ;  /* 0x00005f0016007a0c */ /* 0x000fe40003f66270 */
[----:B------:R-:W3:Y:S01]  /*55bd0*/  LDL.LU R22, [R1+0x58] ;  /* 0x0000580001167983 */ /* 0x000ee20000300800 */
[----:B------:R-:W-:Y:S02]  /*55be0*/  ISETP.LT.AND P5, PT, R25, c[0x0][0x178], !P0 ;  /* 0x00005e0019007a0c */ /* 0x000fe400047a1270 */
[----:B------:R-:W-:Y:S02]  /*55bf0*/  ISETP.LT.AND P6, PT, R2, c[0x0][0x178], !P0 ;  /* 0x00005e0002007a0c */ /* 0x000fe400047c1270 */
[----:B------:R-:W-:Y:S02]  /*55c00*/  IADD3 R21, R3, 0x23, RZ ;  /* 0x0000002303157810 */ /* 0x000fe40007ffe0ff */
[----:B--2---:R-:W-:Y:S01]  /*55c10*/  PRMT R19, R9, 0x7632, R19 ;  /* 0x0000763209137816 */ /* 0x004fe20000000013 */
[----:B------:R-:W-:Y:S01]  /*55c20*/  IMAD.WIDE R8, R0, 0x2, R14 ;  /* 0x0000000200087825 */ /* 0x000fe200078e020e */
[----:B------:R-:W-:-:S02]  /*55c30*/  ISETP.LT.AND P0, PT, R28, c[0x0][0x178], !P2 ;  /* 0x00005e001c007a0c */ /* 0x000fc40005701270 */
[----:B------:R-:W-:Y:S01]  /*55c40*/  ISETP.GE.AND P1, PT, R21, c[0x0][0x17c], PT ;  /* 0x00005f0015007a0c */ /* 0x000fe20003f26270 */
[----:B------:R-:W-:Y:S01]  /*55c50*/  IMAD.WIDE R10, R0, 0x2, R12 ;  /* 0x00000002000a7825 */ /* 0x000fe200078e020c */
[----:B------:R-:W-:Y:S02]  /*55c60*/  PRMT R21, R24, 0x7632, R21 ;  /* 0x0000763218157816 */ /* 0x000fe40000000015 */
        /* <DEDUP_REMOVED lines=19> */
[----:B---3--:R-:W-:Y:S04]  /*55da0*/  @P5 STG.E.U16 [R10.64], R22 ;  /* 0x000000160a005986 */ /* 0x008fe8000c101506 */
[----:B------:R-:W-:Y:S04]  /*55db0*/  @P2 STG.E.U16 [R16.64], R27 ;  /* 0x0000001b10002986 */ /* 0x000fe8000c101506 */
[----:B------:R0:W-:Y:S02]  /*55dc0*/  @P6 STG.E.U16 [R18.64], R20 ;  /* 0x0000001412006986 */ /* 0x0001e4000c101506 */
[----:B0-----:R-:W-:-:S02]  /*55dd0*/  PRMT R20, R22, 0x7632, R20 ;  /* 0x0000763216147816 */ /* 0x001fc40000000014 */
[----:B------:R-:W-:Y:S02]  /*55de0*/  IADD3 R22, R3, 0x26, RZ ;  /* 0x0000002603167810 */ /* 0x000fe40007ffe0ff */
[----:B------:R-:W-:Y:S02]  /*55df0*/  PRMT R19, R26, 0x7632, R19 ;  /* 0x000076321a137816 */ /* 0x000fe40000000013 */
[----:B------:R-:W3:Y:S01]  /*55e00*/  LDL.LU R26, [R1+0x88] ;  /* 0x00008800011a7983 */ /* 0x000ee20000300800 */
[----:B------:R-:W-:-:S03]  /*55e10*/  ISETP.GE.AND P2, PT, R22, c[0x0][0x17c], PT ;  /* 0x00005f0016007a0c */ /* 0x000fc60003f46270 */
[----:B------:R-:W4:Y:S04]  /*55e20*/  LDL.LU R24, [R1+0x38] ;  /* 0x0000380001187983 */ /* 0x000f280000300800 */
[----:B------:R-:W4:Y:S01]  /*55e30*/  LDL.LU R22, [R1+0x78] ;  /* 0x0000780001167983 */ /* 0x000f220000300800 */
[----:B------:R-:W-:Y:S02]  /*55e40*/  ISETP.LT.AND P4, PT, R29, c[0x0][0x178], !P1 ;  /* 0x00005e001d007a0c */ /* 0x000fe40004f81270 */
[----:B------:R-:W-:Y:S02]  /*55e50*/  ISETP.LT.AND P5, PT, R25, c[0x0][0x178], !P1 ;  /* 0x00005e0019007a0c */ /* 0x000fe40004fa1270 */
[----:B------:R-:W-:Y:S02]  /*55e60*/  ISETP.LT.AND P6, PT, R2, c[0x0][0x178], !P1 ;  /* 0x00005e0002007a0c */ /* 0x000fe40004fc1270 */
[----:B------:R-:W-:Y:S01]  /*55e70*/  IADD3 R21, R3, 0x25, RZ ;  /* 0x0000002503157810 */ /* 0x000fe20007ffe0ff */
[----:B------:R-:W-:Y:S01]  /*55e80*/  IMAD.WIDE R8, R0, 0x2, R14 ;  /* 0x0000000200087825 */ /* 0x000fe200078e020e */
[----:B------:R-:W-:-:S02]  /*55e90*/  ISETP.LT.AND P1, PT, R28, c[0x0][0x178], !P3 ;  /* 0x00005e001c007a0c */ /* 0x000fc40005f21270 */
[----:B------:R-:W-:Y:S01]  /*55ea0*/  ISETP.GE.AND P0, PT, R21, c[0x0][0x17c], PT ;  /* 0x00005f0015007a0c */ /* 0x000fe20003f06270 */
[C---:B------:R-:W-:Y:S01]  /*55eb0*/  IMAD.WIDE R10, R0.reuse, 0x2, R12 ;  /* 0x00000002000a7825 */ /* 0x040fe200078e020c */
        /* <DEDUP_REMOVED lines=11> */
[C---:B------:R-:W-:Y:S01]  /*55f70*/  IADD3 R0, R18.reuse, c[0x0][0x198], RZ ;  /* 0x0000660012007a10 */ /* 0x040fe20007ffe0ff */
[----:B------:R-:W4:Y:S02]  /*55f80*/  LDL.LU R27, [R1+0x2e8] ;  /* 0x0002e800011b7983 */ /* 0x000f240000300800 */
[----:B-1----:R-:W-:-:S02]  /*55f90*/  IMAD.WIDE R10, R18, 0x2, R12 ;  /* 0x00000002120a7825 */ /* 0x002fc400078e020c */
[----:B--2---:R0:W-:Y:S01]  /*55fa0*/  @P1 STG.E.U16 [R8.64], R23 ;  /* 0x0000001708001986 */ /* 0x0041e2000c101506 */
[----:B------:R-:W-:Y:S01]  /*55fb0*/  PRMT R20, R23, 0x7632, R20 ;  /* 0x0000763217147816 */ /* 0x000fe20000000014 */
[----:B------:R-:W-:-:S04]  /*55fc0*/  IMAD.WIDE R16, R18, 0x2, R6 ;  /* 0x0000000212107825 */ /* 0x000fc800078e0206 */
[----:B0-----:R-:W-:Y:S01]  /*55fd0*/  IMAD.WIDE R8, R18, 0x2, R14 ;  /* 0x0000000212087825 */ /* 0x001fe200078e020e */
[----:B------:R-:W2:Y:S03]  /*55fe0*/  LDL.LU R23, [R1+0x228] ;  /* 0x0002280001177983 */ /* 0x000ea60000300800 */
[----:B------:R-:W-:Y:S01]  /*55ff0*/  IMAD.WIDE R18, R0, 0x2, R4 ;  /* 0x0000000200127825 */ /* 0x000fe200078e0204 */
[----:B---3--:R-:W-:Y:S04]  /*56000*/  @P4 STG.E.U16 [R8.64], R26 ;  /* 0x0000001a08004986 */ /* 0x008fe8000c101506 */
[----:B----4-:R-:W-:Y:S04]  /*56010*/  @P5 STG.E.U16 [R10.64], R22 ;  /* 0x000000160a005986 */ /* 0x010fe8000c101506 */
[----:B------:R-:W-:Y:S04]  /*56020*/  @P3 STG.E.U16 [R16.64], R24 ;  /* 0x0000001810003986 */ /* 0x000fe8000c101506 */
[----:B------:R0:W-:Y:S02]  /*56030*/  @P6 STG.E.U16 [R18.64], R20 ;  /* 0x0000001412006986 */ /* 0x0001e4000c101506 */
[----:B0-----:R-:W-:-:S02]  /*56040*/  PRMT R20, R22, 0x7632, R20 ;  /* 0x0000763216147816 */ /* 0x001fc40000000014 */
[----:B------:R-:W-:Y:S02]  /*56050*/  IADD3 R22, R3, 0x28, RZ ;  /* 0x0000002803167810 */ /* 0x000fe40007ffe0ff */
[----:B------:R-:W-:Y:S02]  /*56060*/  PRMT R19, R26, 0x7632, R19 ;  /* 0x000076321a137816 */ /* 0x000fe40000000013 */
[----:B------:R-:W3:Y:S01]  /*56070*/  LDL.LU R26, [R1+0x1b24] ;  /* 0x001b2400011a7983 */ /* 0x000ee20000300800 */
[----:B------:R-:W-:-:S03]  /*56080*/  ISETP.GE.AND P3, PT, R22, c[0x0][0x17c], PT ;  /* 0x00005f0016007a0c */ /* 0x000fc60003f66270 */
[----:B------:R-:W4:Y:S01]  /*56090*/  LDL.LU R22, [R1+0x98] ;  /* 0x0000980001167983 */ /* 0x000f220000300800 */
[----:B------:R-:W-:Y:S02]  /*560a0*/  ISETP.LT.AND P4, PT, R29, c[0x0][0x178], !P0 ;  /* 0x00005e001d007a0c */ /* 0x000fe40004781270 */
[----:B------:R-:W-:Y:S02]  /*560b0*/  ISETP.LT.AND P5, PT, R25, c[0x0][0x178], !P0 ;  /* 0x00005e0019007a0c */ /* 0x000fe400047a1270 */
[----:B------:R-:W-:Y:S02]  /*560c0*/  ISETP.LT.AND P6, PT, R2, c[0x0][0x178], !P0 ;  /* 0x00005e0002007a0c */ /* 0x000fe400047c1270 */
[----:B------:R-:W-:Y:S01]  /*560d0*/  IADD3 R21, R3, 0x27, RZ ;  /* 0x0000002703157810 */ /* 0x000fe20007ffe0ff */
        /* <DEDUP_REMOVED lines=21> */
[----:B------:R-:W-:Y:S01]  /*56230*/  IADD3 R21, R3, 0x29, RZ ;  /* 0x0000002903157810 */ /* 0x000fe20007ffe0ff */
[----:B------:R-:W2:Y:S02]  /*56240*/  LDL.LU R27, [R1+0x308] ;  /* 0x00030800011b7983 */ /* 0x000ea40000300800 */
[----:B------:R-:W-:Y:S02]  /*56250*/  IMAD.WIDE R18, R0, 0x2, R4 ;  /* 0x0000000200127825 */ /* 0x000fe400078e0204 */
[----:B------:R-:W-:Y:S01]  /*56260*/  @P4 STG.E.U16 [R8.64], R23 ;  /* 0x0000001708004986 */ /* 0x000fe2000c101506 */
[----:B------:R-:W-:Y:S02]  /*56270*/  ISETP.GE.AND P0, PT, R21, c[0x0][0x17c], PT ;  /* 0x00005f0015007a0c */ /* 0x000fe40003f06270 */
[----:B------:R-:W-:Y:S01]  /*56280*/  ISETP.LT.AND P4, PT, R29, c[0x0][0x178], !P1 ;  /* 0x00005e001d007a0c */ /* 0x000fe20004f81270 */
[----:B----4-:R-:W-:Y:S04]  /*56290*/  @P5 STG.E.U16 [R10.64], R22 ;  /* 0x000000160a005986 */ /* 0x010fe8000c101506 */
[----:B---3--:R-:W-:Y:S04]  /*562a0*/  @P2 STG.E.U16 [R16.64], R26 ;  /* 0x0000001a10002986 */ /* 0x008fe8000c101506 */
[----:B------:R0:W-:Y:S01]  /*562b0*/  @P6 STG.E.U16 [R18.64], R20 ;  /* 0x0000001412006986 */ /* 0x0001e2000c101506 */
[----:B------:R-:W-:-:S02]  /*562c0*/  PRMT R21, R26, 0x7632, R21 ;  /* 0x000076321a157816 */ /* 0x000fc40000000015 */
[----:B0-----:R-:W-:Y:S02]  /*562d0*/  PRMT R19, R23, 0x7632, R19 ;  /* 0x0000763217137816 */ /* 0x001fe40000000013 */
[----:B------:R-:W3:Y:S04]  /*562e0*/  LDL.LU R23, [R1+0x2f8] ;  /* 0x0002f80001177983 */ /* 0x000ee80000300800 */
[----:B------:R-:W4:Y:S04]  /*562f0*/  LDL.LU R24, [R1+0xc8] ;  /* 0x0000c80001187983 */ /* 0x000f280000300800 */
[----:B------:R-:W3:Y:S04]  /*56300*/  LDL.LU R29, [R1+0xb8] ;  /* 0x0000b800011d7983 */ /* 0x000ee80000300800 */
[----:B------:R-:W3:Y:S01]  /*56310*/  LDL R26, [R1+0x10c0] ;  /* 0x0010c000011a7983 */ /* 0x000ee20000100800 */
[----:B------:R-:W-:-:S02]  /*56320*/  ISETP.LT.AND P5, PT, R25, c[0x0][0x178], !P1 ;  /* 0x00005e0019007a0c */ /* 0x000fc40004fa1270 */
[----:B------:R-:W-:Y:S01]  /*56330*/  ISETP.LT.AND P6, PT, R2, c[0x0][0x178], !P1 ;  /* 0x00005e0002007a0c */ /* 0x000fe20004fc1270 */
[----:B------:R-:W-:Y:S01]  /*56340*/  IMAD.WIDE R8, R0, 0x2, R14 ;  /* 0x0000000200087825 */ /* 0x000fe200078e020e */
[----:B------:R-:W-:Y:S02]  /*56350*/  ISETP.LT.AND P1, PT, R28, c[0x0][0x178], !P3 ;  /* 0x00005e001c007a0c */ /* 0x000fe40005f21270 */
[----:B------:R-:W-:Y:S01]  /*56360*/  PRMT R20, R22, 0x7632, R20 ;  /* 0x0000763216147816 */ /* 0x000fe20000000014 */
[C---:B------:R-:W-:Y:S01]  /*56370*/  IMAD.WIDE R10, R0.reuse, 0x2, R12 ;  /* 0x00000002000a7825 */ /* 0x040fe200078e020c */
[C---:B------:R-:W-:Y:S01]  /*56380*/  IADD3 R18, R0.reuse, c[0x0][0x198], RZ ;  /* 0x0000660000127a10 */ /* 0x040fe20007ffe0ff */
[----:B------:R0:W-:Y:S02]  /*56390*/  @P4 STG.E.U16 [R8.64], R19 ;  /* 0x0000001308004986 */ /* 0x0001e4000c101506 */
[----:B------:R-:W-:Y:S02]  /*563a0*/  IMAD.WIDE R16, R0, 0x2, R6 ;  /* 0x0000000200107825 */ /* 0x000fe400078e0206 */
[----:B------:R1:W-:Y:S01]  /*563b0*/  @P5 STG.E.U16 [R10.64], R20 ;  /* 0x000000140a005986 */ /* 0x0003e2000c101506 */
[----:B------:R-:W-:-:S03]  /*563c0*/  ISETP.LT.AND P5, PT, R25, c[0x0][0x178], !P3 ;  /* 0x00005e0019007a0c */ /* 0x000fc60005fa1270 */
[----:B------:R1:W-:Y:S01]  /*563d0*/  @P6 STG.E.U16 [R16.64], R21 ;  /* 0x0000001510006986 */ /* 0x0003e2000c101506 */
[----:B------:R-:W-:Y:S01]  /*563e0*/  ISETP.LT.AND P6, PT, R28, c[0x0][0x178], !P0 ;  /* 0x00005e001c007a0c */ /* 0x000fe200047c1270 */
[C---:B0-----:R-:W-:Y:S01]  /*563f0*/  IMAD.WIDE R8, R18.reuse, 0x2, R4 ;  /* 0x0000000212087825 */ /* 0x041fe200078e0204 */
[----:B------:R-:W-:-:S04]  /*56400*/  IADD3 R0, R18, c[0x0][0x198], RZ ;  /* 0x0000660012007a10 */ /* 0x000fc80007ffe0ff */
[----:B--2---:R0:W-:Y:S01]  /*56410*/  @P1 STG.E.U16 [R8.64], R27 ;  /* 0x0000001b08001986 */ /* 0x0041e2000c101506 */
[----:B-1----:R-:W-:Y:S01]  /*56420*/  IMAD.WIDE R10, R18, 0x2, R12 ;  /* 0x00000002120a7825 */ /* 0x002fe200078e020c */
[----:B------:R-:W-:-:S03]  /*56430*/  PRMT R20, R27, 0x7632, R20 ;  /* 0x000076321b147816 */ /* 0x000fc60000000014 */
[----:B------:R-:W-:-:S04]  /*56440*/  IMAD.WIDE R16, R18, 0x2, R6 ;  /* 0x0000000212107825 */ /* 0x000fc800078e0206 */
[----:B0-----:R-:W-:Y:S01]  /*56450*/  IMAD.WIDE R8, R18, 0x2, R14 ;  /* 0x0000000212087825 */ /* 0x001fe200078e020e */
[----:B------:R-:W2:Y:S03]  /*56460*/  LDL.LU R27, [R1+0x3c8] ;  /* 0x0003c800011b7983 */ /* 0x000ea60000300800 */
[----:B------:R-:W-:Y:S01]  /*56470*/  IMAD.WIDE R18, R0, 0x2, R4 ;  /* 0x0000000200127825 */ /* 0x000fe200078e0204 */
[----:B---3--:R-:W-:Y:S02]  /*56480*/  ISETP.LT.AND P4, PT, R26, c[0x0][0x178], !P3 ;  /* 0x00005e001a007a0c */ /* 0x008fe40005f81270 */
[----:B------:R-:W-:-:S11]  /*56490*/  ISETP.LT.AND P3, PT, R2, c[0x0][0x178], !P3 ;  /* 0x00005e0002007a0c */ /* 0x000fd60005f61270 */
[----:B------:R-:W-:Y:S04]  /*564a0*/  @P4 STG.E.U16 [R8.64], R23 ;  /* 0x0000001708004986 */ /* 0x000fe8000c101506 */
[----:B----4-:R-:W-:Y:S04]  /*564b0*/  @P5 STG.E.U16 [R10.64], R24 ;  /* 0x000000180a005986 */ /* 0x010fe8000c101506 */
[----:B------:R-:W-:Y:S04]  /*564c0*/  @P3 STG.E.U16 [R16.64], R29 ;  /* 0x0000001d10003986 */ /* 0x000fe8000c101506 */
[----:B------:R0:W-:Y:S02]  /*564d0*/  @P6 STG.E.U16 [R18.64], R20 ;  /* 0x0000001412006986 */ /* 0x0001e4000c101506 */
[----:B0-----:R-:W-:-:S02]  /*564e0*/  PRMT R19, R23, 0x7632, R19 ;  /* 0x0000763217137816 */ /* 0x001fc40000000013 */
[----:B------:R-:W3:Y:S01]  /*564f0*/  LDL R23, [R1+0x318] ;  /* 0x0003180001177983 */ /* 0x000ee20000100800 */
        /* <DEDUP_REMOVED lines=21> */
[----:B--2---:R0:W-:Y:S01]  /*56650*/  @P4 STG.E.U16 [R8.64], R27 ;  /* 0x0000001b08004986 */ /* 0x0041e2000c101506 */
[----:B-1----:R-:W-:-:S03]  /*56660*/  PRMT R20, R27, 0x7632, R20 ;  /* 0x000076321b147816 */ /* 0x002fc60000000014 */
[----:B------:R-:W2:Y:S01]  /*56670*/  LDL.LU R22, [R1+0xf8] ;  /* 0x0000f80001167983 */ /* 0x000ea20000300800 */
[----:B0-----:R-:W-:-:S03]  /*56680*/  IMAD.WIDE R8, R18, 0x2, R14 ;  /* 0x0000000212087825 */ /* 0x001fc600078e020e */
[----:B------:R-:W4:Y:S04]  /*56690*/  LDL.LU R27, [R1+0x3e8] ;  /* 0x0003e800011b7983 */ /* 0x000f280000300800 */
[----:B------:R-:W4:Y:S04]  /*566a0*/  LDL.LU R24, [R1+0x108] ;  /* 0x0001080001187983 */ /* 0x000f280000300800 */
[----:B------:R-:W4:Y:S04]  /*566b0*/  LDL.LU R29, [R1+0xa8] ;  /* 0x0000a800011d7983 */ /* 0x000f280000300800 */
[----:B---3--:R0:W-:Y:S04]  /*566c0*/  @P3 STG.E.U16 [R8.64], R23 ;  /* 0x0000001708003986 */ /* 0x0081e8000c101506 */
[----:B0-----:R-:W3:Y:S04]  /*566d0*/  LDL.LU R23, [R1+0x1b20] ;  /* 0x001b200001177983 */ /* 0x001ee80000300800 */
[----:B------:R-:W4:Y:S01]  /*566e0*/  LDL.LU R9, [R1+0x318] ;  /* 0x0003180001097983 */ /* 0x000f220000300800 */
[----:B------:R-:W-:-:S02]  /*566f0*/  ISETP.LT.AND P5, PT, R25, c[0x0][0x178], !P2 ;  /* 0x00005e0019007a0c */ /* 0x000fc400057a1270 */
[----:B------:R-:W-:Y:S01]  /*56700*/  ISETP.LT.AND P2, PT, R2, c[0x0][0x178], !P2 ;  /* 0x00005e0002007a0c */ /* 0x000fe20005741270 */
[----:B------:R-:W-:Y:S01]  /*56710*/  IMAD.WIDE R10, R18, 0x2, R12 ;  /* 0x00000002120a7825 */ /* 0x000fe200078e020c */
[----:B------:R-:W-:-:S03]  /*56720*/  IADD3 R21, R3, 0x2d, RZ ;  /* 0x0000002d03157810 */ /* 0x000fc60007ffe0ff */
[----:B------:R-:W-:Y:S01]  /*56730*/  IMAD.WIDE R16, R18, 0x2, R6 ;  /* 0x0000000212107825 */ /* 0x000fe200078e0206 */
[----:B------:R-:W-:-:S05]  /*56740*/  ISETP.GE.AND P4, PT, R21, c[0x0][0x17c], PT ;  /* 0x00005f0015007a0c */ /* 0x000fca0003f86270 */
[----:B--2---:R-:W-:Y:S01]  /*56750*/  @P5 STG.E.U16 [R10.64], R22 ;  /* 0x000000160a005986 */ /* 0x004fe2000c101506 */
[----:B------:R-:W-:Y:S02]  /*56760*/  ISETP.LT.AND P6, PT, R28, c[0x0][0x178], !P1 ;  /* 0x00005e001c007a0c */ /* 0x000fe40004fc1270 */
[----:B------:R-:W-:-:S05]  /*56770*/  IADD3 R0, R18, c[0x0][0x198], RZ ;  /* 0x0000660012007a10 */ /* 0x000fca0007ffe0ff */
[----:B------:R-:W-:Y:S01]  /*56780*/  IMAD.WIDE R18, R0, 0x2, R4 ;  /* 0x0000000200127825 */ /* 0x000fe200078e0204 */
[----:B---3--:R0:W-:Y:S01]  /*56790*/  @P2 STG.E.U16 [R16.64], R23 ;  /* 0x0000001710002986 */ /* 0x0081e2000c101506 */
[----:B------:R-:W-:-:S03]  /*567a0*/  PRMT R21, R23, 0x7632, R21 ;  /* 0x0000763217157816 */ /* 0x000fc60000000015 */
[----:B0-----:R-:W2:Y:S01]  /*567b0*/  LDL.LU R23, [R1+0x1b1c] ;  /* 0x001b1c0001177983 */ /* 0x001ea20000300800 */
[----:B------:R-:W-:-:S03]  /*567c0*/  ISETP.LT.AND P5, PT, R26, c[0x0][0x178], !P1 ;  /* 0x00005e001a007a0c */ /* 0x000fc60004fa1270 */
[----:B------:R4:W-:Y:S01]  /*567d0*/  @P6 STG.E.U16 [R18.64], R20 ;  /* 0x0000001412006986 */ /* 0x0009e2000c101506 */
[----:B------:R-:W-:Y:S02]  /*567e0*/  ISETP.LT.AND P6, PT, R25, c[0x0][0x178], !P1 ;  /* 0x00005e0019007a0c */ /* 0x000fe40004fc1270 */
[----:B------:R-:W-:Y:S01]  /*567f0*/  ISETP.LT.AND P1, PT, R2, c[0x0][0x178], !P1 ;  /* 0x00005e0002007a0c */ /* 0x000fe20004f21270 */
[----:B------:R-:W-:Y:S01]  /*56800*/  IMAD.WIDE R10, R0, 0x2, R12 ;  /* 0x00000002000a7825 */ /* 0x000fe200078e020c */
[----:B------:R-:W-:-:S03]  /*56810*/  ISETP.LT.AND P3, PT, R28, c[0x0][0x178], !P0 ;  /* 0x00005e001c007a0c */ /* 0x000fc60004761270 */
[----:B------:R-:W-:Y:S01]  /*56820*/  IMAD.WIDE R16, R0, 0x2, R6 ;  /* 0x0000000200107825 */ /* 0x000fe200078e0206 */
[----:B----4-:R-:W-:-:S03]  /*56830*/  PRMT R19, R9, 0x7632, R19 ;  /* 0x0000763209137816 */ /* 0x010fc60000000013 */
[----:B------:R-:W-:Y:S01]  /*56840*/  IMAD.WIDE R8, R0, 0x2, R14 ;  /* 0x0000000200087825 */ /* 0x000fe200078e020e */
[----:B------:R-:W-:Y:S02]  /*56850*/  PRMT R20, R22, 0x7632, R20 ;  /* 0x0000763216147816 */ /* 0x000fe40000000014 */
[----:B------:R-:W-:Y:S02]  /*56860*/  IADD3 R18, R0, c[0x0][0x198], RZ ;  /* 0x0000660000127a10 */ /* 0x000fe40007ffe0ff */
[----:B------:R0:W-:Y:S04]  /*56870*/  @P5 STG.E.U16 [R8.64], R19 ;  /* 0x0000001308005986 */ /* 0x0001e8000c101506 */
[----:B------:R1:W-:Y:S04]  /*56880*/  @P6 STG.E.U16 [R10.64], R20 ;  /* 0x000000140a006986 */ /* 0x0003e8000c101506 */
[----:B------:R-:W-:Y:S01]  /*56890*/  @P1 STG.E.U16 [R16.64], R21 ;  /* 0x0000001510001986 */ /* 0x000fe2000c101506 */
[----:B------:R-:W-:Y:S01]  /*568a0*/  ISETP.LT.AND P1, PT, R26, c[0x0][0x178], !P0 ;  /* 0x00005e001a007a0c */ /* 0x000fe20004721270 */
[----:B0-----:R-:W-:-:S05]  /*568b0*/  IMAD.WIDE R8, R18, 0x2, R4 ;  /* 0x0000000212087825 */ /* 0x001fca00078e0204 */
[----:B------:R0:W-:Y:S01]  /*568c0*/  @P3 STG.E.U16 [R8.64], R27 ;  /* 0x0000001b08003986 */ /* 0x0001e2000c101506 */
[----:B-1----:R-:W-:Y:S01]  /*568d0*/  PRMT R20, R27, 0x7632, R20 ;  /* 0x000076321b147816 */ /* 0x002fe20000000014 */
[----:B0-----:R-:W-:Y:S02]  /*568e0*/  IMAD.WIDE R8, R18, 0x2, R14 ;  /* 0x0000000212087825 */ /* 0x001fe400078e020e */
[----:B------:R-:W3:Y:S04]  /*568f0*/  LDL.LU R27, [R1+0x408] ;  /* 0x00040800011b7983 */ /* 0x000ee80000300800 */
[----:B--2---:R0:W-:Y:S04]  /*56900*/  @P1 STG.E.U16 [R8.64], R23 ;  /* 0x0000001708001986 */ /* 0x0041e8000c101506 */
[----:B0-----:R-:W2:Y:S04]  /*56910*/  LDL.LU R23, [R1+0x1b18] ;  /* 0x001b180001177983 */ /* 0x001ea80000300800 */
[----:B------:R-:W4:Y:S01]  /*56920*/  LDL.LU R9, [R1+0x3d8] ;  /* 0x0003d80001097983 */ /* 0x000f220000300800 */
[----:B------:R-:W-:-:S02]  /*56930*/  ISETP.LT.AND P5, PT, R25, c[0x0][0x178], !P0 ;  /* 0x00005e0019007a0c */ /* 0x000fc400047a1270 */
[----:B------:R-:W-:Y:S02]  /*56940*/  ISETP.LT.AND P0, PT, R2, c[0x0][0x178], !P0 ;  /* 0x00005e0002007a0c */ /* 0x000fe40004701270 */
[----:B------:R-:W-:Y:S02]  /*56950*/  ISETP.LT.AND P6, PT, R28, c[0x0][0x178], !P4 ;  /* 0x00005e001c007a0c */ /* 0x000fe400067c1270 */
[----:B------:R-:W-:Y:S01]  /*56960*/  ISETP.LT.AND P1, PT, R26, c[0x0][0x178], !P4 ;  /* 0x00005e001a007a0c */ /* 0x000fe20006721270 */
[C---:B------:R-:W-:Y:S01]  /*56970*/  IMAD.WIDE R10, R18.reuse, 0x2, R12 ;  /* 0x00000002120a7825 */ /* 0x040fe200078e020c */
[C---:B------:R-:W-:Y:S02]  /*56980*/  IADD3 R0, R18.reuse, c[0x0][0x198], RZ ;  /* 0x0000660012007a10 */ /* 0x040fe40007ffe0ff */
[C---:B------:R-:W-:Y:S02]  /*56990*/  IADD3 R21, R3.reuse, 0x2f, RZ ;  /* 0x0000002f03157810 */ /* 0x040fe40007ffe0ff */
[----:B------:R-:W-:Y:S01]  /*569a0*/  IADD3 R22, R3, 0x2e, RZ ;  /* 0x0000002e03167810 */ /* 0x000fe20007ffe0ff */
[----:B------:R-:W-:Y:S01]  /*569b0*/  IMAD.WIDE R16, R18, 0x2, R6 ;  /* 0x0000000212107825 */ /* 0x000fe200078e0206 */
[----:B------:R-:W-:Y:S01]  /*569c0*/  ISETP.GE.AND P3, PT, R21, c[0x0][0x17c], PT ;  /* 0x00005f0015007a0c */ /* 0x000fe20003f66270 */
[----:B------:R0:W-:Y:S01]  /*569d0*/  @P5 STG.E.U16 [R10.64], R24 ;  /* 0x000000180a005986 */ /* 0x0001e2000c101506 */
[----:B------:R-:W-:Y:S01]  /*569e0*/  ISETP.GE.AND P2, PT, R22, c[0x0][0x17c], PT ;  /* 0x00005f0016007a0c */ /* 0x000fe20003f46270 */
[----:B------:R-:W-:Y:S01]  /*569f0*/  IMAD.WIDE R18, R0, 0x2, R4 ;  /* 0x0000000200127825 */ /* 0x000fe200078e0204 */
[----:B------:R-:W-:-:S02]  /*56a00*/  PRMT R22, R24, 0x7632, R22 ;  /* 0x0000763218167816 */ /* 0x000fc40000000016 */
[----:B------:R-:W-:Y:S02]  /*56a10*/  ISETP.LT.AND P5, PT, R25, c[0x0][0x178], !P4 ;  /* 0x00005e0019007a0c */ /* 0x000fe400067a1270 */
[----:B------:R-:W-:Y:S01]  /*56a20*/  ISETP.LT.AND P4, PT, R2, c[0x0][0x178], !P4 ;  /* 0x00005e0002007a0c */ /* 0x000fe20006781270 */
[----:B------:R1:W-:Y:S01]  /*56a30*/  @P0 STG.E.U16 [R16.64], R29 ;  /* 0x0000001d10000986 */ /* 0x0003e2000c101506 */
[----:B0-----:R-:W-:-:S03]  /*56a40*/  IADD3 R24, R3, 0x30, RZ ;  /* 0x0000003003187810 */ /* 0x001fc60007ffe0ff */
[----:B------:R0:W-:Y:S01]  /*56a50*/  @P6 STG.E.U16 [R18.64], R20 ;  /* 0x0000001412006986 */ /* 0x0001e2000c101506 */
[----:B------:R-:W-:-:S04]  /*56a60*/  IMAD.WIDE R10, R0, 0x2, R12 ;  /* 0x00000002000a7825 */ /* 0x000fc800078e020c */
[----:B-1----:R-:W-:Y:S01]  /*56a70*/  IMAD.WIDE R16, R0, 0x2, R6 ;  /* 0x0000000200107825 */ /* 0x002fe200078e0206 */
[----:B------:R-:W-:Y:S02]  /*56a80*/  ISETP.LT.AND P6, PT, R28, c[0x0][0x178], !P2 ;  /* 0x00005e001c007a0c */ /* 0x000fe400057c1270 */
[----:B0-----:R-:W-:-:S05]  /*56a90*/  IADD3 R20, R0, c[0x0][0x198], RZ ;  /* 0x0000660000147a10 */ /* 0x001fca0007ffe0ff */
[----:B------:R-:W-:Y:S01]  /*56aa0*/  IMAD.WIDE R18, R20, 0x2, R4 ;  /* 0x0000000214127825 */ /* 0x000fe200078e0204 */
[----:B----4-:R-:W-:-:S03]  /*56ab0*/  PRMT R21, R9, 0x7632, R21 ;  /* 0x0000763209157816 */ /* 0x010fc60000000015 */
[----:B------:R-:W-:Y:S01]  /*56ac0*/  IMAD.WIDE R8, R0, 0x2, R14 ;  /* 0x0000000200087825 */ /* 0x000fe200078e020e */
[----:B--2---:R-:W-:Y:S02]  /*56ad0*/  PRMT R23, R29, 0x7632, R23 ;  /* 0x000076321d177816 */ /* 0x004fe40000000017 */
[----:B------:R-:W2:Y:S04]  /*56ae0*/  LDL.LU R29, [R1+0xe8] ;  /* 0x0000e800011d7983 */ /* 0x000ea80000300800 */
[----:B------:R-:W-:Y:S01]  /*56af0*/  @P1 STG.E.U16 [R8.64], R21 ;  /* 0x0000001508001986 */ /* 0x000fe2000c101506 */
[----:B------:R-:W-:-:S03]  /*56b00*/  ISETP.GE.AND P1, PT, R24, c[0x0][0x17c], PT ;  /* 0x00005f0018007a0c */ /* 0x000fc60003f26270 */
[----:B------:R-:W4:Y:S04]  /*56b10*/  LDL.LU R24, [R1+0x3f8] ;  /* 0x0003f80001187983 */ /* 0x000f280000300800 */
[----:B------:R-:W-:Y:S04]  /*56b20*/  @P5 STG.E.U16 [R10.64], R22 ;  /* 0x000000160a005986 */ /* 0x000fe8000c101506 */
[----:B------:R-:W-:Y:S04]  /*56b30*/  STL [R1+0x1b10], R22 ;  /* 0x001b101601007387 */ /* 0x000fe80000100800 */
[----:B------:R-:W-:Y:S04]  /*56b40*/  @P4 STG.E.U16 [R16.64], R23 ;  /* 0x0000001710004986 */ /* 0x000fe8000c101506 */
[----:B------:R0:W-:Y:S04]  /*56b50*/  STL [R1+0x1b14], R23 ;  /* 0x001b141701007387 */ /* 0x0001e80000100800 */
[----:B0-----:R-:W2:Y:S01]  /*56b60*/  LDL.LU R23, [R1+0x118] ;  /* 0x0001180001177983 */ /* 0x001ea20000300800 */
[----:B---3--:R-:W-:-:S03]  /*56b70*/  PRMT R21, R27, 0x7632, R21 ;  /* 0x000076321b157816 */ /* 0x008fc60000000015 */
[----:B------:R0:W-:Y:S04]  /*56b80*/  @P6 STG.E.U16 [R18.64], R27 ;  /* 0x0000001b12006986 */ /* 0x0001e8000c101506 */
[----:B------:R-:W3:Y:S04]  /*56b90*/  LDL.LU R22, [R1+0x1fc] ;  /* 0x0001fc0001167983 */ /* 0x000ee80000300800 */
[----:B0-----:R-:W3:Y:S01]  /*56ba0*/  LDL.LU R27, [R1+0x4c] ;  /* 0x00004c00011b7983 */ /* 0x001ee20000300800 */
[----:B------:R-:W-:Y:S01]  /*56bb0*/  ISETP.LT.AND P0, PT, R26, c[0x0][0x178], !P2 ;  /* 0x00005e001a007a0c */ /* 0x000fe20005701270 */
[----:B------:R-:W-:Y:S01]  /*56bc0*/  IMAD.WIDE R8, R20, 0x2, R14 ;  /* 0x0000000214087825 */ /* 0x000fe200078e020e */
[----:B------:R-:W-:-:S02]  /*56bd0*/  ISETP.LT.AND P4, PT, R25, c[0x0][0x178], !P2 ;  /* 0x00005e0019007a0c */ /* 0x000fc40005781270 */
[----:B------:R-:W-:Y:S02]  /*56be0*/  ISETP.LT.AND P2, PT, R2, c[0x0][0x178], !P2 ;  /* 0x00005e0002007a0c */ /* 0x000fe40005741270 */
[----:B------:R-:W-:Y:S02]  /*56bf0*/  IADD3 R10, R3, 0x31, RZ ;  /* 0x00000031030a7810 */ /* 0x000fe40007ffe0ff */
[----:B------:R-:W-:Y:S02]  /*56c00*/  ISETP.LT.AND P6, PT, R28, c[0x0][0x178], !P3 ;  /* 0x00005e001c007a0c */ /* 0x000fe40005fc1270 */
[----:B------:R-:W-:Y:S02]  /*56c10*/  IADD3 R0, R20, c[0x0][0x198], RZ ;  /* 0x0000660014007a10 */ /* 0x000fe40007ffe0ff */
[----:B------:R-:W-:-:S03]  /*56c20*/  ISETP.LT.AND P5, PT, R26, c[0x0][0x178], !P3 ;  /* 0x00005e001a007a0c */ /* 0x000fc60005fa1270 */
[----:B------:R-:W-:-:S04]  /*56c30*/  IMAD.WIDE R16, R0, 0x2, R4 ;  /* 0x0000000200107825 */ /* 0x000fc800078e0204 */
[----:B------:R-:W-:Y:S01]  /*56c40*/  IMAD.WIDE R18, R0, 0x2, R14 ;  /* 0x0000000200127825 */ /* 0x000fe200078e020e */
[----:B----4-:R0:W-:Y:S01]  /*56c50*/  @P0 STG.E.U16 [R8.64], R24 ;  /* 0x0000001808000986 */ /* 0x0101e2000c101506 */
[----:B------:R-:W-:Y:S02]  /*56c60*/  ISETP.GE.AND P0, PT, R10, c[0x0][0x17c], PT ;  /* 0x00005f000a007a0c */ /* 0x000fe40003f06270 */
[----:B------:R-:W-:-:S04]  /*56c70*/  IMAD.WIDE R10, R20, 0x2, R6 ;  /* 0x00000002140a7825 */ /* 0x000fc800078e0206 */
[----:B0-----:R-:W-:Y:S01]  /*56c80*/  IMAD.WIDE R8, R20, 0x2, R12 ;  /* 0x0000000214087825 */ /* 0x001fe200078e020c */
[----:B------:R-:W-:Y:S02]  /*56c90*/  PRMT R20, R24, 0x7632, R20 ;  /* 0x0000763218147816 */ /* 0x000fe40000000014 */
[----:B------:R-:W4:Y:S04]  /*56ca0*/  LDL.LU R24, [R1+0x2c] ;  /* 0x00002c0001187983 */ /* 0x000f280000300800 */
[----:B--2---:R-:W-:Y:S01]  /*56cb0*/  @P4 STG.E.U16 [R8.64], R23 ;  /* 0x0000001708004986 */ /* 0x004fe2000c101506 */
[----:B------:R-:W-:-:S03]  /*56cc0*/  ISETP.LT.AND P4, PT, R25, c[0x0][0x178], !P3 ;  /* 0x00005e0019007a0c */ /* 0x000fc60005f81270 */
[----:B------:R-:W-:Y:S01]  /*56cd0*/  @P2 STG.E.U16 [R10.64], R29 ;  /* 0x0000001d0a002986 */ /* 0x000fe2000c101506 */
[----:B------:R-:W-:-:S03]  /*56ce0*/  ISETP.LT.AND P3, PT, R2, c[0x0][0x178], !P3 ;  /* 0x00005e0002007a0c */ /* 0x000fc60005f61270 */
[----:B------:R0:W-:Y:S01]  /*56cf0*/  @P6 STG.E.U16 [R16.64], R21 ;  /* 0x0000001510006986 */ /* 0x0001e2000c101506 */
[----:B------:R-:W-:-:S03]  /*56d00*/  ISETP.LT.AND P6, PT, R26, c[0x0][0x178], !P1 ;  /* 0x00005e001a007a0c */ /* 0x000fc60004fc1270 */
[----:B------:R1:W-:Y:S01]  /*56d10*/  @P5 STG.E.U16 [R18.64], R20 ;  /* 0x0000001412005986 */ /* 0x0003e2000c101506 */
[----:B------:R-:W-:Y:S02]  /*56d20*/  ISETP.LT.AND P5, PT, R28, c[0x0][0x178], !P1 ;  /* 0x00005e001c007a0c */ /* 0x000fe40004fa1270 */
[----:B0-----:R-:W-:Y:S02]  /*56d30*/  PRMT R17, R29, 0x7632, R17 ;  /* 0x000076321d117816 */ /* 0x001fe40000000011 */
[----:B------:R-:W2:Y:S01]  /*56d40*/  LDL.LU R29, [R1+0xc] ;  /* 0x00000c00011d7983 */ /* 0x000ea20000300800 */
[----:B------:R-:W-:Y:S01]  /*56d50*/  PRMT R16, R23, 0x7632, R16 ;  /* 0x0000763217107816 */ /* 0x000fe20000000010 */
[C---:B------:R-:W-:Y:S01]  /*56d60*/  IMAD.WIDE R8, R0.reuse, 0x2, R12 ;  /* 0x0000000200087825 */ /* 0x040fe200078e020c */
[C---:B-1----:R-:W-:Y:S01]  /*56d70*/  IADD3 R19, R0.reuse, c[0x0][0x198], RZ ;  /* 0x0000660000137a10 */ /* 0x042fe20007ffe0ff */
[----:B------:R-:W2:Y:S02]  /*56d80*/  LDL R23, [R1+0x20c] ;  /* 0x00020c0001177983 */ /* 0x000ea40000100800 */
[----:B------:R-:W-:-:S02]  /*56d90*/  IMAD.WIDE R10, R0, 0x2, R6 ;  /* 0x00000002000a7825 */ /* 0x000fc400078e0206 */
[----:B------:R0:W-:Y:S01]  /*56da0*/  @P4 STG.E.U16 [R8.64], R16 ;  /* 0x0000001008004986 */ /* 0x0001e2000c101506 */
[----:B------:R-:W-:-:S03]  /*56db0*/  IADD3 R18, R3, 0x32, RZ ;  /* 0x0000003203127810 */ /* 0x000fc60007ffe0ff */
[----:B------:R1:W-:Y:S01]  /*56dc0*/  @P3 STG.E.U16 [R10.64], R17 ;  /* 0x000000110a003986 */ /* 0x0003e2000c101506 */
[----:B------:R-:W-:Y:S02]  /*56dd0*/  ISETP.GE.AND P4, PT, R18, c[0x0][0x17c], PT ;  /* 0x00005f0012007a0c */ /* 0x000fe40003f86270 */
[----:B---3--:R-:W-:Y:S01]  /*56de0*/  PRMT R18, R27, 0x7632, R18 ;  /* 0x000076321b127816 */ /* 0x008fe20000000012 */
[----:B0-----:R-:W-:-:S04]  /*56df0*/  IMAD.WIDE R8, R19, 0x2, R14 ;  /* 0x0000000213087825 */ /* 0x001fc800078e020e */
[----:B-1----:R-:W-:Y:S01]  /*56e00*/  IMAD.WIDE R16, R19, 0x2, R4 ;  /* 0x0000000213107825 */ /* 0x002fe200078e0204 */
[----:B------:R-:W-:-:S04]  /*56e10*/  PRMT R0, R22, 0x7632, R0 ;  /* 0x0000763216007816 */ /* 0x000fc80000000000 */
[----:B------:R-:W-:Y:S04]  /*56e20*/  @P5 STG.E.U16 [R16.64], R22 ;  /* 0x0000001610005986 */ /* 0x000fe8000c101506 */
[----:B------:R0:W-:Y:S04]  /*56e30*/  @P6 STG.E.U16 [R8.64], R27 ;  /* 0x0000001b08006986 */ /* 0x0001e8000c101506 */
[----:B0-----:R-:W3:Y:S04]  /*56e40*/  LDL.LU R27, [R1+0x6c] ;  /* 0x00006c00011b7983 */ /* 0x001ee80000300800 */
[----:B------:R-:W3:Y:S01]  /*56e50*/  LDL R22, [R1+0x5c] ;  /* 0x00005c0001167983 */ /* 0x000ee20000100800 */
[----:B------:R-:W-:Y:S01]  /*56e60*/  ISETP.LT.AND P2, PT, R25, c[0x0][0x178], !P1 ;  /* 0x00005e0019007a0c */ /* 0x000fe20004f41270 */
[----:B------:R-:W-:Y:S01]  /*56e70*/  IMAD.WIDE R10, R19, 0x2, R12 ;  /* 0x00000002130a7825 */ /* 0x000fe200078e020c */
[----:B------:R-:W-:-:S02]  /*56e80*/  ISETP.LT.AND P1, PT, R2, c[0x0][0x178], !P1 ;  /* 0x00005e0002007a0c */ /* 0x000fc40004f21270 */
[----:B------:R-:W-:Y:S01]  /*56e90*/  ISETP.LT.AND P5, PT, R26, c[0x0][0x178], !P0 ;  /* 0x00005e001a007a0c */ /* 0x000fe200047a1270 */
[----:B------:R-:W-:Y:S01]  /*56ea0*/  IMAD.WIDE R8, R19, 0x2, R6 ;  /* 0x0000000213087825 */ /* 0x000fe200078e0206 */
[----:B------:R-:W-:Y:S02]  /*56eb0*/  ISETP.LT.AND P6, PT, R25, c[0x0][0x178], !P0 ;  /* 0x00005e0019007a0c */ /* 0x000fe400047c1270 */
[----:B------:R-:W-:Y:S02]  /*56ec0*/  IADD3 R19, R19, c[0x0][0x198], RZ ;  /* 0x0000660013137a10 */ /* 0x000fe40007ffe0ff */
[C---:B------:R-:W-:Y:S02]  /*56ed0*/  IADD3 R20, R3.reuse, 0x33, RZ ;  /* 0x0000003303147810 */ /* 0x040fe40007ffe0ff */
[----:B------:R-:W-:Y:S01]  /*56ee0*/  IADD3 R21, R3, 0x34, RZ ;  /* 0x0000003403157810 */ /* 0x000fe20007ffe0ff */
[----:B------:R-:W-:Y:S01]  /*56ef0*/  IMAD.WIDE R16, R19, 0x2, R12 ;  /* 0x0000000213107825 */ /* 0x000fe200078e020c */
[----:B------:R-:W-:Y:S01]  /*56f00*/  ISETP.GE.AND P3, PT, R20, c[0x0][0x17c], PT ;  /* 0x00005f0014007a0c */ /* 0x000fe20003f66270 */
[----:B----4-:R0:W-:Y:S01]  /*56f10*/  @P2 STG.E.U16 [R10.64], R24 ;  /* 0x000000180a002986 */ /* 0x0101e2000c101506 */
[----:B------:R-:W-:-:S02]  /*56f20*/  ISETP.LT.AND P2, PT, R28, c[0x0][0x178], !P0 ;  /* 0x00005e001c007a0c */ /* 0x000fc40004741270 */
[----:B------:R-:W-:Y:S02]  /*56f30*/  ISETP.LT.AND P0, PT, R2, c[0x0][0x178], !P0 ;  /* 0x00005e0002007a0c */ /* 0x000fe40004701270 */
[----:B------:R-:W-:Y:S01]  /*56f40*/  PRMT R20, R24, 0x7632, R20 ;  /* 0x0000763218147816 */ /* 0x000fe20000000014 */
[----:B0-----:R-:W-:Y:S01]  /*56f50*/  IMAD.WIDE R10, R19, 0x2, R14 ;  /* 0x00000002130a7825 */ /* 0x001fe200078e020e */
[----:B------:R-:W4:Y:S04]  /*56f60*/  LDL.LU R24, [R1+0x21c] ;  /* 0x00021c0001187983 */ /* 0x000f280000300800 */
[----:B--2---:R0:W-:Y:S01]  /*56f70*/  @P1 STG.E.U16 [R8.64], R29 ;  /* 0x0000001d08001986 */ /* 0x0041e2000c101506 */
[----:B------:R-:W-:Y:S02]  /*56f80*/  ISETP.GE.AND P1, PT, R21, c[0x0][0x17c], PT ;  /* 0x00005f0015007a0c */ /* 0x000fe40003f26270 */
[----:B------:R-:W-:Y:S01]  /*56f90*/  PRMT R21, R29, 0x7632, R21 ;  /* 0x000076321d157816 */ /* 0x000fe20000000015 */
[----:B0-----:R-:W-:Y:S01]  /*56fa0*/  IMAD.WIDE R8, R19, 0x2, R4 ;  /* 0x0000000213087825 */ /* 0x001fe200078e0204 */
[----:B------:R-:W2:Y:S04]  /*56fb0*/  LDL.LU R29, [R1+0x8c] ;  /* 0x00008c00011d7983 */ /* 0x000ea80000300800 */
[----:B------:R0:W-:Y:S01]  /*56fc0*/  @P2 STG.E.U16 [R8.64], R0 ;  /* 0x0000000008002986 */ /* 0x0001e2000c101506 */
[----:B------:R-:W-:-:S03]  /*56fd0*/  ISETP.LT.AND P2, PT, R28, c[0x0][0x178], !P4 ;  /* 0x00005e001c007a0c */ /* 0x000fc60006741270 */
[----:B------:R1:W-:Y:S01]  /*56fe0*/  @P5 STG.E.U16 [R10.64], R18 ;  /* 0x000000120a005986 */ /* 0x0003e2000c101506 */
[----:B------:R-:W-:-:S03]  /*56ff0*/  ISETP.LT.AND P5, PT, R26, c[0x0][0x178], !P4 ;  /* 0x00005e001a007a0c */ /* 0x000fc600067a1270 */
[----:B------:R1:W-:Y:S01]  /*57000*/  @P6 STG.E.U16 [R16.64], R20 ;  /* 0x0000001410006986 */ /* 0x0003e2000c101506 */
[----:B------:R-:W-:Y:S01]  /*57010*/  ISETP.LT.AND P6, PT, R25, c[0x0][0x178], !P4 ;  /* 0x00005e0019007a0c */ /* 0x000fe200067c1270 */
[C---:B0-----:R-:W-:Y:S01]  /*57020*/  IMAD.WIDE R8, R19.reuse, 0x2, R6 ;  /* 0x0000000213087825 */ /* 0x041fe200078e0206 */
[----:B------:R-:W-:Y:S02]  /*57030*/  IADD3 R0, R19, c[0x0][0x198], RZ ;  /* 0x0000660013007a10 */ /* 0x000fe40007ffe0ff */
[----:B-1----:R-:W-:Y:S02]  /*57040*/  IADD3 R10, R3, 0x35, RZ ;  /* 0x00000035030a7810 */ /* 0x002fe40007ffe0ff */
[----:B------:R0:W-:Y:S01]  /*57050*/  @P0 STG.E.U16 [R8.64], R21 ;  /* 0x0000001508000986 */ /* 0x0001e2000c101506 */
[----:B------:R-:W-:Y:S01]  /*57060*/  IMAD.WIDE R16, R0, 0x2, R4 ;  /* 0x0000000200107825 */ /* 0x000fe200078e0204 */
[----:B------:R-:W-:-:S03]  /*57070*/  ISETP.GE.AND P0, PT, R10, c[0x0][0x17c], PT ;  /* 0x00005f000a007a0c */ /* 0x000fc60003f06270 */
[C---:B------:R-:W-:Y:S01]  /*57080*/  IMAD.WIDE R10, R0.reuse, 0x2, R14 ;  /* 0x00000002000a7825 */ /* 0x040fe200078e020e */
[----:B------:R1:W-:Y:S03]  /*57090*/  @P2 STG.E.U16 [R16.64], R23 ;  /* 0x0000001710002986 */ /* 0x0003e6000c101506 */
[----:B0-----:R-:W-:Y:S01]  /*570a0*/  IMAD.WIDE R8, R0, 0x2, R12 ;  /* 0x0000000200087825 */ /* 0x001fe200078e020c */
[----:B---3--:R0:W-:Y:S04]  /*570b0*/  @P5 STG.E.U16 [R10.64], R27 ;  /* 0x0000001b0a005986 */ /* 0x0081e8000c101506 */
[----:B------:R3:W-:Y:S04]  /*570c0*/  @P6 STG.E.U16 [R8.64], R22 ;  /* 0x0000001608006986 */ /* 0x0007e8000c101506 */
[----:B-1----:R-:W2:Y:S04]  /*570d0*/  LDL.LU R23, [R1+0x1b14] ;  /* 0x001b140001177983 */ /* 0x002ea80000300800 */
[----:B0-----:R-:W2:Y:S04]  /*570e0*/  LDL.LU R10, [R1+0x1c] ;  /* 0x00001c00010a7983 */ /* 0x001ea80000300800 */
[----:B------:R-:W4:Y:S04]  /*570f0*/  LDL.LU R11, [R1+0x20c] ;  /* 0x00020c00010b7983 */ /* 0x000f280000300800 */
[----:B---3--:R-:W3:Y:S04]  /*57100*/  LDL.LU R22, [R1+0x1b10] ;  /* 0x001b100001167983 */ /* 0x008ee80000300800 */
[----:B------:R-:W3:Y:S01]  /*57110*/  LDL.LU R9, [R1+0x5c] ;  /* 0x00005c0001097983 */ /* 0x000ee20000300800 */
[----:B------:R-:W-:Y:S01]  /*57120*/  ISETP.LT.AND P4, PT, R2, c[0x0][0x178], !P4 ;  /* 0x00005e0002007a0c */ /* 0x000fe20006781270 */
[----:B------:R-:W-:Y:S01]  /*57130*/  IMAD.WIDE R16, R0, 0x2, R6 ;  /* 0x0000000200107825 */ /* 0x000fe200078e0206 */
[----:B------:R-:W-:-:S02]  /*57140*/  ISETP.LT.AND P5, PT, R28, c[0x0][0x178], !P3 ;  /* 0x00005e001c007a0c */ /* 0x000fc40005fa1270 */
[----:B------:R-:W-:Y:S02]  /*57150*/  ISETP.LT.AND P6, PT, R26, c[0x0][0x178], !P3 ;  /* 0x00005e001a007a0c */ /* 0x000fe40005fc1270 */
[----:B------:R-:W-:Y:S02]  /*57160*/  IADD3 R0, R0, c[0x0][0x198], RZ ;  /* 0x0000660000007a10 */ /* 0x000fe40007ffe0ff */
[----:B------:R-:W-:Y:S02]  /*57170*/  IADD3 R18, R3, 0x36, RZ ;  /* 0x0000003603127810 */ /* 0x000fe40007ffe0ff */
[----:B------:R-:W-:Y:S02]  /*57180*/  PRMT R21, R27, 0x7632, R21 ;  /* 0x000076321b157816 */ /* 0x000fe40000000015 */
[----:B------:R-:W-:Y:S01]  /*57190*/  ISETP.GE.AND P2, PT, R18, c[0x0][0x17c], PT ;  /* 0x00005f0012007a0c */ /* 0x000fe20003f46270 */
[----:B------:R-:W3:Y:S04]  /*571a0*/  LDL.LU R27, [R1+0x7c] ;  /* 0x00007c00011b7983 */ /* 0x000ee80000300800 */
[----:B--2---:R3:W-:Y:S01]  /*571b0*/  @P4 STG.E.U16 [R16.64], R10 ;  /* 0x0000000a10004986 */ /* 0x0047e2000c101506 */
[----:B------:R-:W-:-:S02]  /*571c0*/  ISETP.LT.AND P4, PT, R25, c[0x0][0x178], !P3 ;  /* 0x00005e0019007a0c */ /* 0x000fc40005f81270 */
[----:B----4-:R-:W-:Y:S01]  /*571d0*/  PRMT R20, R11, 0x7632, R20 ;  /* 0x000076320b147816 */ /* 0x010fe20000000014 */
[----:B---3--:R-:W-:Y:S02]  /*571e0*/  IMAD.MOV.U32 R16, RZ, RZ, R9 ;  /* 0x000000ffff107224 */ /* 0x008fe400078e0009 */
[----:B------:R-:W-:Y:S02]  /*571f0*/  IMAD.MOV.U32 R17, RZ, RZ, R10 ;  /* 0x000000ffff117224 */ /* 0x000fe400078e000a */
[----:B------:R-:W-:Y:S01]  /*57200*/  IMAD.WIDE R10, R0, 0x2, R4 ;  /* 0x00000002000a7825 */ /* 0x000fe200078e0204 */
[----:B------:R-:W-:Y:S02]  /*57210*/  PRMT R19, R16, 0x7632, R19 ;  /* 0x0000763210137816 */ /* 0x000fe40000000013 */
[----:B------:R-:W-:Y:S01]  /*57220*/  PRMT R18, R17, 0x7632, R18 ;  /* 0x0000763211127816 */ /* 0x000fe20000000012 */
[C---:B------:R-:W-:Y:S01]  /*57230*/  IMAD.WIDE R8, R0.reuse, 0x2, R14 ;  /* 0x0000000200087825 */ /* 0x040fe200078e020e */
[----:B------:R-:W-:Y:S03]  /*57240*/  @P5 STG.E.U16 [R10.64], R20 ;  /* 0x000000140a005986 */ /* 0x000fe6000c101506 */
[----:B------:R-:W-:Y:S01]  /*57250*/  IMAD.WIDE R16, R0, 0x2, R12 ;  /* 0x0000000200107825 */ /* 0x000fe200078e020c */
[----:B------:R-:W-:Y:S04]  /*57260*/  @P6 STG.E.U16 [R8.64], R21 ;  /* 0x0000001508006986 */ /* 0x000fe8000c101506 */
[----:B------:R0:W-:Y:S04]  /*57270*/  @P4 STG.E.U16 [R16.64], R19 ;  /* 0x0000001310004986 */ /* 0x0001e8000c101506 */
[----:B0-----:R-:W2:Y:S01]  /*57280*/  LDL.LU R19, [R1+0x3c] ;  /* 0x00003c0001137983 */ /* 0x001ea20000300800 */
[----:B------:R-:W-:-:S02]  /*57290*/  ISETP.LT.AND P3, PT, R2, c[0x0][0x178], !P3 ;  /* 0x00005e0002007a0c */ /* 0x000fc40005f61270 */
[----:B------:R-:W-:Y:S01]  /*572a0*/  ISETP.LT.AND P6, PT, R28, c[0x0][0x178], !P1 ;  /* 0x00005e001c007a0c */ /* 0x000fe20004fc1270 */
[C---:B------:R-:W-:Y:S01]  /*572b0*/  IMAD.WIDE R8, R0.reuse, 0x2, R6 ;  /* 0x0000000200087825 */ /* 0x040fe200078e0206 */
[----:B------:R-:W-:Y:S02]  /*572c0*/  IADD3 R17, R0, c[0x0][0x198], RZ ;  /* 0x0000660000117a10 */ /* 0x000fe40007ffe0ff */
[----:B------:R-:W-:Y:S02]  /*572d0*/  ISETP.LT.AND P4, PT, R26, c[0x0][0x178], !P1 ;  /* 0x00005e001a007a0c */ /* 0x000fe40004f81270 */
[----:B------:R-:W-:-:S05]  /*572e0*/  ISETP.LT.AND P5, PT, R25, c[0x0][0x178], !P1 ;  /* 0x00005e0019007a0c */ /* 0x000fca0004fa1270 */
[----:B------:R0:W-:Y:S01]  /*572f0*/  @P3 STG.E.U16 [R8.64], R18 ;  /* 0x0000001208003986 */ /* 0x0001e2000c101506 */
[----:B------:R-:W-:Y:S01]  /*57300*/  ISETP.LT.AND P1, PT, R2, c[0x0][0x178], !P1 ;  /* 0x00005e0002007a0c */ /* 0x000fe20004f21270 */
[----:B------:R-:W-:Y:S01]  /*57310*/  IMAD.WIDE R10, R17, 0x2, R14 ;  /* 0x00000002110a7825 */ /* 0x000fe200078e020e */
[----:B------:R-:W-:-:S03]  /*57320*/  IADD3 R0, R3, 0x37, RZ ;  /* 0x0000003703007810 */ /* 0x000fc60007ffe0ff */
[C---:B0-----:R-:W-:Y:S01]  /*57330*/  IMAD.WIDE R8, R17.reuse, 0x2, R4 ;  /* 0x0000000211087825 */ /* 0x041fe200078e0204 */
[----:B------:R-:W-:-:S04]  /*57340*/  IADD3 R18, R17, c[0x0][0x198], RZ ;  /* 0x0000660011127a10 */ /* 0x000fc80007ffe0ff */
[----:B------:R0:W-:Y:S01]  /*57350*/  @P6 STG.E.U16 [R8.64], R24 ;  /* 0x0000001808006986 */ /* 0x0001e2000c101506 */
[----:B------:R-:W-:-:S03]  /*57360*/  ISETP.LT.AND P6, PT, R28, c[0x0][0x178], !P0 ;  /* 0x00005e001c007a0c */ /* 0x000fc600047c1270 */
[----:B------:R1:W-:Y:S01]  /*57370*/  @P4 STG.E.U16 [R10.64], R29 ;  /* 0x0000001d0a004986 */ /* 0x0003e2000c101506 */
[----:B------:R-:W-:Y:S01]  /*57380*/  ISETP.LT.AND P4, PT, R26, c[0x0][0x178], !P0 ;  /* 0x00005e001a007a0c */ /* 0x000fe20004781270 */
[----:B0-----:R-:W-:Y:S01]  /*57390*/  IMAD.WIDE R8, R17, 0x2, R12 ;  /* 0x0000000211087825 */ /* 0x001fe200078e020c */
[----:B------:R-:W-:-:S03]  /*573a0*/  ISETP.GE.AND P3, PT, R0, c[0x0][0x17c], PT ;  /* 0x00005f0000007a0c */ /* 0x000fc60003f66270 */
[----:B-1----:R-:W-:Y:S01]  /*573b0*/  IMAD.WIDE R10, R17, 0x2, R6 ;  /* 0x00000002110a7825 */ /* 0x002fe200078e0206 */
[----:B------:R0:W-:Y:S01]  /*573c0*/  @P5 STG.E.U16 [R8.64], R27 ;  /* 0x0000001b08005986 */ /* 0x0001e2000c101506 */
[----:B------:R-:W-:Y:S02]  /*573d0*/  ISETP.LT.AND P5, PT, R25, c[0x0][0x178], !P0 ;  /* 0x00005e0019007a0c */ /* 0x000fe400047a1270 */
[----:B------:R-:W-:Y:S02]  /*573e0*/  PRMT R0, R24, 0x7632, R0 ;  /* 0x0000763218007816 */ /* 0x000fe40000000000 */
[----:B------:R-:W-:Y:S01]  /*573f0*/  IADD3 R17, R3, 0x38, RZ ;  /* 0x0000003803117810 */ /* 0x000fe20007ffe0ff */
[----:B------:R-:W3:Y:S01]  /*57400*/  LDL.LU R24, [R1+0x2ec] ;  /* 0x0002ec0001187983 */ /* 0x000ee20000300800 */
[----:B------:R-:W-:Y:S01]  /*57410*/  ISETP.LT.AND P0, PT, R2, c[0x0][0x178], !P0 ;  /* 0x00005e0002007a0c */ /* 0x000fe20004701270 */
[----:B0-----:R-:W-:Y:S01]  /*57420*/  IMAD.WIDE R8, R18, 0x2, R4 ;  /* 0x0000000212087825 */ /* 0x001fe200078e0204 */
[----:B------:R-:W-:-:S02]  /*57430*/  PRMT R16, R29, 0x7632, R16 ;  /* 0x000076321d107816 */ /* 0x000fc40000000010 */
[----:B------:R-:W4:Y:S04]  /*57440*/  LDL.LU R29, [R1+0x22c] ;  /* 0x00022c00011d7983 */ /* 0x000f280000300800 */
[----:B--2---:R0:W-:Y:S01]  /*57450*/  @P1 STG.E.U16 [R10.64], R19 ;  /* 0x000000130a001986 */ /* 0x0041e2000c101506 */
[----:B------:R-:W-:Y:S02]  /*57460*/  ISETP.GE.AND P1, PT, R17, c[0x0][0x17c], PT ;  /* 0x00005f0011007a0c */ /* 0x000fe40003f26270 */
[----:B------:R-:W-:Y:S01]  /*57470*/  PRMT R17, R27, 0x7632, R17 ;  /* 0x000076321b117816 */ /* 0x000fe20000000011 */
[----:B------:R1:W-:Y:S04]  /*57480*/  @P6 STG.E.U16 [R8.64], R0 ;  /* 0x0000000008006986 */ /* 0x0003e8000c101506 */
[----:B------:R-:W2:Y:S01]  /*57490*/  LDL.LU R27, [R1+0x1b0c] ;  /* 0x001b0c00011b7983 */ /* 0x000ea20000300800 */
[----:B0-----:R-:W-:-:S04]  /*574a0*/  IMAD.WIDE R10, R18, 0x2, R14 ;  /* 0x00000002120a7825 */ /* 0x001fc800078e020e */
[----:B-1----:R-:W-:Y:S01]  /*574b0*/  IMAD.WIDE R8, R18, 0x2, R12 ;  /* 0x0000000212087825 */ /* 0x002fe200078e020c */
[----:B------:R0:W-:Y:S01]  /*574c0*/  @P4 STG.E.U16 [R10.64], R16 ;  /* 0x000000100a004986 */ /* 0x0001e2000c101506 */
[----:B------:R-:W-:-:S03]  /*574d0*/  PRMT R0, R19, 0x7632, R0 ;  /* 0x0000763213007816 */ /* 0x000fc60000000000 */
[----:B------:R1:W-:Y:S01]  /*574e0*/  @P5 STG.E.U16 [R8.64], R17 ;  /* 0x0000001108005986 */ /* 0x0003e2000c101506 */
[C---:B0-----:R-:W-:Y:S01]  /*574f0*/  IADD3 R16, R18.reuse, c[0x0][0x198], RZ ;  /* 0x0000660012107a10 */ /* 0x041fe20007ffe0ff */
[----:B------:R-:W-:Y:S01]  /*57500*/  IMAD.WIDE R18, R18, 0x2, R6 ;  /* 0x0000000212127825 */ /* 0x000fe200078e0206 */
[----:B-1----:R-:W-:-:S04]  /*57510*/  IADD3 R17, R3, 0x39, RZ ;  /* 0x0000003903117810 */ /* 0x002fc80007ffe0ff */
[----:B------:R0:W-:Y:S01]  /*57520*/  @P0 STG.E.U16 [R18.64], R0 ;  /* 0x0000000012000986 */ /* 0x0001e2000c101506 */
[----:B------:R-:W-:-:S03]  /*57530*/  ISETP.GE.AND P0, PT, R17, c[0x0][0x17c], PT ;  /* 0x00005f0011007a0c */ /* 0x000fc60003f06270 */
[----:B------:R-:W2:Y:S01]  /*57540*/  LDL.LU R17, [R1+0x9c] ;  /* 0x00009c0001117983 */ /* 0x000ea20000300800 */
[----:B------:R-:W-:Y:S02]  /*57550*/  ISETP.LT.AND P4, PT, R28, c[0x0][0x178], !P2 ;  /* 0x00005e001c007a0c */ /* 0x000fe40005781270 */
[----:B------:R-:W-:Y:S02]  /*57560*/  ISETP.LT.AND P6, PT, R26, c[0x0][0x178], !P2 ;  /* 0x00005e001a007a0c */ /* 0x000fe400057c1270 */
[----:B------:R-:W-:Y:S01]  /*57570*/  ISETP.LT.AND P5, PT, R25, c[0x0][0x178], !P2 ;  /* 0x00005e0019007a0c */ /* 0x000fe200057a1270 */
[----:B------:R-:W-:Y:S01]  /*57580*/  IMAD.WIDE R8, R16, 0x2, R4 ;  /* 0x0000000210087825 */ /* 0x000fe200078e0204 */
[----:B------:R-:W-:-:S03]  /*57590*/  ISETP.LT.AND P2, PT, R2, c[0x0][0x178], !P2 ;  /* 0x00005e0002007a0c */ /* 0x000fc60005741270 */
[----:B------:R-:W-:-:S04]  /*575a0*/  IMAD.WIDE R10, R16, 0x2, R14 ;  /* 0x00000002100a7825 */ /* 0x000fc800078e020e */
[----:B---3--:R1:W-:Y:S01]  /*575b0*/  @P4 STG.E.U16 [R8.64], R24 ;  /* 0x0000001808004986 */ /* 0x0083e2000c101506 */
[----:B------:R-:W-:Y:S02]  /*575c0*/  ISETP.LT.AND P4, PT, R28, c[0x0][0x178], !P3 ;  /* 0x00005e001c007a0c */ /* 0x000fe40005f81270 */
[C---:B0-----:R-:W-:Y:S01]  /*575d0*/  IADD3 R19, R16.reuse, c[0x0][0x198], RZ ;  /* 0x0000660010137a10 */ /* 0x041fe20007ffe0ff */
[----:B-1----:R-:W-:Y:S01]  /*575e0*/  IMAD.WIDE R8, R16, 0x2, R12 ;  /* 0x0000000210087825 */ /* 0x002fe200078e020c */
[----:B----4-:R0:W-:Y:S01]  /*575f0*/  @P6 STG.E.U16 [R10.64], R29 ;  /* 0x0000001d0a006986 */ /* 0x0101e2000c101506 */
[----:B------:R-:W-:Y:S02]  /*57600*/  ISETP.LT.AND P6, PT, R26, c[0x0][0x178], !P3 ;  /* 0x00005e001a007a0c */ /* 0x000fe40005fc1270 */
[----:B------:R-:W-:Y:S02]  /*57610*/  PRMT R0, R24, 0x7632, R0 ;  /* 0x0000763218007816 */ /* 0x000fe40000000000 */
[----:B------:R-:W-:Y:S01]  /*57620*/  PRMT R21, R29, 0x7632, R21 ;  /* 0x000076321d157816 */ /* 0x000fe20000000015 */
[----:B------:R-:W3:Y:S01]  /*57630*/  LDL.LU R24, [R1+0x2fc] ;  /* 0x0002fc0001187983 */ /* 0x000ee20000300800 */
[----:B0-----:R-:W-:-:S03]  /*57640*/  IMAD.WIDE R10, R19, 0x2, R4 ;  /* 0x00000002130a7825 */ /* 0x001fc600078e0204 */
[----:B------:R-:W4:Y:S01]  /*57650*/  LDL.LU R29, [R1+0xcc] ;  /* 0x0000cc00011d7983 */ /* 0x000f220000300800 */
[----:B--2---:R-:W-:-:S03]  /*57660*/  PRMT R20, R27, 0x7632, R20 ;  /* 0x000076321b147816 */ /* 0x004fc60000000014 */
[----:B------:R0:W-:Y:S01]  /*57670*/  @P5 STG.E.U16 [R8.64], R17 ;  /* 0x0000001108005986 */ /* 0x0001e2000c101506 */
[----:B------:R-:W-:Y:S02]  /*57680*/  ISETP.LT.AND P5, PT, R25, c[0x0][0x178], !P3 ;  /* 0x00005e0019007a0c */ /* 0x000fe40005fa1270 */
[----:B------:R-:W-:Y:S01]  /*57690*/  PRMT R18, R17, 0x7632, R18 ;  /* 0x0000763211127816 */ /* 0x000fe20000000012 */
[----:B0-----:R-:W-:-:S04]  /*576a0*/  IMAD.WIDE R8, R16, 0x2, R6 ;  /* 0x0000000210087825 */ /* 0x001fc800078e0206 */
[----:B------:R-:W-:Y:S01]  /*576b0*/  IMAD.WIDE R16, R19, 0x2, R14 ;  /* 0x0000000213107825 */ /* 0x000fe200078e020e */
[----:B------:R0:W-:Y:S01]  /*576c0*/  @P2 STG.E.U16 [R8.64], R27 ;  /* 0x0000001b08002986 */ /* 0x0001e2000c101506 */
[----:B------:R-:W-:-:S03]  /*576d0*/  ISETP.LT.AND P3, PT, R2, c[0x0][0x178], !P3 ;  /* 0x00005e0002007a0c */ /* 0x000fc60005f61270 */
[----:B------:R-:W-:Y:S04]  /*576e0*/  @P4 STG.E.U16 [R10.64], R0 ;  /* 0x000000000a004986 */ /* 0x000fe8000c101506 */
[----:B------:R-:W2:Y:S01]  /*576f0*/  LDL.LU R2, [R1+0xbc] ;  /* 0x0000bc0001027983 */ /* 0x000ea20000300800 */
[----:B0-----:R-:W-:-:S03]  /*57700*/  IMAD.WIDE R8, R19, 0x2, R12 ;  /* 0x0000000213087825 */ /* 0x001fc600078e020c */
[----:B------:R-:W-:Y:S04]  /*57710*/  @P6 STG.E.U16 [R16.64], R21 ;  /* 0x0000001510006986 */ /* 0x000fe8000c101506 */
[----:B------:R-:W2:Y:S04]  /*57720*/  LDL R27, [R1+0x10c8] ;  /* 0x0010c800011b7983 */ /* 0x000ea80000100800 */
[----:B------:R0:W-:Y:S04]  /*57730*/  @P5 STG.E.U16 [R8.64], R18 ;  /* 0x0000001208005986 */ /* 0x0001e8000c101506 */
[----:B0-----:R-:W2:Y:S01]  /*57740*/  LDL.LU R18, [R1+0x30c] ;  /* 0x00030c0001127983 */ /* 0x001ea20000300800 */
[----:B------:R-:W-:Y:S01]  /*57750*/  ISETP.LT.AND P4, PT, R28, c[0x0][0x178], !P1 ;  /* 0x00005e001c007a0c */ /* 0x000fe20004f81270 */
[----:B------:R-:W-:Y:S01]  /*57760*/  IMAD.WIDE R10, R19, 0x2, R6 ;  /* 0x00000002130a7825 */ /* 0x000fe200078e0206 */
[----:B------:R-:W-:-:S02]  /*57770*/  ISETP.LT.AND P2, PT, R26, c[0x0][0x178], !P1 ;  /* 0x00005e001a007a0c */ /* 0x000fc40004f41270 */
[----:B------:R-:W-:Y:S02]  /*57780*/  ISETP.LT.AND P6, PT, R25, c[0x0][0x178], !P1 ;  /* 0x00005e0019007a0c */ /* 0x000fe40004fc1270 */
[----:B------:R-:W-:Y:S01]  /*57790*/  IADD3 R19, R19, c[0x0][0x198], RZ ;  /* 0x0000660013137a10 */ /* 0x000fe20007ffe0ff */
[----:B------:R0:W-:Y:S04]  /*577a0*/  @P3 STG.E.U16 [R10.64], R20 ;  /* 0x000000140a003986 */ /* 0x0001e8000c101506 */
[----:B------:R-:W-:Y:S01]  /*577b0*/  IMAD.WIDE R8, R19, 0x2, R4 ;  /* 0x0000000213087825 */ /* 0x000fe200078e0204 */
[----:B------:R-:W-:-:S03]  /*577c0*/  IADD3 R0, R3, 0x3a, RZ ;  /* 0x0000003a03007810 */ /* 0x000fc60007ffe0ff */
[----:B------:R-:W-:-:S04]  /*577d0*/  IMAD.WIDE R16, R19, 0x2, R12 ;  /* 0x0000000213107825 */ /* 0x000fc800078e020c */
[----:B0-----:R-:W-:Y:S01]  /*577e0*/  IMAD.WIDE R10, R19, 0x2, R14 ;  /* 0x00000002130a7825 */ /* 0x001fe200078e020e */
[----:B------:R-:W-:Y:S02]  /*577f0*/  ISETP.GE.AND P5, PT, R0, c[0x0][0x17c], PT ;  /* 0x00005f0000007a0c */ /* 0x000fe40003fa6270 */
[----:B------:R-:W-:Y:S02]  /*57800*/  IADD3 R0, R3, 0x3b, RZ ;  /* 0x0000003b03007810 */ /* 0x000fe40007ffe0ff */
[----:B------:R-:W-:Y:S02]  /*57810*/  IADD3 R20, R19, c[0x0][0x198], RZ ;  /* 0x0000660013147a10 */ /* 0x000fe40007ffe0ff */
[----:B------:R-:W-:Y:S02]  /*57820*/  ISETP.GE.AND P3, PT, R0, c[0x0][0x17c], PT ;  /* 0x00005f0000007a0c */ /* 0x000fe40003f66270 */
[----:B---3--:R-:W-:Y:S02]  /*57830*/  PRMT R22, R24, 0x7632, R22 ;  /* 0x0000763218167816 */ /* 0x008fe40000000016 */
[----:B----4-:R-:W-:-:S02]  /*57840*/  PRMT R21, R29, 0x7632, R21 ;  /* 0x000076321d157816 */ /* 0x010fc40000000015 */
[----:B--2---:R-:W-:Y:S02]  /*57850*/  ISETP.LT.AND P1, PT, R27, c[0x0][0x178], !P1 ;  /* 0x00005e001b007a0c */ /* 0x004fe40004f21270 */
[----:B------:R-:W-:Y:S01]  /*57860*/  PRMT R23, R2, 0x7632, R23 ;  /* 0x0000763202177816 */ /* 0x000fe20000000017 */
[----:B------:R0:W-:Y:S01]  /*57870*/  @P4 STG.E.U16 [R8.64], R18 ;  /* 0x0000001208004986 */ /* 0x0001e2000c101506 */
[----:B------:R-:W-:-:S03]  /*57880*/  ISETP.LT.AND P4, PT, R26, c[0x0][0x178], !P0 ;  /* 0x00005e001a007a0c */ /* 0x000fc60004781270 */
[----:B------:R1:W-:Y:S01]  /*57890*/  @P2 STG.E.U16 [R10.64], R24 ;  /* 0x000000180a002986 */ /* 0x0003e2000c101506 */
[----:B------:R-:W-:-:S03]  /*578a0*/  ISETP.LT.AND P2, PT, R28, c[0x0][0x178], !P0 ;  /* 0x00005e001c007a0c */ /* 0x000fc60004741270 */
[----:B------:R2:W-:Y:S01]  /*578b0*/  @P6 STG.E.U16 [R16.64], R29 ;  /* 0x0000001d10006986 */ /* 0x0005e2000c101506 */
[----:B------:R-:W-:Y:S02]  /*578c0*/  ISETP.LT.AND P6, PT, R25, c[0x0][0x178], !P0 ;  /* 0x00005e0019007a0c */ /* 0x000fe400047c1270 */
[----:B------:R-:W-:Y:S01]  /*578d0*/  PRMT R0, R18, 0x7632, R0 ;  /* 0x0000763212007816 */ /* 0x000fe20000000000 */
[----:B0-----:R-:W-:-:S04]  /*578e0*/  IMAD.WIDE R8, R19, 0x2, R6 ;  /* 0x0000000213087825 */ /* 0x001fc800078e0206 */
[C---:B-1----:R-:W-:Y:S01]  /*578f0*/  IMAD.WIDE R10, R20.reuse, 0x2, R4 ;  /* 0x00000002140a7825 */ /* 0x042fe200078e0204 */
[----:B------:R-:W3:Y:S03]  /*57900*/  LDL.LU R24, [R1+0xfc] ;  /* 0x0000fc0001187983 */ /* 0x000ee60000300800 */
[C---:B--2---:R-:W-:Y:S01]  /*57910*/  IMAD.WIDE R16, R20.reuse, 0x2, R14 ;  /* 0x0000000214107825 */ /* 0x044fe200078e020e */
[----:B------:R0:W-:Y:S03]  /*57920*/  @P1 STG.E.U16 [R8.64], R2 ;  /* 0x0000000208001986 */ /* 0x0001e6000c101506 */
[----:B------:R-:W-:Y:S01]  /*57930*/  IMAD.WIDE R18, R20, 0x2, R12 ;  /* 0x0000000214127825 */ /* 0x000fe200078e020c */
[----:B------:R-:W-:Y:S04]  /*57940*/  @P2 STG.E.U16 [R10.64], R0 ;  /* 0x000000000a002986 */ /* 0x000fe8000c101506 */
[----:B------:R1:W-:Y:S04]  /*57950*/  @P4 STG.E.U16 [R16.64], R22 ;  /* 0x0000001610004986 */ /* 0x0003e8000c101506 */
[----:B0-----:R-:W2:Y:S04]  /*57960*/  LDL.LU R2, [R1+0xdc] ;  /* 0x0000dc0001027983 */ /* 0x001ea80000300800 */
[----:B------:R-:W4:Y:S04]  /*57970*/  LDL.LU R29, [R1+0x3ec] ;  /* 0x0003ec00011d7983 */ /* 0x000f280000300800 */
[----:B-1----:R-:W2:Y:S04]  /*57980*/  LDL.LU R22, [R1+0x31c] ;  /* 0x00031c0001167983 */ /* 0x002ea80000300800 */
[----:B------:R0:W-:Y:S04]  /*57990*/  @P6 STG.E.U16 [R18.64], R21 ;  /* 0x0000001512006986 */ /* 0x0001e8000c101506 */
[----:B0-----:R-:W2:Y:S01]  /*579a0*/  LDL.LU R21, [R1+0x3cc] ;  /* 0x0003cc0001157983 */ /* 0x001ea20000300800 */
[----:B------:R-:W-:-:S02]  /*579b0*/  ISETP.LT.AND P0, PT, R27, c[0x0][0x178], !P0 ;  /* 0x00005e001b007a0c */ /* 0x000fc40004701270 */
[----:B------:R-:W-:Y:S01]  /*579c0*/  ISETP.LT.AND P1, PT, R28, c[0x0][0x178], !P5 ;  /* 0x00005e001c007a0c */ /* 0x000fe20006f21270 */
[----:B------:R-:W-:Y:S01]  /*579d0*/  IMAD.WIDE R8, R20, 0x2, R6 ;  /* 0x0000000214087825 */ /* 0x000fe200078e0206 */
[----:B------:R-:W-:Y:S02]  /*579e0*/  ISETP.LT.AND P4, PT, R26, c[0x0][0x178], !P5 ;  /* 0x00005e001a007a0c */ /* 0x000fe40006f81270 */
[----:B------:R-:W-:Y:S02]  /*579f0*/  IADD3 R0, R20, c[0x0][0x198], RZ ;  /* 0x0000660014007a10 */ /* 0x000fe40007ffe0ff */
[----:B------:R-:W-:Y:S02]  /*57a00*/  ISETP.LT.AND P2, PT, R25, c[0x0][0x178], !P5 ;  /* 0x00005e0019007a0c */ /* 0x000fe40006f41270 */
[----:B------:R-:W-:-:S03]  /*57a10*/  IADD3 R10, R3, 0x3c, RZ ;  /* 0x0000003c030a7810 */ /* 0x000fc60007ffe0ff */
[----:B------:R0:W-:Y:S01]  /*57a20*/  @P0 STG.E.U16 [R8.64], R23 ;  /* 0x0000001708000986 */ /* 0x0001e2000c101506 */
[----:B------:R-:W-:Y:S01]  /*57a30*/  ISETP.GE.AND P6, PT, R10, c[0x0][0x17c], PT ;  /* 0x00005f000a007a0c */ /* 0x000fe20003fc6270 */
[C---:B------:R-:W-:Y:S01]  /*57a40*/  IMAD.WIDE R10, R0.reuse, 0x2, R14 ;  /* 0x00000002000a7825 */ /* 0x040fe200078e020e */
[----:B------:R-:W-:Y:S02]  /*57a50*/  IADD3 R19, R3, 0x3e, RZ ;  /* 0x0000003e03137810 */ /* 0x000fe40007ffe0ff */
[----:B------:R-:W-:Y:S01]  /*57a60*/  ISETP.LT.AND P5, PT, R27, c[0x0][0x178], !P5 ;  /* 0x00005e001b007a0c */ /* 0x000fe20006fa1270 */
[----:B------:R-:W-:-:S04]  /*57a70*/  IMAD.WIDE R16, R0, 0x2, R12 ;  /* 0x0000000200107825 */ /* 0x000fc800078e020c */
[----:B0-----:R-:W-:Y:S01]  /*57a80*/  IMAD.WIDE R8, R0, 0x2, R4 ;  /* 0x0000000200087825 */ /* 0x001fe200078e0204 */
[----:B------:R-:W4:Y:S01]  /*57a90*/  LDL.LU R23, [R1+0x3dc] ;  /* 0x0003dc0001177983 */ /* 0x000f220000300800 */
[----:B------:R-:W-:-:S04]  /*57aa0*/  IADD3 R18, R3, 0x3d, RZ ;  /* 0x0000003d03127810 */ /* 0x000fc80007ffe0ff */
[----:B------:R-:W-:Y:S02]  /*57ab0*/  ISETP.GE.AND P0, PT, R18, c[0x0][0x17c], PT ;  /* 0x00005f0012007a0c */ /* 0x000fe40003f06270 */
[----:B---3--:R-:W-:Y:S01]  /*57ac0*/  PRMT R18, R24, 0x7632, R18 ;  /* 0x0000763218127816 */ /* 0x008fe20000000012 */
[----:B--2---:R0:W-:Y:S01]  /*57ad0*/  @P1 STG.E.U16 [R8.64], R21 ;  /* 0x0000001508001986 */ /* 0x0041e2000c101506 */
[----:B------:R-:W-:Y:S02]  /*57ae0*/  ISETP.GE.AND P1, PT, R19, c[0x0][0x17c], PT ;  /* 0x00005f0013007a0c */ /* 0x000fe40003f26270 */
[----:B------:R-:W-:Y:S01]  /*57af0*/  PRMT R19, R21, 0x7632, R19 ;  /* 0x0000763215137816 */ /* 0x000fe20000000013 */
[----:B------:R-:W-:Y:S04]  /*57b00*/  @P4 STG.E.U16 [R10.64], R22 ;  /* 0x000000160a004986 */ /* 0x000fe8000c101506 */
[----:B------:R1:W-:Y:S01]  /*57b10*/  @P2 STG.E.U16 [R16.64], R24 ;  /* 0x0000001810002986 */ /* 0x0003e2000c101506 */
[----:B------:R-:W-:-:S03]  /*57b20*/  ISETP.LT.AND P2, PT, R28, c[0x0][0x178], !P3 ;  /* 0x00005e001c007a0c */ /* 0x000fc60005f41270 */
[----:B0-----:R-:W2:Y:S01]  /*57b30*/  LDL.LU R21, [R1+0x10c] ;  /* 0x00010c0001157983 */ /* 0x001ea20000300800 */
[----:B------:R-:W-:Y:S01]  /*57b40*/  IMAD.WIDE R8, R0, 0x2, R6 ;  /* 0x0000000200087825 */ /* 0x000fe200078e0206 */
[----:B------:R-:W-:Y:S02]  /*57b50*/  ISETP.LT.AND P4, PT, R26, c[0x0][0x178], !P3 ;  /* 0x00005e001a007a0c */ /* 0x000fe40005f81270 */
[----:B-1----:R-:W-:Y:S02]  /*57b60*/  IADD3 R16, R0, c[0x0][0x198], RZ ;  /* 0x0000660000107a10 */ /* 0x002fe40007ffe0ff */
[----:B------:R-:W-:Y:S02]  /*57b70*/  PRMT R0, R22, 0x7632, R0 ;  /* 0x0000763216007816 */ /* 0x000fe40000000000 */
[----:B------:R-:W3:Y:S04]  /*57b80*/  LDL.LU R22, [R1+0xac] ;  /* 0x0000ac0001167983 */ /* 0x000ee80000300800 */
[----:B------:R0:W-:Y:S01]  /*57b90*/  @P5 STG.E.U16 [R8.64], R2 ;  /* 0x0000000208005986 */ /* 0x0001e2000c101506 */
[----:B------:R-:W-:-:S02]  /*57ba0*/  ISETP.LT.AND P5, PT, R25, c[0x0][0x178], !P3 ;  /* 0x00005e0019007a0c */ /* 0x000fc40005fa1270 */
[----:B------:R-:W-:Y:S01]  /*57bb0*/  ISETP.LT.AND P3, PT, R27, c[0x0][0x178], !P3 ;  /* 0x00005e001b007a0c */ /* 0x000fe20005f61270 */
[----:B------:R-:W-:-:S04]  /*57bc0*/  IMAD.WIDE R10, R16, 0x2, R14 ;  /* 0x00000002100a7825 */ /* 0x000fc800078e020e */
[----:B0-----:R-:W-:Y:S01]  /*57bd0*/  IMAD.WIDE R8, R16, 0x2, R4 ;  /* 0x0000000210087825 */ /* 0x001fe200078e0204 */
[----:B------:R-:W-:Y:S02]  /*57be0*/  PRMT R17, R2, 0x7632, R17 ;  /* 0x0000763202117816 */ /* 0x000fe40000000011 */
[----:B------:R-:W3:Y:S04]  /*57bf0*/  LDL.LU R2, [R1+0x40c] ;  /* 0x00040c0001027983 */ /* 0x000ee80000300800 */
[----:B------:R0:W-:Y:S01]  /*57c00*/  @P2 STG.E.U16 [R8.64], R19 ;  /* 0x0000001308002986 */ /* 0x0001e2000c101506 */
[----:B------:R-:W-:-:S03]  /*57c10*/  ISETP.LT.AND P2, PT, R28, c[0x0][0x178], !P6 ;  /* 0x00005e001c007a0c */ /* 0x000fc60007741270 */
[----:B------:R1:W-:Y:S04]  /*57c20*/  @P4 STG.E.U16 [R10.64], R0 ;  /* 0x000000000a004986 */ /* 0x0003e8000c101506 */
[----:B------:R-:W3:Y:S01]  /*57c30*/  LDL.LU R24, [R1+0x3fc] ;  /* 0x0003fc0001187983 */ /* 0x000ee20000300800 */
[C---:B0-----:R-:W-:Y:S01]  /*57c40*/  IMAD.WIDE R8, R16.reuse, 0x2, R12 ;  /* 0x0000000210087825 */ /* 0x041fe200078e020c */
[----:B-1----:R-:W-:-:S03]  /*57c50*/  IADD3 R0, R16, c[0x0][0x198], RZ ;  /* 0x0000660010007a10 */ /* 0x002fc60007ffe0ff */
[----:B------:R-:W-:Y:S01]  /*57c60*/  IMAD.WIDE R10, R16, 0x2, R6 ;  /* 0x00000002100a7825 */ /* 0x000fe200078e0206 */
[C---:B------:R-:W-:Y:S01]  /*57c70*/  IADD3 R16, R3.reuse, 0x3f, RZ ;  /* 0x0000003f03107810 */ /* 0x040fe20007ffe0ff */
[----:B------:R0:W-:Y:S04]  /*57c80*/  @P5 STG.E.U16 [R8.64], R18 ;  /* 0x0000001208005986 */ /* 0x0001e8000c101506 */
[----:B------:R-:W-:Y:S01]  /*57c90*/  @P3 STG.E.U16 [R10.64], R17 ;  /* 0x000000110a003986 */ /* 0x000fe2000c101506 */
[----:B------:R-:W-:Y:S02]  /*57ca0*/  ISETP.GE.AND P3, PT, R16, c[0x0][0x17c], PT ;  /* 0x00005f0010007a0c */ /* 0x000fe40003f66270 */
[----:B------:R-:W-:Y:S01]  /*57cb0*/  IADD3 R16, R3, 0x40, RZ ;  /* 0x0000004003107810 */ /* 0x000fe20007ffe0ff */
[----:B0-----:R-:W-:-:S05]  /*57cc0*/  IMAD.WIDE R8, R0, 0x2, R4 ;  /* 0x0000000200087825 */ /* 0x001fca00078e0204 */
[----:B----4-:R0:W-:Y:S01]  /*57cd0*/  @P2 STG.E.U16 [R8.64], R29 ;  /* 0x0000001d08002986 */ /* 0x0101e2000c101506 */
[----:B------:R-:W-:Y:S02]  /*57ce0*/  ISETP.GE.AND P2, PT, R16, c[0x0][0x17c], PT ;  /* 0x00005f0010007a0c */ /* 0x000fe40003f46270 */
[----:B------:R-:W-:Y:S02]  /*57cf0*/  PRMT R16, R29, 0x7632, R16 ;  /* 0x000076321d107816 */ /* 0x000fe40000000010 */
[----:B0-----:R-:W4:Y:S01]  /*57d00*/  LDL.LU R29, [R1+0x11c] ;  /* 0x00011c00011d7983 */ /* 0x001f220000300800 */
[----:B------:R-:W-:Y:S02]  /*57d10*/  ISETP.LT.AND P4, PT, R26, c[0x0][0x178], !P6 ;  /* 0x00005e001a007a0c */ /* 0x000fe40007781270 */
[----:B------:R-:W-:Y:S01]  /*57d20*/  ISETP.LT.AND P5, PT, R25, c[0x0][0x178], !P6 ;  /* 0x00005e0019007a0c */ /* 0x000fe200077a1270 */
[----:B------:R-:W-:Y:S01]  /*57d30*/  IMAD.WIDE R10, R0, 0x2, R14 ;  /* 0x00000002000a7825 */ /* 0x000fe200078e020e */
[----:B------:R-:W-:-:S03]  /*57d40*/  ISETP.LT.AND P6, PT, R27, c[0x0][0x178], !P6 ;  /* 0x00005e001b007a0c */ /* 0x000fc600077c1270 */
[----:B------:R-:W-:-:S06]  /*57d50*/  IMAD.WIDE R8, R0, 0x2, R12 ;  /* 0x0000000200087825 */ /* 0x000fcc00078e020c */
[----:B------:R0:W-:Y:S01]  /*57d60*/  @P4 STG.E.U16 [R10.64], R23 ;  /* 0x000000170a004986 */ /* 0x0001e2000c101506 */
[----:B------:R-:W-:Y:S01]  /*57d70*/  ISETP.LT.AND P4, PT, R28, c[0x0][0x178], !P0 ;  /* 0x00005e001c007a0c */ /* 0x000fe20004781270 */
[C---:B0-----:R-:W-:Y:S01]  /*57d80*/  IMAD.WIDE R10, R0.reuse, 0x2, R6 ;  /* 0x00000002000a7825 */ /* 0x041fe200078e0206 */
[----:B------:R-:W-:Y:S02]  /*57d90*/  IADD3 R0, R0, c[0x0][0x198], RZ ;  /* 0x0000660000007a10 */ /* 0x000fe40007ffe0ff */
[----:B------:R-:W-:Y:S01]  /*57da0*/  PRMT R17, R23, 0x7632, R17 ;  /* 0x0000763217117816 */ /* 0x000fe20000000011 */
[----:B--2---:R0:W-:Y:S01]  /*57db0*/  @P5 STG.E.U16 [R8.64], R21 ;  /* 0x0000001508005986 */ /* 0x0041e2000c101506 */
[----:B------:R-:W-:Y:S02]  /*57dc0*/  ISETP.LT.AND P5, PT, R26, c[0x0][0x178], !P0 ;  /* 0x00005e001a007a0c */ /* 0x000fe400047a1270 */
[----:B------:R-:W-:Y:S01]  /*57dd0*/  PRMT R18, R21, 0x7632, R18 ;  /* 0x0000763215127816 */ /* 0x000fe20000000012 */
[----:B---3--:R1:W-:Y:S01]  /*57de0*/  @P6 STG.E.U16 [R10.64], R22 ;  /* 0x000000160a006986 */ /* 0x0083e2000c101506 */
[----:B------:R-:W-:Y:S01]  /*57df0*/  ISETP.LT.AND P6, PT, R25, c[0x0][0x178], !P0 ;  /* 0x00005e0019007a0c */ /* 0x000fe200047c1270 */
[----:B0-----:R-:W-:-:S02]  /*57e00*/  IMAD.WIDE R8, R0, 0x2, R4 ;  /* 0x0000000200087825 */ /* 0x001fc400078e0204 */
[----:B------:R-:W2:Y:S01]  /*57e10*/  LDL.LU R21, [R1+0xec] ;  /* 0x0000ec0001157983 */ /* 0x000ea20000300800 */
[----:B------:R-:W-:-:S03]  /*57e20*/  ISETP.LT.AND P0, PT, R27, c[0x0][0x178], !P0 ;  /* 0x00005e001b007a0c */ /* 0x000fc60004701270 */
[----:B------:R0:W-:Y:S01]  /*57e30*/  @P4 STG.E.U16 [R8.64], R16 ;  /* 0x0000001008004986 */ /* 0x0001e2000c101506 */
[----:B------:R-:W-:Y:S01]  /*57e40*/  ISETP.LT.AND P4, PT, R28, c[0x0][0x178], !P1 ;  /* 0x00005e001c007a0c */ /* 0x000fe20004f81270 */
[----:B-1----:R-:W-:-:S05]  /*57e50*/  IMAD.WIDE R10, R0, 0x2, R14 ;  /* 0x00000002000a7825 */ /* 0x002fca00078e020e */
[----:B------:R1:W-:Y:S01]  /*57e60*/  @P5 STG.E.U16 [R10.64], R17 ;  /* 0x000000110a005986 */ /* 0x0003e2000c101506 */
[----:B0-----:R-:W-:Y:S01]  /*57e70*/  IMAD.WIDE R8, R0, 0x2, R12 ;  /* 0x0000000200087825 */ /* 0x001fe200078e020c */
[----:B------:R-:W-:Y:S02]  /*57e80*/  ISETP.LT.AND P5, PT, R26, c[0x0][0x178], !P1 ;  /* 0x00005e001a007a0c */ /* 0x000fe40004fa1270 */
[----:B------:R-:W-:Y:S02]  /*57e90*/  PRMT R16, R22, 0x7632, R16 ;  /* 0x0000763216107816 */ /* 0x000fe40000000010 */
[----:B------:R0:W-:Y:S01]  /*57ea0*/  @P6 STG.E.U16 [R8.64], R18 ;  /* 0x0000001208006986 */ /* 0x0001e2000c101506 */
[C---:B-1----:R-:W-:Y:S01]  /*57eb0*/  IADD3 R17, R0.reuse, c[0x0][0x198], RZ ;  /* 0x0000660000117a10 */ /* 0x042fe20007ffe0ff */
[----:B------:R-:W-:Y:S01]  /*57ec0*/  IMAD.WIDE R10, R0, 0x2, R6 ;  /* 0x00000002000a7825 */ /* 0x000fe200078e0206 */
[----:B------:R-:W-:-:S03]  /*57ed0*/  ISETP.LT.AND P6, PT, R25, c[0x0][0x178], !P1 ;  /* 0x00005e0019007a0c */ /* 0x000fc60004fc1270 */
[----:B0-----:R-:W-:Y:S01]  /*57ee0*/  IMAD.WIDE R8, R17, 0x2, R4 ;  /* 0x0000000211087825 */ /* 0x001fe200078e0204 */
[----:B------:R0:W-:Y:S01]  /*57ef0*/  @P0 STG.E.U16 [R10.64], R16 ;  /* 0x000000100a000986 */ /* 0x0001e2000c101506 */
[----:B------:R-:W-:-:S03]  /*57f00*/  IADD3 R0, R3, 0x41, RZ ;  /* 0x0000004103007810 */ /* 0x000fc60007ffe0ff */
[----:B------:R1:W-:Y:S01]  /*57f10*/  @P4 STG.E.U16 [R8.64], R2 ;  /* 0x0000000208004986 */ /* 0x0003e2000c101506 */
[----:B------:R-:W-:Y:S02]  /*57f20*/  ISETP.GE.AND P0, PT, R0, c[0x0][0x17c], PT ;  /* 0x00005f0000007a0c */ /* 0x000fe40003f06270 */
[----:B0-----:R-:W-:Y:S01]  /*57f30*/  PRMT R16, R2, 0x7632, R16 ;  /* 0x0000763202107816 */ /* 0x001fe20000000010 */
[C---:B------:R-:W-:Y:S01]  /*57f40*/  IMAD.WIDE R10, R17.reuse, 0x2, R14 ;  /* 0x00000002110a7825 */ /* 0x040fe200078e020e */
[----:B-1----:R-:W3:Y:S03]  /*57f50*/  LDL.LU R2, [R1+0x190] ;  /* 0x0001900001027983 */ /* 0x002ee60000300800 */
[----:B------:R-:W-:Y:S01]  /*57f60*/  IMAD.WIDE R8, R17, 0x2, R12 ;  /* 0x0000000211087825 */ /* 0x000fe200078e020c */
[----:B------:R-:W-:Y:S01]  /*57f70*/  PRMT R0, R24, 0x7632, R0 ;  /* 0x0000763218007816 */ /* 0x000fe20000000000 */
[----:B------:R0:W-:Y:S04]  /*57f80*/  @P5 STG.E.U16 [R10.64], R24 ;  /* 0x000000180a005986 */ /* 0x0001e8000c101506 */
[----:B------:R-:W3:Y:S04]  /*57f90*/  LDL.LU R22, [R1+0x170] ;  /* 0x0001700001167983 */ /* 0x000ee80000300800 */
[----:B0-----:R-:W3:Y:S01]  /*57fa0*/  LDL.LU R24, [R1+0x150] ;  /* 0x0001500001187983 */ /* 0x001ee20000300800 */
[----:B----4-:R-:W-:-:S03]  /*57fb0*/  PRMT R19, R29, 0x7632, R19 ;  /* 0x000076321d137816 */ /* 0x010fc60000000013 */
[----:B------:R0:W-:Y:S04]  /*57fc0*/  @P6 STG.E.U16 [R8.64], R29 ;  /* 0x0000001d08006986 */ /* 0x0001e8000c101506 */
[----:B0-----:R-:W4:Y:S01]  /*57fd0*/  LDL.LU R29, [R1+0x130] ;  /* 0x00013000011d7983 */ /* 0x001f220000300800 */
[----:B------:R-:W-:Y:S02]  /*57fe0*/  ISETP.LT.AND P1, PT, R27, c[0x0][0x178], !P1 ;  /* 0x00005e001b007a0c */ /* 0x000fe40004f21270 */
[----:B------:R-:W-:Y:S02]  /*57ff0*/  ISETP.LT.AND P4, PT, R28, c[0x0][0x178], !P3 ;  /* 0x00005e001c007a0c */ /* 0x000fe40005f81270 */
[C---:B------:R-:W-:Y:S02]  /*58000*/  IADD3 R18, R17.reuse, c[0x0][0x198], RZ ;  /* 0x0000660011127a10 */ /* 0x040fe40007ffe0ff */
[----:B------:R-:W-:Y:S01]  /*58010*/  ISETP.LT.AND P5, PT, R26, c[0x0][0x178], !P3 ;  /* 0x00005e001a007a0c */ /* 0x000fe20005fa1270 */
[----:B------:R-:W-:Y:S01]  /*58020*/  IMAD.WIDE R8, R17, 0x2, R6 ;  /* 0x0000000211087825 */ /* 0x000fe200078e0206 */
[----:B------:R-:W-:-:S02]  /*58030*/  ISETP.LT.AND P6, PT, R25, c[0x0][0x178], !P3 ;  /* 0x00005e0019007a0c */ /* 0x000fc40005fc1270 */
[----:B------:R-:W-:Y:S01]  /*58040*/  ISETP.LT.AND P3, PT, R27, c[0x0][0x178], !P3 ;  /* 0x00005e001b007a0c */ /* 0x000fe20005f61270 */
[----:B------:R-:W-:Y:S02]  /*58050*/  IMAD.WIDE R10, R18, 0x2, R4 ;  /* 0x00000002120a7825 */ /* 0x000fe400078e0204 */
[----:B--2---:R0:W-:Y:S01]  /*58060*/  @P1 STG.E.U16 [R8.64], R21 ;  /* 0x0000001508001986 */ /* 0x0041e2000c101506 */
[----:B------:R-:W-:-:S03]  /*58070*/  PRMT R20, R21, 0x7632, R20 ;  /* 0x0000763215147816 */ /* 0x000fc60000000014 */
[----:B------:R1:W-:Y:S01]  /*58080*/  @P4 STG.E.U16 [R10.64], R16 ;  /* 0x000000100a004986 */ /* 0x0003e2000c101506 */
[----:B------:R-:W-:Y:S01]  /*58090*/  ISETP.LT.AND P4, PT, R28, c[0x0][0x178], !P2 ;  /* 0x00005e001c007a0c */ /* 0x000fe20005781270 */
[----:B0-----:R-:W-:-:S04]  /*580a0*/  IMAD.WIDE R8, R18, 0x2, R14 ;  /* 0x0000000212087825 */ /* 0x001fc800078e020e */
[C---:B-1----:R-:W-:Y:S01]  /*580b0*/  IMAD.WIDE R10, R18.reuse, 0x2, R12 ;  /* 0x00000002120a7825 */ /* 0x042fe200078e020c */
[----:B------:R0:W-:Y:S03]  /*580c0*/  @P5 STG.E.U16 [R8.64], R0 ;  /* 0x0000000008005986 */ /* 0x0001e6000c101506 */
[C---:B------:R-:W-:Y:S01]  /*580d0*/  IMAD.WIDE R16, R18.reuse, 0x2, R6 ;  /* 0x0000000212107825 */ /* 0x040fe200078e0206 */
[----:B------:R-:W-:Y:S01]  /*580e0*/  IADD3 R18, R18, c[0x0][0x198], RZ ;  /* 0x0000660012127a10 */ /* 0x000fe20007ffe0ff */
[----:B------:R1:W-:Y:S01]  /*580f0*/  @P6 STG.E.U16 [R10.64], R19 ;  /* 0x000000130a006986 */ /* 0x0003e2000c101506 */
[----:B------:R-:W-:-:S03]  /*58100*/  ISETP.LT.AND P5, PT, R25, c[0x0][0x178], !P2 ;  /* 0x00005e0019007a0c */ /* 0x000fc600057a1270 */
[----:B------:R-:W-:Y:S01]  /*58110*/  @P3 STG.E.U16 [R16.64], R20 ;  /* 0x0000001410003986 */ /* 0x000fe2000c101506 */
[----:B------:R-:W-:Y:S02]  /*58120*/  ISETP.LT.AND P3, PT, R26, c[0x0][0x178], !P2 ;  /* 0x00005e001a007a0c */ /* 0x000fe40005761270 */
[----:B------:R-:W-:Y:S01]  /*58130*/  ISETP.LT.AND P2, PT, R27, c[0x0][0x178], !P2 ;  /* 0x00005e001b007a0c */ /* 0x000fe20005741270 */
[C---:B0-----:R-:W-:Y:S01]  /*58140*/  IMAD.WIDE R8, R18.reuse, 0x2, R4 ;  /* 0x0000000212087825 */ /* 0x041fe200078e0204 */
[----:B------:R-:W-:-:S03]  /*58150*/  IADD3 R0, R18, c[0x0][0x198], RZ ;  /* 0x0000660012007a10 */ /* 0x000fc60007ffe0ff */
[----:B-1----:R-:W-:Y:S01]  /*58160*/  IMAD.WIDE R10, R18, 0x2, R14 ;  /* 0x00000002120a7825 */ /* 0x002fe200078e020e */
[----:B------:R-:W-:Y:S01]  /*58170*/  ISETP.LT.AND P6, PT, R28, c[0x0][0x178], !P0 ;  /* 0x00005e001c007a0c */ /* 0x000fe200047c1270 */
[----:B---3--:R0:W-:Y:S04]  /*58180*/  @P4 STG.E.U16 [R8.64], R2 ;  /* 0x0000000208004986 */ /* 0x0081e8000c101506 */
[----:B------:R-:W-:Y:S01]  /*58190*/  @P3 STG.E.U16 [R10.64], R22 ;  /* 0x000000160a003986 */ /* 0x000fe2000c101506 */
[----:B0-----:R-:W-:-:S04]  /*581a0*/  IMAD.WIDE R8, R18, 0x2, R12 ;  /* 0x0000000212087825 */ /* 0x001fc800078e020c */
[----:B------:R-:W-:Y:S01]  /*581b0*/  IMAD.WIDE R18, R18, 0x2, R6 ;  /* 0x0000000212127825 */ /* 0x000fe200078e0206 */
[----:B------:R0:W-:Y:S01]  /*581c0*/  @P5 STG.E.U16 [R8.64], R24 ;  /* 0x0000001808005986 */ /* 0x0001e2000c101506 */
[----:B------:R-:W-:Y:S02]  /*581d0*/  IADD3 R21, R3, 0x42, RZ ;  /* 0x0000004203157810 */ /* 0x000fe40007ffe0ff */
[----:B------:R-:W-:Y:S01]  /*581e0*/  PRMT R20, R2, 0x7632, R20 ;  /* 0x0000763202147816 */ /* 0x000fe20000000014 */
[----:B------:R-:W-:Y:S01]  /*581f0*/  IMAD.WIDE R16, R0, 0x2, R4 ;  /* 0x0000000200107825 */ /* 0x000fe200078e0204 */
[----:B----4-:R1:W-:Y:S01]  /*58200*/  @P2 STG.E.U16 [R18.64], R29 ;  /* 0x0000001d12002986 */ /* 0x0103e2000c101506 */
[----:B------:R-:W-:Y:S02]  /*58210*/  ISETP.LT.AND P2, PT, R26, c[0x0][0x178], !P0 ;  /* 0x00005e001a007a0c */ /* 0x000fe40004741270 */
[----:B0-----:R-:W-:Y:S01]  /*58220*/  IMAD.WIDE R8, R0, 0x2, R14 ;  /* 0x0000000200087825 */ /* 0x001fe200078e020e */
[----:B------:R-:W-:Y:S01]  /*58230*/  ISETP.GE.AND P1, PT, R21, c[0x0][0x17c], PT ;  /* 0x00005f0015007a0c */ /* 0x000fe20003f26270 */
[----:B------:R-:W2:Y:S04]  /*58240*/  LDL.LU R2, [R1+0x1d0] ;  /* 0x0001d00001027983 */ /* 0x000ea80000300800 */
[----:B------:R-:W-:Y:S01]  /*58250*/  @P6 STG.E.U16 [R16.64], R20 ;  /* 0x0000001410006986 */ /* 0x000fe2000c101506 */
[----:B-1----:R-:W-:-:S03]  /*58260*/  PRMT R18, R22, 0x7632, R18 ;  /* 0x0000763216127816 */ /* 0x002fc60000000012 */
[----:B------:R0:W-:Y:S04]  /*58270*/  STL [R1+0x1b08], R26 ;  /* 0x001b081a01007387 */ /* 0x0001e80000100800 */
[----:B------:R1:W-:Y:S01]  /*58280*/  @P2 STG.E.U16 [R8.64], R18 ;  /* 0x0000001208002986 */ /* 0x0003e2000c101506 */
[----:B------:R-:W-:-:S03]  /*58290*/  ISETP.LT.AND P2, PT, R26, c[0x0][0x178], !P1 ;  /* 0x00005e001a007a0c */ /* 0x000fc60004f41270 */
[----:B0-----:R-:W3:Y:S01]  /*582a0*/  LDL R26, [R1+0x1b0] ;  /* 0x0001b000011a7983 */ /* 0x001ee20000100800 */
[----:B------:R-:W-:Y:S02]  /*582b0*/  ISETP.LT.AND P3, PT, R25, c[0x0][0x178], !P0 ;  /* 0x00005e0019007a0c */ /* 0x000fe40004761270 */
[----:B------:R-:W-:Y:S02]  /*582c0*/  ISETP.LT.AND P6, PT, R27, c[0x0][0x178], !P0 ;  /* 0x00005e001b007a0c */ /* 0x000fe400047c1270 */
[----:B------:R-:W-:Y:S01]  /*582d0*/  ISETP.LT.AND P5, PT, R28, c[0x0][0x178], !P1 ;  /* 0x00005e001c007a0c */ /* 0x000fe20004fa1270 */
[----:B------:R-:W-:Y:S01]  /*582e0*/  IMAD.WIDE R10, R0, 0x2, R12 ;  /* 0x00000002000a7825 */ /* 0x000fe200078e020c */
[----:B------:R-:W-:-:S03]  /*582f0*/  IADD3 R21, R3, 0x43, RZ ;  /* 0x0000004303157810 */ /* 0x000fc60007ffe0ff */
[C---:B------:R-:W-:Y:S01]  /*58300*/  IMAD.WIDE R16, R0.reuse, 0x2, R6 ;  /* 0x0000000200107825 */ /* 0x040fe200078e0206 */
[----:B------:R-:W-:Y:S02]  /*58310*/  IADD3 R0, R0, c[0x0][0x198], RZ ;  /* 0x0000660000007a10 */ /* 0x000fe40007ffe0ff */
[----:B------:R-:W-:Y:S02]  /*58320*/  PRMT R19, R24, 0x7632, R19 ;  /* 0x0000763218137816 */ /* 0x000fe40000000013 */
[----:B------:R-:W-:Y:S01]  /*58330*/  ISETP.GE.AND P4, PT, R21, c[0x0][0x17c], PT ;  /* 0x00005f0015007a0c */ /* 0x000fe20003f86270 */
[----:B-1----:R-:W-:Y:S01]  /*58340*/  IMAD.WIDE R8, R0, 0x2, R4 ;  /* 0x0000000200087825 */ /* 0x002fe200078e0204 */
[----:B------:R-:W-:Y:S02]  /*58350*/  PRMT R20, R29, 0x7632, R20 ;  /* 0x000076321d147816 */ /* 0x000fe40000000014 */
[C---:B------:R-:W-:Y:S01]  /*58360*/  IADD3 R21, R3.reuse, 0x44, RZ ;  /* 0x0000004403157810 */ /* 0x040fe20007ffe0ff */
[----:B------:R0:W-:Y:S01]  /*58370*/  @P3 STG.E.U16 [R10.64], R19 ;  /* 0x000000130a003986 */ /* 0x0001e2000c101506 */
[----:B------:R-:W-:-:S02]  /*58380*/  IADD3 R22, R3, 0x45, RZ ;  /* 0x0000004503167810 */ /* 0x000fc40007ffe0ff */
[----:B------:R-:W-:Y:S01]  /*58390*/  ISETP.GE.AND P0, PT, R21, c[0x0][0x17c], PT ;  /* 0x00005f0015007a0c */ /* 0x000fe20003f06270 */
[----:B------:R-:W-:Y:S01]  /*583a0*/  @P6 STG.E.U16 [R16.64], R20 ;  /* 0x0000001410006986 */ /* 0x000fe2000c101506 */
[----:B0-----:R-:W-:-:S03]  /*583b0*/  IMAD.WIDE R10, R0, 0x2, R14 ;  /* 0x00000002000a7825 */ /* 0x001fc600078e020e */
[----:B--2---:R0:W-:Y:S01]  /*583c0*/  @P5 STG.E.U16 [R8.64], R2 ;  /* 0x0000000208005986 */ /* 0x0041e2000c101506 */
[----:B------:R-:W-:Y:S02]  /*583d0*/  PRMT R21, R2, 0x7632, R21 ;  /* 0x0000763202157816 */ /* 0x000fe40000000015 */
[----:B------:R-:W-:Y:S01]  /*583e0*/  ISETP.GE.AND P5, PT, R22, c[0x0][0x17c], PT ;  /* 0x00005f0016007a0c */ /* 0x000fe20003fa6270 */
[----:B0-----:R-:W2:Y:S04]  /*583f0*/  LDL.LU R2, [R1+0x250] ;  /* 0x0002500001027983 */ /* 0x001ea80000300800 */
[----:B------:R-:W4:Y:S04]  /*58400*/  LDL.LU R23, [R1+0x230] ;  /* 0x0002300001177983 */ /* 0x000f280000300800 */
[----:B------:R-:W2:Y:S04]  /*58410*/  LDL.LU R24, [R1+0x1c0] ;  /* 0x0001c00001187983 */ /* 0x000ea80000300800 */
[----:B------:R-:W2:Y:S04]  /*58420*/  LDL.LU R29, [R1+0x160] ;  /* 0x00016000011d7983 */ /* 0x000ea80000300800 */
[----:B------:R-:W2:Y:S04]  /*58430*/  LDL.LU R22, [R1+0x140] ;  /* 0x0001400001167983 */ /* 0x000ea80000300800 */
[----:B---3--:R0:W-:Y:S04]  /*58440*/  @P2 STG.E.U16 [R10.64], R26 ;  /* 0x0000001a0a002986 */ /* 0x0081e8000c101506 */
[----:B0-----:R-:W3:Y:S04]  /*58450*/  LDL.LU R26, [R1+0x1b08] ;  /* 0x001b0800011a7983 */ /* 0x001ee80000300800 */
[----:B------:R-:W2:Y:S04]  /*58460*/  LDL.LU R10, [R1+0x1b0] ;  /* 0x0001b000010a7983 */ /* 0x000ea80000300800 */
[----:B------:R-:W4:Y:S01]  /*58470*/  LDL.LU R11, [R1+0x180] ;  /* 0x00018000010b7983 */ /* 0x000f220000300800 */
[----:B------:R-:W-:-:S02]  /*58480*/  ISETP.LT.AND P3, PT, R25, c[0x0][0x178], !P1 ;  /* 0x00005e0019007a0c */ /* 0x000fc40004f61270 */
[----:B------:R-:W-:Y:S02]  /*58490*/  ISETP.LT.AND P1, PT, R27, c[0x0][0x178], !P1 ;  /* 0x00005e001b007a0c */ /* 0x000fe40004f21270 */
[----:B------:R-:W-:Y:S02]  /*584a0*/  ISETP.LT.AND P6, PT, R28, c[0x0][0x178], !P4 ;  /* 0x00005e001c007a0c */ /* 0x000fe400067c1270 */
[C---:B------:R-:W-:Y:S01]  /*584b0*/  IADD3 R20, R0.reuse, c[0x0][0x198], RZ ;  /* 0x0000660000147a10 */ /* 0x040fe20007ffe0ff */
[----:B------:R-:W-:-:S04]  /*584c0*/  IMAD.WIDE R8, R0, 0x2, R12 ;  /* 0x0000000200087825 */ /* 0x000fc800078e020c */
[----:B------:R-:W-:-:S04]  /*584d0*/  IMAD.WIDE R16, R0, 0x2, R6 ;  /* 0x0000000200107825 */ /* 0x000fc800078e0206 */
[----:B------:R-:W-:Y:S01]  /*584e0*/  IMAD.WIDE R18, R20, 0x2, R4 ;  /* 0x0000000214127825 */ /* 0x000fe200078e0204 */
[----:B---3--:R-:W-:Y:S02]  /*584f0*/  ISETP.LT.AND P2, PT, R26, c[0x0][0x178], !P4 ;  /* 0x00005e001a007a0c */ /* 0x008fe40006741270 */
[----:B--2---:R-:W-:Y:S01]  /*58500*/  PRMT R0, R10, 0x7632, R0 ;  /* 0x000076320a007816 */ /* 0x004fe20000000000 */
[----:B----4-:R0:W-:Y:S01]  /*58510*/  @P3 STG.E.U16 [R8.64], R11 ;  /* 0x0000000b08003986 */ /* 0x0101e2000c101506 */
[----:B------:R-:W-:-:S03]  /*58520*/  ISETP.LT.AND P3, PT, R25, c[0x0][0x178], !P4 ;  /* 0x00005e0019007a0c */ /* 0x000fc60006761270 */
[----:B------:R-:W-:Y:S04]  /*58530*/  @P1 STG.E.U16 [R16.64], R22 ;  /* 0x0000001610001986 */ /* 0x000fe8000c101506 */
[----:B------:R1:W-:Y:S01]  /*58540*/  @P6 STG.E.U16 [R18.64], R21 ;  /* 0x0000001512006986 */ /* 0x0003e2000c101506 */
[----:B------:R-:W-:Y:S01]  /*58550*/  ISETP.LT.AND P6, PT, R27, c[0x0][0x178], !P4 ;  /* 0x00005e001b007a0c */ /* 0x000fe200067c1270 */
[----:B0-----:R-:W-:Y:S01]  /*58560*/  IMAD.WIDE R8, R20, 0x2, R14 ;  /* 0x0000000214087825 */ /* 0x001fe200078e020e */
[----:B------:R-:W-:-:S04]  /*58570*/  ISETP.LT.AND P4, PT, R28, c[0x0][0x178], !P0 ;  /* 0x00005e001c007a0c */ /* 0x000fc80004781270 */
[----:B------:R0:W-:Y:S01]  /*58580*/  @P2 STG.E.U16 [R8.64], R0 ;  /* 0x0000000008002986 */ /* 0x0001e2000c101506 */
[----:B------:R-:W-:Y:S02]  /*58590*/  ISETP.LT.AND P2, PT, R26, c[0x0][0x178], !P0 ;  /* 0x00005e001a007a0c */ /* 0x000fe40004741270 */
[----:B-1----:R-:W-:Y:S01]  /*585a0*/  PRMT R18, R11, 0x7632, R18 ;  /* 0x000076320b127816 */ /* 0x002fe20000000012 */
[----:B------:R-:W-:Y:S01]  /*585b0*/  IMAD.WIDE R10, R20, 0x2, R12 ;  /* 0x00000002140a7825 */ /* 0x000fe200078e020c */
[----:B------:R-:W-:-:S03]  /*585c0*/  PRMT R19, R22, 0x7632, R19 ;  /* 0x0000763216137816 */ /* 0x000fc60000000013 */
[C---:B------:R-:W-:Y:S01]  /*585d0*/  IMAD.WIDE R16, R20.reuse, 0x2, R6 ;  /* 0x0000000214107825 */ /* 0x040fe200078e0206 */
[----:B------:R-:W-:Y:S01]  /*585e0*/  IADD3 R20, R20, c[0x0][0x198], RZ ;  /* 0x0000660014147a10 */ /* 0x000fe20007ffe0ff */
[----:B------:R1:W-:Y:S01]  /*585f0*/  @P3 STG.E.U16 [R10.64], R18 ;  /* 0x000000120a003986 */ /* 0x0003e2000c101506 */
[----:B------:R-:W-:Y:S02]  /*58600*/  ISETP.LT.AND P3, PT, R25, c[0x0][0x178], !P0 ;  /* 0x00005e0019007a0c */ /* 0x000fe40004761270 */
[----:B------:R-:W-:Y:S01]  /*58610*/  ISETP.LT.AND P0, PT, R27, c[0x0][0x178], !P0 ;  /* 0x00005e001b007a0c */ /* 0x000fe20004701270 */
[----:B------:R2:W-:Y:S01]  /*58620*/  @P6 STG.E.U16 [R16.64], R19 ;  /* 0x0000001310006986 */ /* 0x0005e2000c101506 */
[----:B0-----:R-:W-:Y:S01]  /*58630*/  IMAD.WIDE R8, R20, 0x2, R4 ;  /* 0x0000000214087825 */ /* 0x001fe200078e0204 */
[----:B------:R-:W-:Y:S02]  /*58640*/  ISETP.LT.AND P6, PT, R28, c[0x0][0x178], !P5 ;  /* 0x00005e001c007a0c */ /* 0x000fe40006fc1270 */
[----:B------:R-:W-:Y:S01]  /*58650*/  IADD3 R21, R3, 0x46, RZ ;  /* 0x0000004603157810 */ /* 0x000fe20007ffe0ff */
[C---:B-1----:R-:W-:Y:S01]  /*58660*/  IMAD.WIDE R10, R20.reuse, 0x2, R14 ;  /* 0x00000002140a7825 */ /* 0x042fe200078e020e */
[C---:B------:R-:W-:Y:S01]  /*58670*/  IADD3 R0, R20.reuse, c[0x0][0x198], RZ ;  /* 0x0000660014007a10 */ /* 0x040fe20007ffe0ff */
[----:B------:R0:W-:Y:S01]  /*58680*/  @P4 STG.E.U16 [R8.64], R2 ;  /* 0x0000000208004986 */ /* 0x0001e2000c101506 */
[----:B------:R-:W-:Y:S01]  /*58690*/  ISETP.GE.AND P1, PT, R21, c[0x0][0x17c], PT ;  /* 0x00005f0015007a0c */ /* 0x000fe20003f26270 */
[----:B--2---:R-:W-:-:S02]  /*586a0*/  IMAD.WIDE R16, R20, 0x2, R6 ;  /* 0x0000000214107825 */ /* 0x004fc400078e0206 */
[----:B------:R-:W-:Y:S01]  /*586b0*/  @P2 STG.E.U16 [R10.64], R23 ;  /* 0x000000170a002986 */ /* 0x000fe2000c101506 */
[----:B------:R-:W-:Y:S01]  /*586c0*/  ISETP.LT.AND P2, PT, R26, c[0x0][0x178], !P5 ;  /* 0x00005e001a007a0c */ /* 0x000fe20006f41270 */
[----:B------:R-:W-:Y:S01]  /*586d0*/  IMAD.WIDE R18, R0, 0x2, R4 ;  /* 0x0000000200127825 */ /* 0x000fe200078e0204 */
[----:B------:R-:W-:-:S03]  /*586e0*/  PRMT R21, R2, 0x7632, R21 ;  /* 0x0000763202157816 */ /* 0x000fc60000000015 */
[----:B0-----:R-:W-:Y:S01]  /*586f0*/  IMAD.WIDE R8, R20, 0x2, R12 ;  /* 0x0000000214087825 */ /* 0x001fe200078e020c */
[----:B------:R-:W2:Y:S04]  /*58700*/  LDL.LU R2, [R1+0x480] ;  /* 0x0004800001027983 */ /* 0x000ea80000300800 */
[----:B------:R0:W-:Y:S04]  /*58710*/  @P3 STG.E.U16 [R8.64], R24 ;  /* 0x0000001808003986 */ /* 0x0001e8000c101506 */
[----:B------:R-:W-:Y:S04]  /*58720*/  @P0 STG.E.U16 [R16.64], R29 ;  /* 0x0000001d10000986 */ /* 0x000fe8000c101506 */
[----:B------:R1:W-:Y:S01]  /*58730*/  @P6 STG.E.U16 [R18.64], R21 ;  /* 0x0000001512006986 */ /* 0x0003e2000c101506 */
[----:B0-----:R-:W-:-:S03]  /*58740*/  IMAD.WIDE R8, R0, 0x2, R14 ;  /* 0x0000000200087825 */ /* 0x001fc600078e020e */
[----:B------:R0:W-:Y:S01]  /*58750*/  STL [R1+0x1b04], R26 ;  /* 0x001b041a01007387 */ /* 0x0001e20000100800 */
[----:B-1----:R-:W-:-:S05]  /*58760*/  PRMT R18, R23, 0x7632, R18 ;  /* 0x0000763217127816 */ /* 0x002fca0000000012 */
[----:B------:R1:W-:Y:S01]  /*58770*/  @P2 STG.E.U16 [R8.64], R18 ;  /* 0x0000001208002986 */ /* 0x0003e2000c101506 */
[----:B------:R-:W-:-:S03]  /*58780*/  ISETP.LT.AND P2, PT, R26, c[0x0][0x178], !P1 ;  /* 0x00005e001a007a0c */ /* 0x000fc60004f41270 */
[----:B0-----:R-:W3:Y:S01]  /*58790*/  LDL R26, [R1+0x270] ;  /* 0x00027000011a7983 */ /* 0x001ee20000100800 */
[----:B------:R-:W-:Y:S02]  /*587a0*/  ISETP.LT.AND P3, PT, R25, c[0x0][0x178], !P5 ;  /* 0x00005e0019007a0c */ /* 0x000fe40006f61270 */
[----:B------:R-:W-:Y:S02]  /*587b0*/  ISETP.LT.AND P6, PT, R27, c[0x0][0x178], !P5 ;  /* 0x00005e001b007a0c */ /* 0x000fe40006fc1270 */
[----:B------:R-:W-:Y:S01]  /*587c0*/  ISETP.LT.AND P5, PT, R28, c[0x0][0x178], !P1 ;  /* 0x00005e001c007a0c */ /* 0x000fe20004fa1270 */
[----:B------:R-:W-:-:S04]  /*587d0*/  IMAD.WIDE R10, R0, 0x2, R12 ;  /* 0x00000002000a7825 */ /* 0x000fc800078e020c */
[C---:B------:R-:W-:Y:S01]  /*587e0*/  IMAD.WIDE R16, R0.reuse, 0x2, R6 ;  /* 0x0000000200107825 */ /* 0x040fe200078e0206 */
[----:B------:R-:W-:Y:S02]  /*587f0*/  IADD3 R0, R0, c[0x0][0x198], RZ ;  /* 0x0000660000007a10 */ /* 0x000fe40007ffe0ff */
[----:B------:R-:W-:Y:S02]  /*58800*/  PRMT R19, R24, 0x7632, R19 ;  /* 0x0000763218137816 */ /* 0x000fe40000000013 */
[----:B------:R-:W-:Y:S01]  /*58810*/  IADD3 R22, R3, 0x47, RZ ;  /* 0x0000004703167810 */ /* 0x000fe20007ffe0ff */
[----:B-1----:R-:W-:Y:S01]  /*58820*/  IMAD.WIDE R8, R0, 0x2, R4 ;  /* 0x0000000200087825 */ /* 0x002fe200078e0204 */
[----:B------:R-:W-:Y:S02]  /*58830*/  PRMT R20, R29, 0x7632, R20 ;  /* 0x000076321d147816 */ /* 0x000fe40000000014 */
[----:B------:R-:W-:Y:S01]  /*58840*/  IADD3 R21, R3, 0x48, RZ ;  /* 0x0000004803157810 */ /* 0x000fe20007ffe0ff */
[----:B------:R0:W-:Y:S01]  /*58850*/  @P3 STG.E.U16 [R10.64], R19 ;  /* 0x000000130a003986 */ /* 0x0001e2000c101506 */
[----:B------:R-:W-:-:S02]  /*58860*/  ISETP.GE.AND P4, PT, R22, c[0x0][0x17c], PT ;  /* 0x00005f0016007a0c */ /* 0x000fc40003f86270 */
[----:B------:R-:W-:Y:S01]  /*58870*/  ISETP.GE.AND P0, PT, R21, c[0x0][0x17c], PT ;  /* 0x00005f0015007a0c */ /* 0x000fe20003f06270 */
[----:B------:R-:W-:Y:S01]  /*58880*/  @P6 STG.E.U16 [R16.64], R20 ;  /* 0x0000001410006986 */ /* 0x000fe2000c101506 */
[----:B------:R-:W-:Y:S01]  /*58890*/  IADD3 R22, R3, 0x49, RZ ;  /* 0x0000004903167810 */ /* 0x000fe20007ffe0ff */
[----:B0-----:R-:W-:Y:S02]  /*588a0*/  IMAD.WIDE R10, R0, 0x2, R14 ;  /* 0x00000002000a7825 */ /* 0x001fe400078e020e */
        /* <DEDUP_REMOVED lines=14> */
[----:B------:R-:W-:Y:S01]  /*58990*/  ISETP.LT.AND P6, PT, R28, c[0x0][0x178], !P4 ;  /* 0x00005e001c007a0c */ /* 0x000fe200067c1270 */
[C---:B------:R-:W-:Y:S01]  /*589a0*/  IMAD.WIDE R8, R0.reuse, 0x2, R12 ;  /* 0x0000000200087825 */ /* 0x040fe200078e020c */
[----:B------:R-:W-:-:S03]  /*589b0*/  IADD3 R20, R0, c[0x0][0x198], RZ ;  /* 0x0000660000147a10 */ /* 0x000fc60007ffe0ff */
[----:B------:R-:W-:-:S04]  /*589c0*/  IMAD.WIDE R16, R0, 0x2, R6 ;  /* 0x0000000200107825 */ /* 0x000fc800078e0206 */
[----:B------:R-:W-:Y:S01]  /*589d0*/  IMAD.WIDE R18, R20, 0x2, R4 ;  /* 0x0000000214127825 */ /* 0x000fe200078e0204 */
[----:B---3--:R-:W-:Y:S01]  /*589e0*/  ISETP.LT.AND P2, PT, R26, c[0x0][0x178], !P4 ;  /* 0x00005e001a007a0c */ /* 0x008fe20006741270 */
[----:B--2---:R0:W-:Y:S01]  /*589f0*/  @P3 STG.E.U16 [R8.64], R11 ;  /* 0x0000000b08003986 */ /* 0x0041e2000c101506 */
[----:B------:R-:W-:-:S03]  /*58a00*/  ISETP.LT.AND P3, PT, R25, c[0x0][0x178], !P4 ;  /* 0x00005e0019007a0c */ /* 0x000fc60006761270 */
[----:B------:R-:W-:Y:S01]  /*58a10*/  @P1 STG.E.U16 [R16.64], R22 ;  /* 0x0000001610001986 */ /* 0x000fe2000c101506 */
[----:B------:R-:W-:-:S03]  /*58a20*/  PRMT R0, R10, 0x7632, R0 ;  /* 0x000076320a007816 */ /* 0x000fc60000000000 */
[----:B------:R1:W-:Y:S01]  /*58a30*/  @P6 STG.E.U16 [R18.64], R21 ;  /* 0x0000001512006986 */ /* 0x0003e2000c101506 */
[----:B------:R-:W-:Y:S02]  /*58a40*/  ISETP.LT.AND P6, PT, R27, c[0x0][0x178], !P4 ;  /* 0x00005e001b007a0c */ /* 0x000fe400067c1270 */
[----:B------:R-:W-:Y:S01]  /*58a50*/  ISETP.LT.AND P4, PT, R28, c[0x0][0x178], !P0 ;  /* 0x00005e001c007a0c */ /* 0x000fe20004781270 */
[----:B0-----:R-:W-:Y:S01]  /*58a60*/  IMAD.WIDE R8, R20, 0x2, R14 ;  /* 0x0000000214087825 */ /* 0x001fe200078e020e */
[----:B-1----:R-:W-:-:S03]  /*58a70*/  PRMT R19, R11, 0x7632, R19 ;  /* 0x000076320b137816 */ /* 0x002fc60000000013 */
[C---:B------:R-:W-:Y:S01]  /*58a80*/  IMAD.WIDE R10, R20.reuse, 0x2, R12 ;  /* 0x00000002140a7825 */ /* 0x040fe200078e020c */
[----:B------:R-:W-:Y:S01]  /*58a90*/  IADD3 R18, R20, c[0x0][0x198], RZ ;  /* 0x0000660014127a10 */ /* 0x000fe20007ffe0ff */
[----:B------:R0:W-:Y:S01]  /*58aa0*/  @P2 STG.E.U16 [R8.64], R0 ;  /* 0x0000000008002986 */ /* 0x0001e2000c101506 */
[----:B------:R-:W-:Y:S01]  /*58ab0*/  ISETP.LT.AND P2, PT, R26, c[0x0][0x178], !P0 ;  /* 0x00005e001a007a0c */ /* 0x000fe20004741270 */
[----:B------:R-:W-:Y:S01]  /*58ac0*/  IMAD.WIDE R16, R20, 0x2, R6 ;  /* 0x0000000214107825 */ /* 0x000fe200078e0206 */
[----:B------:R-:W-:Y:S01]  /*58ad0*/  PRMT R21, R22, 0x7632, R21 ;  /* 0x0000763216157816 */ /* 0x000fe20000000015 */
[----:B------:R1:W-:Y:S01]  /*58ae0*/  @P3 STG.E.U16 [R10.64], R19 ;  /* 0x000000130a003986 */ /* 0x0003e2000c101506 */
[----:B------:R-:W-:Y:S02]  /*58af0*/  ISETP.LT.AND P3, PT, R25, c[0x0][0x178], !P0 ;  /* 0x00005e0019007a0c */ /* 0x000fe40004761270 */
[----:B------:R-:W-:Y:S01]  /*58b00*/  ISETP.LT.AND P0, PT, R27, c[0x0][0x178], !P0 ;  /* 0x00005e001b007a0c */ /* 0x000fe20004701270 */
[----:B------:R2:W-:Y:S01]  /*58b10*/  @P6 STG.E.U16 [R16.64], R21 ;  /* 0x0000001510006986 */ /* 0x0005e2000c101506 */
[----:B0-----:R-:W-:Y:S01]  /*58b20*/  IMAD.WIDE R8, R18, 0x2, R4 ;  /* 0x0000000212087825 */ /* 0x001fe200078e0204 */
[----:B------:R-:W-:-:S04]  /*58b30*/  IADD3 R22, R3, 0x4a, RZ ;  /* 0x0000004a03167810 */ /* 0x000fc80007ffe0ff */
[----:B------:R0:W-:Y:S01]  /*58b40*/  @P4 STG.E.U16 [R8.64], R2 ;  /* 0x0000000208004986 */ /* 0x0001e2000c101506 */
[----:B-1----:R-:W-:Y:S01]  /*58b50*/  IMAD.WIDE R10, R18, 0x2, R12 ;  /* 0x00000002120a7825 */ /* 0x002fe200078e020c */
[----:B------:R-:W-:Y:S02]  /*58b60*/  ISETP.GE.AND P1, PT, R22, c[0x0][0x17c], PT ;  /* 0x00005f0016007a0c */ /* 0x000fe40003f26270 */
[----:B------:R-:W-:Y:S01]  /*58b70*/  IADD3 R22, R3, 0x4c, RZ ;  /* 0x0000004c03167810 */ /* 0x000fe20007ffe0ff */
[----:B--2---:R-:W-:-:S04]  /*58b80*/  IMAD.WIDE R16, R18, 0x2, R6 ;  /* 0x0000000212107825 */ /* 0x004fc800078e0206 */
[----:B0-----:R-:W-:Y:S01]  /*58b90*/  IMAD.WIDE R8, R18, 0x2, R14 ;  /* 0x0000000212087825 */ /* 0x001fe200078e020e */
[----:B------:R-:W-:Y:S02]  /*58ba0*/  PRMT R20, R2, 0x7632, R20 ;  /* 0x0000763202147816 */ /* 0x000fe40000000014 */
[----:B------:R-:W2:Y:S04]  /*58bb0*/  LDL.LU R2, [R1+0x4a0] ;  /* 0x0004a00001027983 */ /* 0x000ea80000300800 */
[----:B----4-:R0:W-:Y:S04]  /*58bc0*/  @P2 STG.E.U16 [R8.64], R23 ;  /* 0x0000001708002986 */ /* 0x0101e8000c101506 */
[----:B------:R-:W-:Y:S04]  /*58bd0*/  @P3 STG.E.U16 [R10.64], R24 ;  /* 0x000000180a003986 */ /* 0x000fe8000c101506 */
[----:B------:R-:W-:Y:S01]  /*58be0*/  @P0 STG.E.U16 [R16.64], R29 ;  /* 0x0000001d10000986 */ /* 0x000fe2000c101506 */
        /* <DEDUP_REMOVED lines=41> */
[----:B------:R-:W-:Y:S02]  /*58e80*/  IADD3 R0, R18, c[0x0][0x198], RZ ;  /* 0x0000660012007a10 */ /* 0x000fe40007ffe0ff */
[----:B------:R-:W-:Y:S01]  /*58e90*/  ISETP.LT.AND P2, PT, R26, c[0x0][0x178], !P4 ;  /* 0x00005e001a007a0c */ /* 0x000fe20006741270 */
[----:B------:R-:W-:-:S04]  /*58ea0*/  IMAD.WIDE R16, R18, 0x2, R6 ;  /* 0x0000000212107825 */ /* 0x000fc800078e0206 */
[----:B------:R-:W-:Y:S01]  /*58eb0*/  IMAD.WIDE R18, R0, 0x2, R4 ;  /* 0x0000000200127825 */ /* 0x000fe200078e0204 */
[----:B------:R-:W-:-:S04]  /*58ec0*/  IADD3 R21, R3, 0x4d, RZ ;  /* 0x0000004d03157810 */ /* 0x000fc80007ffe0ff */
[----:B------:R-:W-:Y:S01]  /*58ed0*/  ISETP.GE.AND P5, PT, R21, c[0x0][0x17c], PT ;  /* 0x00005f0015007a0c */ /* 0x000fe20003fa6270 */
[----:B--2---:R0:W-:Y:S01]  /*58ee0*/  @P3 STG.E.U16 [R10.64], R9 ;  /* 0x000000090a003986 */ /* 0x0041e2000c101506 */
[----:B------:R-:W-:-:S03]  /*58ef0*/  ISETP.LT.AND P3, PT, R25, c[0x0][0x178], !P4 ;  /* 0x00005e0019007a0c */ /* 0x000fc60006761270 */
[----:B---3--:R-:W-:Y:S04]  /*58f00*/  @P1 STG.E.U16 [R16.64], R22 ;  /* 0x0000001610001986 */ /* 0x008fe8000c101506 */
[----:B------:R1:W-:Y:S01]  /*58f10*/  @P6 STG.E.U16 [R18.64], R20 ;  /* 0x0000001412006986 */ /* 0x0003e2000c101506 */
[----:B------:R-:W-:Y:S02]  /*58f20*/  ISETP.LT.AND P6, PT, R27, c[0x0][0x178], !P4 ;  /* 0x00005e001b007a0c */ /* 0x000fe400067c1270 */
[----:B------:R-:W-:Y:S01]  /*58f30*/  ISETP.LT.AND P4, PT, R28, c[0x0][0x178], !P0 ;  /* 0x00005e001c007a0c */ /* 0x000fe20004781270 */
[----:B0-----:R-:W-:Y:S01]  /*58f40*/  IMAD.WIDE R10, R0, 0x2, R12 ;  /* 0x00000002000a7825 */ /* 0x001fe200078e020c */
[----:B-1----:R-:W-:Y:S02]  /*58f50*/  PRMT R19, R8, 0x7632, R19 ;  /* 0x0000763208137816 */ /* 0x002fe40000000013 */
[----:B------:R-:W-:Y:S01]  /*58f60*/  PRMT R20, R9, 0x7632, R20 ;  /* 0x0000763209147816 */ /* 0x000fe20000000014 */
[C---:B------:R-:W-:Y:S01]  /*58f70*/  IMAD.WIDE R8, R0.reuse, 0x2, R14 ;  /* 0x0000000200087825 */ /* 0x040fe200078e020e */
[----:B------:R-:W-:-:S02]  /*58f80*/  IADD3 R18, R0, c[0x0][0x198], RZ ;  /* 0x0000660000127a10 */ /* 0x000fc40007ffe0ff */
[----:B------:R-:W-:Y:S02]  /*58f90*/  PRMT R21, R22, 0x7632, R21 ;  /* 0x0000763216157816 */ /* 0x000fe40000000015 */
[----:B------:R0:W-:Y:S01]  /*58fa0*/  @P2 STG.E.U16 [R8.64], R19 ;  /* 0x0000001308002986 */ /* 0x0001e2000c101506 */
[----:B------:R-:W-:Y:S01]  /*58fb0*/  ISETP.LT.AND P2, PT, R26, c[0x0][0x178], !P0 ;  /* 0x00005e001a007a0c */ /* 0x000fe20004741270 */
[----:B------:R-:W-:Y:S02]  /*58fc0*/  IMAD.WIDE R16, R0, 0x2, R6 ;  /* 0x0000000200107825 */ /* 0x000fe400078e0206 */
        /* <DEDUP_REMOVED lines=517> */
[----:B--2---:R0:W-:Y:S04]  /*5b020*/  @P5 STG.E.U16 [R8.64], R2 ;  /* 0x0000000208005986 */ /* 0x0041e8000c101506 */
[----:B------:R-:W2:Y:S01]  /*5b030*/  LDL.LU R24, [R1+0x498] ;  /* 0x0004980001187983 */ /* 0x000ea20000300800 */
[----:B-1----:R-:W-:-:S03]  /*5b040*/  PRMT R20, R2, 0x7632, R20 ;  /* 0x0000763202147816 */ /* 0x002fc60000000014 */
[----:B------:R-:W4:Y:S01]  /*5b050*/  LDL.LU R23, [R1+0x298] ;  /* 0x0002980001177983 */ /* 0x000f220000300800 */
[----:B0-----:R-:W-:-:S03]  /*5b060*/  IMAD.WIDE R8, R18, 0x2, R14 ;  /* 0x0000000212087825 */ /* 0x001fc600078e020e */
        /* <DEDUP_REMOVED lines=36> */
[----:B------:R-:W-:-:S04]  /*5b2b0*/  ISETP.LT.AND P6, PT, R28, c[0x0][0x178], !P5 ;  /* 0x00005e001c007a0c */ /* 0x000fc80006fc1270 */
[----:B------:R0:W-:Y:S01]  /*5b2c0*/  @P4 STG.E.U16 [R8.64], R24 ;  /* 0x0000001808004986 */ /* 0x0001e2000c101506 */
[----:B-1----:R-:W-:-:S04]  /*5b2d0*/  IMAD.WIDE R10, R18, 0x2, R12 ;  /* 0x00000002120a7825 */ /* 0x002fc800078e020c */
[C---:B--2---:R-:W-:Y:S01]  /*5b2e0*/  IMAD.WIDE R16, R18.reuse, 0x2, R6 ;  /* 0x0000000212107825 */ /* 0x044fe200078e0206 */
[----:B------:R-:W-:-:S03]  /*5b2f0*/  IADD3 R0, R18, c[0x0][0x198], RZ ;  /* 0x0000660012007a10 */ /* 0x000fc60007ffe0ff */
[----:B0-----:R-:W-:-:S05]  /*5b300*/  IMAD.WIDE R8, R18, 0x2, R14 ;  /* 0x0000000212087825 */ /* 0x001fca00078e020e */
[----:B----4-:R-:W-:Y:S01]  /*5b310*/  @P2 STG.E.U16 [R8.64], R23 ;  /* 0x0000001708002986 */ /* 0x010fe2000c101506 */
[----:B------:R-:W-:-:S03]  /*5b320*/  ISETP.LT.AND P2, PT, R25, c[0x0][0x178], !P5 ;  /* 0x00005e0019007a0c */ /* 0x000fc60006f41270 */
[----:B------:R0:W-:Y:S04]  /*5b330*/  @P3 STG.E.U16 [R10.64], R29 ;  /* 0x0000001d0a003986 */ /* 0x0001e8000c101506 */
[----:B------:R-:W-:Y:S01]  /*5b340*/  @P0 STG.E.U16 [R16.64], R2 ;  /* 0x0000000210000986 */ /* 0x000fe2000c101506 */
[----:B------:R-:W-:Y:S01]  /*5b350*/  ISETP.LT.AND P0, PT, R26, c[0x0][0x178], !P5 ;  /* 0x00005e001a007a0c */ /* 0x000fe20006f01270 */
[----:B------:R-:W-:Y:S01]  /*5b360*/  IMAD.WIDE R18, R0, 0x2, R4 ;  /* 0x0000000200127825 */ /* 0x000fe200078e0204 */
[----:B------:R-:W-:Y:S02]  /*5b370*/  IADD3 R22, R3, 0x6a, RZ ;  /* 0x0000006a03167810 */ /* 0x000fe40007ffe0ff */
[----:B------:R-:W-:Y:S02]  /*5b380*/  PRMT R20, R24, 0x7632, R20 ;  /* 0x0000763218147816 */ /* 0x000fe40000000014 */
[----:B------:R-:W-:Y:S01]  /*5b390*/  ISETP.GE.AND P1, PT, R22, c[0x0][0x17c], PT ;  /* 0x00005f0016007a0c */ /* 0x000fe20003f26270 */
[C---:B0-----:R-:W-:Y:S01]  /*5b3a0*/  IMAD.WIDE R10, R0.reuse, 0x2, R14 ;  /* 0x00000002000a7825 */ /* 0x041fe200078e020e */
[----:B------:R-:W-:Y:S01]  /*5b3b0*/  PRMT R22, R23, 0x7632, R22 ;  /* 0x0000763217167816 */ /* 0x000fe20000000016 */
[----:B------:R0:W-:Y:S02]  /*5b3c0*/  @P6 STG.E.U16 [R18.64], R20 ;  /* 0x0000001412006986 */ /* 0x0001e4000c101506 */
[----:B------:R-:W-:-:S02]  /*5b3d0*/  IMAD.WIDE R8, R0, 0x2, R12 ;  /* 0x0000000200087825 */ /* 0x000fc400078e020c */
[----:B------:R-:W2:Y:S04]  /*5b3e0*/  LDL.LU R24, [R1+0x2c8] ;  /* 0x0002c80001187983 */ /* 0x000ea80000300800 */
[----:B------:R-:W-:Y:S01]  /*5b3f0*/  @P0 STG.E.U16 [R10.64], R22 ;  /* 0x000000160a000986 */ /* 0x000fe2000c101506 */
[----:B0-----:R-:W-:Y:S02]  /*5b400*/  PRMT R19, R29, 0x7632, R19 ;  /* 0x000076321d137816 */ /* 0x001fe40000000013 */
[----:B------:R-:W-:Y:S01]  /*5b410*/  PRMT R20, R2, 0x7632, R20 ;  /* 0x0000763202147816 */ /* 0x000fe20000000014 */
[----:B------:R-:W3:Y:S04]  /*5b420*/  LDL.LU R29, [R1+0x2a8] ;  /* 0x0002a800011d7983 */ /* 0x000ee80000300800 */
[----:B------:R-:W4:Y:S04]  /*5b430*/  LDL.LU R2, [R1+0x268] ;  /* 0x0002680001027983 */ /* 0x000f280000300800 */
[----:B------:R-:W3:Y:S04]  /*5b440*/  LDL.LU R23, [R1+0x4c8] ;  /* 0x0004c80001177983 */ /* 0x000ee80000300800 */
[----:B------:R0:W-:Y:S04]  /*5b450*/  @P2 STG.E.U16 [R8.64], R19 ;  /* 0x0000001308002986 */ /* 0x0001e8000c101506 */
[----:B0-----:R-:W3:Y:S01]  /*5b460*/  LDL.LU R19, [R1+0x4a8] ;  /* 0x0004a80001137983 */ /* 0x001ee20000300800 */
[----:B------:R-:W-:-:S02]  /*5b470*/  ISETP.LT.AND P5, PT, R27, c[0x0][0x178], !P5 ;  /* 0x00005e001b007a0c */ /* 0x000fc40006fa1270 */
[----:B------:R-:W-:Y:S02]  /*5b480*/  ISETP.LT.AND P6, PT, R28, c[0x0][0x178], !P1 ;  /* 0x00005e001c007a0c */ /* 0x000fe40004fc1270 */
[----:B------:R-:W-:Y:S01]  /*5b490*/  ISETP.LT.AND P3, PT, R26, c[0x0][0x178], !P1 ;  /* 0x00005e001a007a0c */ /* 0x000fe20004f61270 */
[C---:B------:R-:W-:Y:S01]  /*5b4a0*/  IMAD.WIDE R16, R0.reuse, 0x2, R6 ;  /* 0x0000000200107825 */ /* 0x040fe200078e0206 */
[----:B------:R-:W-:Y:S02]  /*5b4b0*/  IADD3 R18, R0, c[0x0][0x198], RZ ;  /* 0x0000660000127a10 */ /* 0x000fe40007ffe0ff */
[----:B------:R-:W-:-:S03]  /*5b4c0*/  IADD3 R21, R3, 0x6b, RZ ;  /* 0x0000006b03157810 */ /* 0x000fc60007ffe0ff */
[C---:B------:R-:W-:Y:S02]  /*5b4d0*/  IMAD.WIDE R10, R18.reuse, 0x2, R4 ;  /* 0x00000002120a7825 */ /* 0x040fe400078e0204 */
[----:B------:R0:W-:Y:S01]  /*5b4e0*/  @P5 STG.E.U16 [R16.64], R20 ;  /* 0x0000001410005986 */ /* 0x0001e2000c101506 */
[----:B------:R-:W-:Y:S01]  /*5b4f0*/  ISETP.LT.AND P5, PT, R25, c[0x0][0x178], !P1 ;  /* 0x00005e0019007a0c */ /* 0x000fe20004fa1270 */
[----:B------:R-:W-:Y:S01]  /*5b500*/  IMAD.WIDE R8, R18, 0x2, R14 ;  /* 0x0000000212087825 */ /* 0x000fe200078e020e */
[----:B------:R-:W-:Y:S02]  /*5b510*/  ISETP.GE.AND P4, PT, R21, c[0x0][0x17c], PT ;  /* 0x00005f0015007a0c */ /* 0x000fe40003f86270 */
[----:B------:R-:W-:Y:S02]  /*5b520*/  ISETP.LT.AND P2, PT, R27, c[0x0][0x178], !P1 ;  /* 0x00005e001b007a0c */ /* 0x000fe40004f41270 */
[C---:B------:R-:W-:Y:S02]  /*5b530*/  IADD3 R0, R3.reuse, 0x6d, RZ ;  /* 0x0000006d03007810 */ /* 0x040fe40007ffe0ff */
[----:B------:R-:W-:-:S02]  /*5b540*/  IADD3 R21, R3, 0x6c, RZ ;  /* 0x0000006c03157810 */ /* 0x000fc40007ffe0ff */
[----:B------:R-:W-:Y:S02]  /*5b550*/  ISETP.GE.AND P1, PT, R0, c[0x0][0x17c], PT ;  /* 0x00005f0000007a0c */ /* 0x000fe40003f26270 */
[----:B------:R-:W-:Y:S02]  /*5b560*/  IADD3 R0, R18, c[0x0][0x198], RZ ;  /* 0x0000660012007a10 */ /* 0x000fe40007ffe0ff */
[----:B------:R-:W-:-:S03]  /*5b570*/  ISETP.GE.AND P0, PT, R21, c[0x0][0x17c], PT ;  /* 0x00005f0015007a0c */ /* 0x000fc60003f06270 */
[----:B0-----:R-:W-:Y:S01]  /*5b580*/  IMAD.WIDE R16, R0, 0x2, R4 ;  /* 0x0000000200107825 */ /* 0x001fe200078e0204 */
[----:B--2---:R-:W-:Y:S01]  /*5b590*/  PRMT R21, R24, 0x7632, R21 ;  /* 0x0000763218157816 */ /* 0x004fe20000000015 */
[----:B---3--:R0:W-:Y:S01]  /*5b5a0*/  @P6 STG.E.U16 [R10.64], R19 ;  /* 0x000000130a006986 */ /* 0x0081e2000c101506 */
[----:B------:R-:W-:-:S03]  /*5b5b0*/  ISETP.LT.AND P6, PT, R28, c[0x0][0x178], !P4 ;  /* 0x00005e001c007a0c */ /* 0x000fc600067c1270 */
[----:B------:R1:W-:Y:S01]  /*5b5c0*/  @P3 STG.E.U16 [R8.64], R24 ;  /* 0x0000001808003986 */ /* 0x0003e2000c101506 */
[----:B------:R-:W-:Y:S02]  /*5b5d0*/  ISETP.LT.AND P3, PT, R26, c[0x0][0x178], !P4 ;  /* 0x00005e001a007a0c */ /* 0x000fe40006761270 */
[----:B------:R-:W-:Y:S01]  /*5b5e0*/  PRMT R20, R19, 0x7632, R20 ;  /* 0x0000763213147816 */ /* 0x000fe20000000014 */
[----:B0-----:R-:W-:-:S04]  /*5b5f0*/  IMAD.WIDE R10, R18, 0x2, R6 ;  /* 0x00000002120a7825 */ /* 0x001fc800078e0206 */
[----:B-1----:R-:W-:Y:S01]  /*5b600*/  IMAD.WIDE R8, R18, 0x2, R12 ;  /* 0x0000000212087825 */ /* 0x002fe200078e020c */
[----:B------:R-:W2:Y:S03]  /*5b610*/  LDL.LU R24, [R1+0x1a8] ;  /* 0x0001a80001187983 */ /* 0x000ea60000300800 */
[----:B------:R-:W-:Y:S01]  /*5b620*/  IMAD.WIDE R18, R0, 0x2, R14 ;  /* 0x0000000200127825 */ /* 0x000fe200078e020e */
[----:B------:R0:W-:Y:S01]  /*5b630*/  @P5 STG.E.U16 [R8.64], R29 ;  /* 0x0000001d08005986 */ /* 0x0001e2000c101506 */
[----:B------:R-:W-:-:S03]  /*5b640*/  ISETP.LT.AND P5, PT, R28, c[0x0][0x178], !P0 ;  /* 0x00005e001c007a0c */ /* 0x000fc600047a1270 */
[----:B----4-:R1:W-:Y:S01]  /*5b650*/  @P2 STG.E.U16 [R10.64], R2 ;  /* 0x000000020a002986 */ /* 0x0103e2000c101506 */
[----:B------:R-:W-:Y:S02]  /*5b660*/  ISETP.LT.AND P2, PT, R25, c[0x0][0x178], !P4 ;  /* 0x00005e0019007a0c */ /* 0x000fe40006741270 */
[----:B------:R-:W-:Y:S01]  /*5b670*/  ISETP.LT.AND P4, PT, R27, c[0x0][0x178], !P4 ;  /* 0x00005e001b007a0c */ /* 0x000fe20006781270 */
[----:B------:R3:W-:Y:S04]  /*5b680*/  @P6 STG.E.U16 [R16.64], R20 ;  /* 0x0000001410006986 */ /* 0x0007e8000c101506 */
[----:B------:R4:W-:Y:S01]  /*5b690*/  @P3 STG.E.U16 [R18.64], R21 ;  /* 0x0000001512003986 */ /* 0x0009e2000c101506 */
[----:B0-----:R-:W-:-:S04]  /*5b6a0*/  IMAD.WIDE R8, R0, 0x2, R12 ;  /* 0x0000000200087825 */ /* 0x001fc800078e020c */
[----:B-1----:R-:W-:Y:S01]  /*5b6b0*/  IMAD.WIDE R10, R0, 0x2, R6 ;  /* 0x00000002000a7825 */ /* 0x002fe200078e0206 */
[----:B---3--:R-:W-:Y:S02]  /*5b6c0*/  PRMT R20, R2, 0x7632, R20 ;  /* 0x0000763202147816 */ /* 0x008fe40000000014 */
[----:B----4-:R-:W-:Y:S02]  /*5b6d0*/  IADD3 R18, R0, c[0x0][0x198], RZ ;  /* 0x0000660000127a10 */ /* 0x010fe40007ffe0ff */
[----:B------:R-:W-:Y:S02]  /*5b6e0*/  PRMT R19, R29, 0x7632, R19 ;  /* 0x000076321d137816 */ /* 0x000fe40000000013 */
[----:B------:R-:W-:Y:S01]  /*5b6f0*/  IADD3 R21, R3, 0x6e, RZ ;  /* 0x0000006e03157810 */ /* 0x000fe20007ffe0ff */
[----:B------:R-:W-:Y:S01]  /*5b700*/  IMAD.WIDE R16, R18, 0x2, R4 ;  /* 0x0000000212107825 */ /* 0x000fe200078e0204 */
[----:B------:R-:W3:Y:S04]  /*5b710*/  LDL.LU R29, [R1+0x4e8] ;  /* 0x0004e800011d7983 */ /* 0x000ee80000300800 */
[----:B------:R-:W-:Y:S01]  /*5b720*/  @P2 STG.E.U16 [R8.64], R19 ;  /* 0x0000001308002986 */ /* 0x000fe2000c101506 */
[----:B------:R-:W-:-:S03]  /*5b730*/  ISETP.GE.AND P2, PT, R21, c[0x0][0x17c], PT ;  /* 0x00005f0015007a0c */ /* 0x000fc60003f46270 */
[----:B------:R-:W4:Y:S04]  /*5b740*/  LDL.LU R2, [R1+0x4d8] ;  /* 0x0004d80001027983 */ /* 0x000f280000300800 */
[----:B------:R-:W-:Y:S04]  /*5b750*/  @P4 STG.E.U16 [R10.64], R20 ;  /* 0x000000140a004986 */ /* 0x000fe8000c101506 */
[----:B------:R-:W2:Y:S04]  /*5b760*/  LDL.LU R21, [R1+0x2b8] ;  /* 0x0002b80001157983 */ /* 0x000ea80000300800 */
[----:B------:R0:W-:Y:S04]  /*5b770*/  @P5 STG.E.U16 [R16.64], R23 ;  /* 0x0000001710005986 */ /* 0x0001e8000c101506 */
[----:B0-----:R-:W2:Y:S01]  /*5b780*/  LDL.LU R17, [R1+0x4b8] ;  /* 0x0004b80001117983 */ /* 0x001ea20000300800 */
[----:B------:R-:W-:-:S02]  /*5b790*/  ISETP.LT.AND P3, PT, R26, c[0x0][0x178], !P0 ;  /* 0x00005e001a007a0c */ /* 0x000fc40004761270 */
[----:B------:R-:W-:Y:S01]  /*5b7a0*/  ISETP.LT.AND P6, PT, R25, c[0x0][0x178], !P0 ;  /* 0x00005e0019007a0c */ /* 0x000fe200047c1270 */
[----:B------:R-:W-:-:S04]  /*5b7b0*/  IMAD.WIDE R10, R18, 0x2, R14 ;  /* 0x00000002120a7825 */ /* 0x000fc800078e020e */
[C---:B------:R-:W-:Y:S01]  /*5b7c0*/  IMAD.WIDE R8, R18.reuse, 0x2, R12 ;  /* 0x0000000212087825 */ /* 0x040fe200078e020c */
[----:B------:R-:W-:Y:S02]  /*5b7d0*/  IADD3 R0, R18, c[0x0][0x198], RZ ;  /* 0x0000660012007a10 */ /* 0x000fe40007ffe0ff */
[----:B------:R-:W-:Y:S02]  /*5b7e0*/  ISETP.LT.AND P0, PT, R27, c[0x0][0x178], !P0 ;  /* 0x00005e001b007a0c */ /* 0x000fe40004701270 */
[----:B------:R-:W-:Y:S02]  /*5b7f0*/  ISETP.LT.AND P4, PT, R28, c[0x0][0x178], !P1 ;  /* 0x00005e001c007a0c */ /* 0x000fe40004f81270 */
[----:B------:R-:W-:Y:S02]  /*5b800*/  ISETP.LT.AND P5, PT, R26, c[0x0][0x178], !P1 ;  /* 0x00005e001a007a0c */ /* 0x000fe40004fa1270 */
[----:B------:R-:W-:Y:S01]  /*5b810*/  IADD3 R16, R3, 0x6f, RZ ;  /* 0x0000006f03107810 */ /* 0x000fe20007ffe0ff */
[----:B--2---:R-:W-:Y:S04]  /*5b820*/  @P3 STG.E.U16 [R10.64], R17 ;  /* 0x000000110a003986 */ /* 0x004fe8000c101506 */
[----:B------:R0:W-:Y:S02]  /*5b830*/  @P6 STG.E.U16 [R8.64], R21 ;  /* 0x0000001508006986 */ /* 0x0001e4000c101506 */
[----:B0-----:R-:W-:Y:S01]  /*5b840*/  IMAD.WIDE R8, R18, 0x2, R6 ;  /* 0x0000000212087825 */ /* 0x001fe200078e0206 */
[----:B------:R-:W-:-:S02]  /*5b850*/  PRMT R18, R23, 0x7632, R18 ;  /* 0x0000763217127816 */ /* 0x000fc40000000012 */
[----:B------:R-:W2:Y:S01]  /*5b860*/  LDL R23, [R1+0x328] ;  /* 0x0003280001177983 */ /* 0x000ea20000100800 */
[----:B------:R-:W-:Y:S01]  /*5b870*/  ISETP.GE.AND P3, PT, R16, c[0x0][0x17c], PT ;  /* 0x00005f0010007a0c */ /* 0x000fe20003f66270 */
[----:B------:R-:W-:Y:S01]  /*5b880*/  IMAD.WIDE R10, R0, 0x2, R4 ;  /* 0x00000002000a7825 */ /* 0x000fe200078e0204 */
[----:B------:R-:W-:-:S03]  /*5b890*/  PRMT R19, R17, 0x7632, R19 ;  /* 0x0000763211137816 */ /* 0x000fc60000000013 */
[----:B------:R-:W-:Y:S01]  /*5b8a0*/  IMAD.WIDE R16, R0, 0x2, R14 ;  /* 0x0000000200107825 */ /* 0x000fe200078e020e */
[----:B------:R-:W-:Y:S04]  /*5b8b0*/  @P0 STG.E.U16 [R8.64], R24 ;  /* 0x0000001808000986 */ /* 0x000fe8000c101506 */
[----:B------:R-:W-:Y:S04]  /*5b8c0*/  @P4 STG.E.U16 [R10.64], R18 ;  /* 0x000000120a004986 */ /* 0x000fe8000c101506 */
[----:B------:R0:W-:Y:S02]  /*5b8d0*/  @P5 STG.E.U16 [R16.64], R19 ;  /* 0x0000001310005986 */ /* 0x0001e4000c101506 */
[----:B0-----:R-:W-:-:S02]  /*5b8e0*/  PRMT R17, R24, 0x7632, R17 ;  /* 0x0000763218117816 */ /* 0x001fc40000000011 */
[----:B------:R-:W2:Y:S01]  /*5b8f0*/  LDL.LU R24, [R1+0x2d8] ;  /* 0x0002d80001187983 */ /* 0x000ea20000300800 */
[----:B------:R-:W-:Y:S02]  /*5b900*/  ISETP.LT.AND P0, PT, R25, c[0x0][0x178], !P1 ;  /* 0x00005e0019007a0c */ /* 0x000fe40004f01270 */
[----:B------:R-:W-:Y:S02]  /*5b910*/  ISETP.LT.AND P1, PT, R27, c[0x0][0x178], !P1 ;  /* 0x00005e001b007a0c */ /* 0x000fe40004f21270 */
[----:B------:R-:W-:Y:S01]  /*5b920*/  ISETP.LT.AND P5, PT, R28, c[0x0][0x178], !P2 ;  /* 0x00005e001c007a0c */ /* 0x000fe200057a1270 */
[----:B------:R-:W-:Y:S01]  /*5b930*/  IMAD.WIDE R8, R0, 0x2, R12 ;  /* 0x0000000200087825 */ /* 0x000fe200078e020c */
[----:B------:R-:W-:Y:S02]  /*5b940*/  ISETP.LT.AND P4, PT, R26, c[0x0][0x178], !P2 ;  /* 0x00005e001a007a0c */ /* 0x000fe40005781270 */
[----:B------:R-:W-:Y:S01]  /*5b950*/  PRMT R16, R21, 0x7632, R16 ;  /* 0x0000763215107816 */ /* 0x000fe20000000010 */
[----:B------:R-:W-:Y:S01]  /*5b960*/  IMAD.WIDE R10, R0, 0x2, R6 ;  /* 0x00000002000a7825 */ /* 0x000fe200078e0206 */
[----:B------:R-:W-:-:S02]  /*5b970*/  ISETP.LT.AND P6, PT, R25, c[0x0][0x178], !P2 ;  /* 0x00005e0019007a0c */ /* 0x000fc400057c1270 */
[----:B------:R-:W-:Y:S01]  /*5b980*/  IADD3 R0, R0, c[0x0][0x198], RZ ;  /* 0x0000660000007a10 */ /* 0x000fe20007ffe0ff */
[----:B------:R0:W-:Y:S04]  /*5b990*/  @P0 STG.E.U16 [R8.64], R16 ;  /* 0x0000001008000986 */ /* 0x0001e8000c101506 */
[----:B------:R1:W-:Y:S01]  /*5b9a0*/  @P1 STG.E.U16 [R10.64], R17 ;  /* 0x000000110a001986 */ /* 0x0003e2000c101506 */
[----:B------:R-:W-:Y:S01]  /*5b9b0*/  IADD3 R18, R3, 0x70, RZ ;  /* 0x0000007003127810 */ /* 0x000fe20007ffe0ff */
[----:B0-----:R-:W-:-:S04]  /*5b9c0*/  IMAD.WIDE R8, R0, 0x2, R4 ;  /* 0x0000000200087825 */ /* 0x001fc800078e0204 */
[C---:B-1----:R-:W-:Y:S01]  /*5b9d0*/  IMAD.WIDE R10, R0.reuse, 0x2, R14 ;  /* 0x00000002000a7825 */ /* 0x042fe200078e020e */
[----:B---3--:R0:W-:Y:S03]  /*5b9e0*/  @P5 STG.E.U16 [R8.64], R29 ;  /* 0x0000001d08005986 */ /* 0x0081e6000c101506 */
[----:B------:R-:W-:Y:S01]  /*5b9f0*/  IMAD.WIDE R16, R0, 0x2, R12 ;  /* 0x0000000200107825 */ /* 0x000fe200078e020c */
[----:B----4-:R1:W-:Y:S01]  /*5ba00*/  @P4 STG.E.U16 [R10.64], R2 ;  /* 0x000000020a004986 */ /* 0x0103e2000c101506 */
[----:B------:R-:W-:Y:S02]  /*5ba10*/  ISETP.GE.AND P0, PT, R18, c[0x0][0x17c], PT ;  /* 0x00005f0012007a0c */ /* 0x000fe40003f06270 */
[----:B------:R-:W-:Y:S02]  /*5ba20*/  IADD3 R18, R3, 0x71, RZ ;  /* 0x0000007103127810 */ /* 0x000fe40007ffe0ff */
[----:B------:R-:W-:-:S02]  /*5ba30*/  ISETP.LT.AND P2, PT, R27, c[0x0][0x178], !P2 ;  /* 0x00005e001b007a0c */ /* 0x000fc40005741270 */
[----:B------:R-:W-:Y:S02]  /*5ba40*/  ISETP.LT.AND P5, PT, R28, c[0x0][0x178], !P3 ;  /* 0x00005e001c007a0c */ /* 0x000fe40005fa1270 */
[----:B------:R-:W-:Y:S02]  /*5ba50*/  ISETP.GE.AND P1, PT, R18, c[0x0][0x17c], PT ;  /* 0x00005f0012007a0c */ /* 0x000fe40003f26270 */
[C---:B------:R-:W-:Y:S01]  /*5ba60*/  IADD3 R18, R0.reuse, c[0x0][0x198], RZ ;  /* 0x0000660000127a10 */ /* 0x040fe20007ffe0ff */
[----:B0-----:R-:W-:Y:S01]  /*5ba70*/  IMAD.WIDE R8, R0, 0x2, R6 ;  /* 0x0000000200087825 */ /* 0x001fe200078e0206 */
[----:B------:R-:W-:-:S03]  /*5ba80*/  PRMT R0, R29, 0x7632, R0 ;  /* 0x000076321d007816 */ /* 0x000fc60000000000 */
[----:B-1----:R-:W-:Y:S01]  /*5ba90*/  IMAD.WIDE R10, R18, 0x2, R4 ;  /* 0x00000002120a7825 */ /* 0x002fe200078e0204 */
[----:B--2---:R0:W-:Y:S04]  /*5baa0*/  @P6 STG.E.U16 [R16.64], R23 ;  /* 0x0000001710006986 */ /* 0x0041e8000c101506 */
[----:B0-----:R-:W2:Y:S04]  /*5bab0*/  LDL.LU R17, [R1+0x328] ;  /* 0x0003280001117983 */ /* 0x001ea80000300800 */
[----:B------:R-:W3:Y:S04]  /*5bac0*/  LDL.LU R29, [R1+0x19c] ;  /* 0x00019c00011d7983 */ /* 0x000ee80000300800 */
[----:B------:R-:W4:Y:S04]  /*5bad0*/  LDL.LU R21, [R1+0x17c] ;  /* 0x00017c0001157983 */ /* 0x000f280000300800 */
[----:B------:R-:W3:Y:S04]  /*5bae0*/  LDL.LU R23, [R1+0x15c] ;  /* 0x00015c0001177983 */ /* 0x000ee80000300800 */
[----:B------:R-:W-:Y:S04]  /*5baf0*/  @P2 STG.E.U16 [R8.64], R24 ;  /* 0x0000001808002986 */ /* 0x000fe8000c101506 */
[----:B------:R0:W-:Y:S02]  /*5bb00*/  @P5 STG.E.U16 [R10.64], R0 ;  /* 0x000000000a005986 */ /* 0x0001e4000c101506 */
[----:B0-----:R-:W-:-:S02]  /*5bb10*/  PRMT R0, R2, 0x7632, R0 ;  /* 0x0000763202007816 */ /* 0x001fc40000000000 */
[----:B------:R-:W4:Y:S01]  /*5bb20*/  LDL.LU R2, [R1+0x13c] ;  /* 0x00013c0001027983 */ /* 0x000f220000300800 */
[----:B------:R-:W-:-:S03]  /*5bb30*/  PRMT R20, R24, 0x7632, R20 ;  /* 0x0000763218147816 */ /* 0x000fc60000000014 */
[----:B------:R-:W4:Y:S01]  /*5bb40*/  LDL.LU R24, [R1+0x1dc] ;  /* 0x0001dc0001187983 */ /* 0x000f220000300800 */
[----:B------:R-:W-:Y:S02]  /*5bb50*/  ISETP.LT.AND P6, PT, R26, c[0x0][0x178], !P3 ;  /* 0x00005e001a007a0c */ /* 0x000fe40005fc1270 */
[----:B------:R-:W-:Y:S01]  /*5bb60*/  ISETP.LT.AND P2, PT, R25, c[0x0][0x178], !P3 ;  /* 0x00005e0019007a0c */ /* 0x000fe20005f41270 */
[C---:B------:R-:W-:Y:S01]  /*5bb70*/  IMAD.WIDE R8, R18.reuse, 0x2, R14 ;  /* 0x0000000212087825 */ /* 0x040fe200078e020e */
[----:B------:R-:W-:Y:S02]  /*5bb80*/  ISETP.LT.AND P3, PT, R27, c[0x0][0x178], !P3 ;  /* 0x00005e001b007a0c */ /* 0x000fe40005f61270 */
[----:B------:R-:W-:Y:S01]  /*5bb90*/  IADD3 R16, R3, 0x72, RZ ;  /* 0x0000007203107810 */ /* 0x000fe20007ffe0ff */
[----:B------:R-:W-:Y:S01]  /*5bba0*/  IMAD.WIDE R10, R18, 0x2, R12 ;  /* 0x00000002120a7825 */ /* 0x000fe200078e020c */
[----:B------:R-:W-:Y:S02]  /*5bbb0*/  ISETP.LT.AND P5, PT, R28, c[0x0][0x178], !P0 ;  /* 0x00005e001c007a0c */ /* 0x000fe400047a1270 */
[----:B------:R-:W-:-:S03]  /*5bbc0*/  ISETP.GE.AND P4, PT, R16, c[0x0][0x17c], PT ;  /* 0x00005f0010007a0c */ /* 0x000fc60003f86270 */
[----:B------:R0:W-:Y:S01]  /*5bbd0*/  @P6 STG.E.U16 [R8.64], R0 ;  /* 0x0000000008006986 */ /* 0x0001e2000c101506 */
[----:B------:R-:W-:Y:S02]  /*5bbe0*/  ISETP.LT.AND P6, PT, R26, c[0x0][0x178], !P0 ;  /* 0x00005e001a007a0c */ /* 0x000fe400047c1270 */
[----:B0-----:R-:W-:-:S05]  /*5bbf0*/  IADD3 R0, R18, c[0x0][0x198], RZ ;  /* 0x0000660012007a10 */ /* 0x001fca0007ffe0ff */
[----:B------:R-:W-:Y:S01]  /*5bc00*/  IMAD.WIDE R8, R0, 0x2, R14 ;  /* 0x0000000200087825 */ /* 0x000fe200078e020e */
[----:B--2---:R-:W-:-:S03]  /*5bc10*/  PRMT R19, R17, 0x7632, R19 ;  /* 0x0000763211137816 */ /* 0x004fc60000000013 */
[----:B------:R-:W-:Y:S02]  /*5bc20*/  IMAD.WIDE R16, R18, 0x2, R6 ;  /* 0x0000000212107825 */ /* 0x000fe400078e0206 */
[----:B------:R0:W-:Y:S01]  /*5bc30*/  @P2 STG.E.U16 [R10.64], R19 ;  /* 0x000000130a002986 */ /* 0x0001e2000c101506 */
[----:B------:R-:W-:-:S03]  /*5bc40*/  ISETP.LT.AND P2, PT, R25, c[0x0][0x178], !P0 ;  /* 0x00005e0019007a0c */ /* 0x000fc60004741270 */
[----:B------:R1:W-:Y:S01]  /*5bc50*/  @P3 STG.E.U16 [R16.64], R20 ;  /* 0x0000001410003986 */ /* 0x0003e2000c101506 */
[----:B------:R-:W-:Y:S01]  /*5bc60*/  ISETP.LT.AND P3, PT, R27, c[0x0][0x178], !P0 ;  /* 0x00005e001b007a0c */ /* 0x000fe20004761270 */
[----:B0-----:R-:W-:-:S05]  /*5bc70*/  IMAD.WIDE R10, R0, 0x2, R4 ;  /* 0x00000002000a7825 */ /* 0x001fca00078e0204 */
[----:B---3--:R0:W-:Y:S04]  /*5bc80*/  @P5 STG.E.U16 [R10.64], R29 ;  /* 0x0000001d0a005986 */ /* 0x0081e8000c101506 */
[----:B----4-:R2:W-:Y:S01]  /*5bc90*/  @P6 STG.E.U16 [R8.64], R21 ;  /* 0x0000001508006986 */ /* 0x0105e2000c101506 */
[----:B------:R-:W-:Y:S02]  /*5bca0*/  ISETP.LT.AND P6, PT, R28, c[0x0][0x178], !P1 ;  /* 0x00005e001c007a0c */ /* 0x000fe40004fc1270 */
[----:B-1----:R-:W-:Y:S01]  /*5bcb0*/  IADD3 R16, R3, 0x73, RZ ;  /* 0x0000007303107810 */ /* 0x002fe20007ffe0ff */
[----:B0-----:R-:W-:-:S04]  /*5bcc0*/  IMAD.WIDE R10, R0, 0x2, R12 ;  /* 0x00000002000a7825 */ /* 0x001fc800078e020c */
[C---:B--2---:R-:W-:Y:S01]  /*5bcd0*/  IMAD.WIDE R8, R0.reuse, 0x2, R6 ;  /* 0x0000000200087825 */ /* 0x044fe200078e0206 */
[----:B------:R-:W-:Y:S01]  /*5bce0*/  IADD3 R0, R0, c[0x0][0x198], RZ ;  /* 0x0000660000007a10 */ /* 0x000fe20007ffe0ff */
[----:B------:R-:W-:Y:S01]  /*5bcf0*/  @P2 STG.E.U16 [R10.64], R23 ;  /* 0x000000170a002986 */ /* 0x000fe2000c101506 */
[----:B------:R-:W-:Y:S02]  /*5bd00*/  ISETP.GE.AND P0, PT, R16, c[0x0][0x17c], PT ;  /* 0x00005f0010007a0c */ /* 0x000fe40003f06270 */
[----:B------:R-:W-:Y:S01]  /*5bd10*/  ISETP.LT.AND P2, PT, R26, c[0x0][0x178], !P1 ;  /* 0x00005e001a007a0c */ /* 0x000fe20004f41270 */
[----:B------:R0:W-:Y:S01]  /*5bd20*/  @P3 STG.E.U16 [R8.64], R2 ;  /* 0x0000000208003986 */ /* 0x0001e2000c101506 */
[----:B------:R-:W-:Y:S02]  /*5bd30*/  ISETP.LT.AND P3, PT, R27, c[0x0][0x178], !P1 ;  /* 0x00005e001b007a0c */ /* 0x000fe40004f61270 */
[----:B------:R-:W-:Y:S02]  /*5bd40*/  PRMT R16, R29, 0x7632, R16 ;  /* 0x000076321d107816 */ /* 0x000fe40000000010 */
[----:B------:R-:W-:Y:S01]  /*5bd50*/  ISETP.LT.AND P1, PT, R25, c[0x0][0x178], !P1 ;  /* 0x00005e0019007a0c */ /* 0x000fe20004f21270 */
[----:B------:R-:W2:Y:S01]  /*5bd60*/  LDL.LU R29, [R1+0x1bc] ;  /* 0x0001bc00011d7983 */ /* 0x000ea20000300800 */
[----:B------:R-:W-:Y:S01]  /*5bd70*/  IADD3 R17, R3, 0x74, RZ ;  /* 0x0000007403117810 */ /* 0x000fe20007ffe0ff */
[----:B0-----:R-:W-:-:S03]  /*5bd80*/  IMAD.WIDE R8, R0, 0x2, R4 ;  /* 0x0000000200087825 */ /* 0x001fc600078e0204 */
[----:B------:R-:W-:Y:S02]  /*5bd90*/  ISETP.GE.AND P5, PT, R17, c[0x0][0x17c], PT ;  /* 0x00005f0011007a0c */ /* 0x000fe40003fa6270 */
[----:B------:R-:W-:Y:S01]  /*5bda0*/  PRMT R20, R21, 0x7632, R20 ;  /* 0x0000763215147816 */ /* 0x000fe20000000014 */
[----:B------:R0:W-:Y:S01]  /*5bdb0*/  @P6 STG.E.U16 [R8.64], R16 ;  /* 0x0000001008006986 */ /* 0x0001e2000c101506 */
[----:B------:R-:W-:Y:S01]  /*5bdc0*/  ISETP.LT.AND P6, PT, R28, c[0x0][0x178], !P4 ;  /* 0x00005e001c007a0c */ /* 0x000fe200067c1270 */
[----:B------:R-:W-:Y:S01]  /*5bdd0*/  IMAD.WIDE R10, R0, 0x2, R14 ;  /* 0x00000002000a7825 */ /* 0x000fe200078e020e */
[----:B------:R-:W-:Y:S02]  /*5bde0*/  PRMT R18, R23, 0x7632, R18 ;  /* 0x0000763217127816 */ /* 0x000fe40000000012 */
[----:B------:R-:W-:Y:S02]  /*5bdf0*/  PRMT R19, R2, 0x7632, R19 ;  /* 0x0000763202137816 */ /* 0x000fe40000000013 */
[----:B------:R1:W-:Y:S04]  /*5be00*/  @P2 STG.E.U16 [R10.64], R20 ;  /* 0x000000140a002986 */ /* 0x0003e8000c101506 */
[----:B------:R-:W3:Y:S01]  /*5be10*/  LDL.LU R2, [R1+0x14c] ;  /* 0x00014c0001027983 */ /* 0x000ee20000300800 */
[----:B0-----:R-:W-:-:S04]  /*5be20*/  IMAD.WIDE R8, R0, 0x2, R12 ;  /* 0x0000000200087825 */ /* 0x001fc800078e020c */
[C---:B------:R-:W-:Y:S01]  /*5be30*/  IMAD.WIDE R16, R0.reuse, 0x2, R6 ;  /* 0x0000000200107825 */ /* 0x040fe200078e0206 */
[----:B------:R-:W-:Y:S01]  /*5be40*/  IADD3 R0, R0, c[0x0][0x198], RZ ;  /* 0x0000660000007a10 */ /* 0x000fe20007ffe0ff */
[----:B------:R-:W-:Y:S04]  /*5be50*/  @P1 STG.E.U16 [R8.64], R18 ;  /* 0x0000001208001986 */ /* 0x000fe8000c101506 */
[----:B------:R0:W-:Y:S01]  /*5be60*/  @P3 STG.E.U16 [R16.64], R19 ;  /* 0x0000001310003986 */ /* 0x0001e2000c101506 */
[----:B-1----:R-:W-:-:S05]  /*5be70*/  IMAD.WIDE R10, R0, 0x2, R4 ;  /* 0x00000002000a7825 */ /* 0x002fca00078e0204 */
[----:B------:R1:W-:Y:S01]  /*5be80*/  @P6 STG.E.U16 [R10.64], R24 ;  /* 0x000000180a006986 */ /* 0x0003e2000c101506 */
[----:B0-----:R-:W-:-:S04]  /*5be90*/  IADD3 R17, R3, 0x76, RZ ;  /* 0x0000007603117810 */ /* 0x001fc80007ffe0ff */
[----:B------:R-:W-:Y:S02]  /*5bea0*/  ISETP.GE.AND P6, PT, R17, c[0x0][0x17c], PT ;  /* 0x00005f0011007a0c */ /* 0x000fe40003fc6270 */
[----:B------:R-:W4:Y:S01]  /*5beb0*/  LDL.LU R17, [R1+0x18c] ;  /* 0x00018c0001117983 */ /* 0x000f220000300800 */
[----:B------:R-:W-:Y:S02]  /*5bec0*/  ISETP.LT.AND P2, PT, R26, c[0x0][0x178], !P4 ;  /* 0x00005e001a007a0c */ /* 0x000fe40006741270 */
[----:B------:R-:W-:Y:S01]  /*5bed0*/  IADD3 R16, R3, 0x75, RZ ;  /* 0x0000007503107810 */ /* 0x000fe20007ffe0ff */
[----:B------:R-:W4:Y:S03]  /*5bee0*/  LDL.LU R21, [R1+0x25c] ;  /* 0x00025c0001157983 */ /* 0x000f260000300800 */
[----:B------:R-:W-:Y:S02]  /*5bef0*/  ISETP.GE.AND P3, PT, R16, c[0x0][0x17c], PT ;  /* 0x00005f0010007a0c */ /* 0x000fe40003f66270 */
[----:B------:R-:W-:Y:S01]  /*5bf00*/  PRMT R16, R24, 0x7632, R16 ;  /* 0x0000763218107816 */ /* 0x000fe20000000010 */
[----:B------:R-:W-:Y:S01]  /*5bf10*/  IMAD.WIDE R8, R0, 0x2, R14 ;  /* 0x0000000200087825 */ /* 0x000fe200078e020e */
[----:B-1----:R-:W4:Y:S04]  /*5bf20*/  LDL.LU R24, [R1+0x23c] ;  /* 0x00023c0001187983 */ /* 0x002f280000300800 */
[----:B------:R-:W4:Y:S01]  /*5bf30*/  LDL.LU R23, [R1+0x1cc] ;  /* 0x0001cc0001177983 */ /* 0x000f220000300800 */
[----:B------:R-:W-:-:S02]  /*5bf40*/  ISETP.LT.AND P1, PT, R25, c[0x0][0x178], !P4 ;  /* 0x00005e0019007a0c */ /* 0x000fc40006721270 */
[----:B------:R-:W-:Y:S01]  /*5bf50*/  ISETP.LT.AND P4, PT, R27, c[0x0][0x178], !P4 ;  /* 0x00005e001b007a0c */ /* 0x000fe20006781270 */
[----:B------:R-:W-:Y:S01]  /*5bf60*/  IMAD.WIDE R10, R0, 0x2, R12 ;  /* 0x00000002000a7825 */ /* 0x000fe200078e020c */
[----:B--2---:R0:W-:Y:S01]  /*5bf70*/  @P2 STG.E.U16 [R8.64], R29 ;  /* 0x0000001d08002986 */ /* 0x0041e2000c101506 */
[----:B------:R-:W-:-:S03]  /*5bf80*/  PRMT R20, R29, 0x7632, R20 ;  /* 0x000076321d147816 */ /* 0x000fc60000000014 */
[----:B0-----:R-:W2:Y:S01]  /*5bf90*/  LDL.LU R29, [R1+0x16c] ;  /* 0x00016c00011d7983 */ /* 0x001ea20000300800 */
[----:B------:R-:W-:Y:S01]  /*5bfa0*/  IMAD.WIDE R8, R0, 0x2, R6 ;  /* 0x0000000200087825 */ /* 0x000fe200078e0206 */
[----:B---3--:R-:W-:-:S03]  /*5bfb0*/  PRMT R19, R2, 0x7632, R19 ;  /* 0x0000763202137816 */ /* 0x008fc60000000013 */
[----:B----4-:R-:W-:Y:S04]  /*5bfc0*/  @P1 STG.E.U16 [R10.64], R17 ;  /* 0x000000110a001986 */ /* 0x010fe8000c101506 */
[----:B------:R0:W-:Y:S04]  /*5bfd0*/  @P4 STG.E.U16 [R8.64], R2 ;  /* 0x0000000208004986 */ /* 0x0001e8000c101506 */
[----:B0-----:R-:W3:Y:S01]  /*5bfe0*/  LDL.LU R2, [R1+0x48c] ;  /* 0x00048c0001027983 */ /* 0x001ee20000300800 */
[----:B------:R-:W-:Y:S02]  /*5bff0*/  ISETP.LT.AND P2, PT, R28, c[0x0][0x178], !P0 ;  /* 0x00005e001c007a0c */ /* 0x000fe40004741270 */
[----:B------:R-:W-:-:S02]  /*5c000*/  ISETP.LT.AND P1, PT, R26, c[0x0][0x178], !P0 ;  /* 0x00005e001a007a0c */ /* 0x000fc40004721270 */
[----:B------:R-:W-:Y:S02]  /*5c010*/  IADD3 R0, R0, c[0x0][0x198], RZ ;  /* 0x0000660000007a10 */ /* 0x000fe40007ffe0ff */
[----:B------:R-:W-:Y:S02]  /*5c020*/  ISETP.LT.AND P4, PT, R27, c[0x0][0x178], !P0 ;  /* 0x00005e001b007a0c */ /* 0x000fe40004781270 */
[----:B------:R-:W-:Y:S01]  /*5c030*/  ISETP.LT.AND P0, PT, R25, c[0x0][0x178], !P0 ;  /* 0x00005e0019007a0c */ /* 0x000fe20004701270 */
[----:B------:R-:W-:-:S04]  /*5c040*/  IMAD.WIDE R8, R0, 0x2, R4 ;  /* 0x0000000200087825 */ /* 0x000fc800078e0204 */
[----:B------:R-:W-:Y:S01]  /*5c050*/  IMAD.WIDE R10, R0, 0x2, R14 ;  /* 0x00000002000a7825 */ /* 0x000fe200078e020e */
[----:B------:R0:W-:Y:S01]  /*5c060*/  @P2 STG.E.U16 [R8.64], R16 ;  /* 0x0000001008002986 */ /* 0x0001e2000c101506 */
[----:B------:R-:W-:Y:S02]  /*5c070*/  PRMT R18, R17, 0x7632, R18 ;  /* 0x0000763211127816 */ /* 0x000fe40000000012 */
[----:B------:R-:W-:Y:S01]  /*5c080*/  ISETP.LT.AND P2, PT, R28, c[0x0][0x178], !P5 ;  /* 0x00005e001c007a0c */ /* 0x000fe20006f41270 */
[----:B------:R1:W-:Y:S01]  /*5c090*/  @P1 STG.E.U16 [R10.64], R20 ;  /* 0x000000140a001986 */ /* 0x0003e2000c101506 */
[----:B------:R-:W-:Y:S01]  /*5c0a0*/  ISETP.LT.AND P1, PT, R26, c[0x0][0x178], !P5 ;  /* 0x00005e001a007a0c */ /* 0x000fe20006f21270 */
[----:B0-----:R-:W-:-:S04]  /*5c0b0*/  IMAD.WIDE R8, R0, 0x2, R12 ;  /* 0x0000000200087825 */ /* 0x001fc800078e020c */
[C---:B------:R-:W-:Y:S01]  /*5c0c0*/  IMAD.WIDE R16, R0.reuse, 0x2, R6 ;  /* 0x0000000200107825 */ /* 0x040fe200078e0206 */
[----:B------:R-:W-:Y:S01]  /*5c0d0*/  IADD3 R0, R0, c[0x0][0x198], RZ ;  /* 0x0000660000007a10 */ /* 0x000fe20007ffe0ff */
[----:B------:R0:W-:Y:S04]  /*5c0e0*/  @P0 STG.E.U16 [R8.64], R18 ;  /* 0x0000001208000986 */ /* 0x0001e8000c101506 */
[----:B------:R4:W-:Y:S01]  /*5c0f0*/  @P4 STG.E.U16 [R16.64], R19 ;  /* 0x0000001310004986 */ /* 0x0009e2000c101506 */
[----:B------:R-:W-:Y:S01]  /*5c100*/  ISETP.LT.AND P4, PT, R25, c[0x0][0x178], !P5 ;  /* 0x00005e0019007a0c */ /* 0x000fe20006f81270 */
[----:B-1----:R-:W-:Y:S01]  /*5c110*/  IMAD.WIDE R10, R0, 0x2, R4 ;  /* 0x00000002000a7825 */ /* 0x002fe200078e0204 */
[----:B------:R-:W-:-:S03]  /*5c120*/  ISETP.LT.AND P5, PT, R27, c[0x0][0x178], !P5 ;  /* 0x00005e001b007a0c */ /* 0x000fc60006fa1270 */
[----:B0-----:R-:W-:Y:S01]  /*5c130*/  IMAD.WIDE R8, R0, 0x2, R14 ;  /* 0x0000000200087825 */ /* 0x001fe200078e020e */
[----:B------:R0:W-:Y:S04]  /*5c140*/  @P2 STG.E.U16 [R10.64], R21 ;  /* 0x000000150a002986 */ /* 0x0001e8000c101506 */
[----:B------:R1:W-:Y:S01]  /*5c150*/  @P1 STG.E.U16 [R8.64], R24 ;  /* 0x0000001808001986 */ /* 0x0003e2000c101506 */
[----:B------:R-:W-:Y:S02]  /*5c160*/  ISETP.LT.AND P1, PT, R28, c[0x0][0x178], !P3 ;  /* 0x00005e001c007a0c */ /* 0x000fe40005f21270 */
[----:B----4-:R-:W-:Y:S01]  /*5c170*/  IADD3 R16, R3, 0x77, RZ ;  /* 0x0000007703107810 */ /* 0x010fe20007ffe0ff */
[----:B0-----:R-:W-:-:S04]  /*5c180*/  IMAD.WIDE R10, R0, 0x2, R12 ;  /* 0x00000002000a7825 */ /* 0x001fc800078e020c */
[C---:B-1----:R-:W-:Y:S01]  /*5c190*/  IMAD.WIDE R8, R0.reuse, 0x2, R6 ;  /* 0x0000000200087825 */ /* 0x042fe200078e0206 */
[----:B------:R-:W-:Y:S01]  /*5c1a0*/  IADD3 R0, R0, c[0x0][0x198], RZ ;  /* 0x0000660000007a10 */ /* 0x000fe20007ffe0ff */
[----:B------:R0:W-:Y:S01]  /*5c1b0*/  @P4 STG.E.U16 [R10.64], R23 ;  /* 0x000000170a004986 */ /* 0x0001e2000c101506 */
[----:B------:R-:W-:Y:S02]  /*5c1c0*/  ISETP.GE.AND P0, PT, R16, c[0x0][0x17c], PT ;  /* 0x00005f0010007a0c */ /* 0x000fe40003f06270 */
[----:B------:R-:W-:Y:S02]  /*5c1d0*/  ISETP.LT.AND P4, PT, R26, c[0x0][0x178], !P3 ;  /* 0x00005e001a007a0c */ /* 0x000fe40005f81270 */
[----:B------:R-:W-:Y:S02]  /*5c1e0*/  PRMT R16, R21, 0x7632, R16 ;  /* 0x0000763215107816 */ /* 0x000fe40000000010 */
[----:B------:R-:W-:Y:S02]  /*5c1f0*/  IADD3 R17, R3, 0x78, RZ ;  /* 0x0000007803117810 */ /* 0x000fe40007ffe0ff */
[----:B------:R-:W-:-:S02]  /*5c200*/  PRMT R20, R24, 0x7632, R20 ;  /* 0x0000763218147816 */ /* 0x000fc40000000014 */
[----:B------:R-:W-:Y:S01]  /*5c210*/  ISETP.GE.AND P2, PT, R17, c[0x0][0x17c], PT ;  /* 0x00005f0011007a0c */ /* 0x000fe20003f46270 */
[C---:B0-----:R-:W-:Y:S01]  /*5c220*/  IMAD.WIDE R10, R0.reuse, 0x2, R14 ;  /* 0x00000002000a7825 */ /* 0x041fe200078e020e */
[----:B------:R-:W-:Y:S01]  /*5c230*/  PRMT R18, R23, 0x7632, R18 ;  /* 0x0000763217127816 */ /* 0x000fe20000000012 */
[----:B------:R-:W4:Y:S04]  /*5c240*/  LDL.LU R24, [R1+0x24c] ;  /* 0x00024c0001187983 */ /* 0x000f280000300800 */
[----:B--2---:R0:W-:Y:S01]  /*5c250*/  @P5 STG.E.U16 [R8.64], R29 ;  /* 0x0000001d08005986 */ /* 0x0041e2000c101506 */
[----:B------:R-:W-:Y:S02]  /*5c260*/  ISETP.LT.AND P5, PT, R27, c[0x0][0x178], !P3 ;  /* 0x00005e001b007a0c */ /* 0x000fe40005fa1270 */
[----:B------:R-:W-:Y:S01]  /*5c270*/  ISETP.LT.AND P3, PT, R25, c[0x0][0x178], !P3 ;  /* 0x00005e0019007a0c */ /* 0x000fe20005f61270 */
[----:B0-----:R-:W-:Y:S01]  /*5c280*/  IMAD.WIDE R8, R0, 0x2, R4 ;  /* 0x0000000200087825 */ /* 0x001fe200078e0204 */
[----:B------:R-:W-:-:S02]  /*5c290*/  PRMT R19, R29, 0x7632, R19 ;  /* 0x000076321d137816 */ /* 0x000fc40000000013 */
[----:B------:R-:W2:Y:S04]  /*5c2a0*/  LDL.LU R29, [R1+0x12c] ;  /* 0x00012c00011d7983 */ /* 0x000ea80000300800 */
[----:B------:R0:W-:Y:S01]  /*5c2b0*/  @P1 STG.E.U16 [R8.64], R16 ;  /* 0x0000001008001986 */ /* 0x0001e2000c101506 */
[----:B------:R-:W-:-:S03]  /*5c2c0*/  ISETP.LT.AND P1, PT, R28, c[0x0][0x178], !P6 ;  /* 0x00005e001c007a0c */ /* 0x000fc60007721270 */
[----:B------:R1:W-:Y:S01]  /*5c2d0*/  @P4 STG.E.U16 [R10.64], R20 ;  /* 0x000000140a004986 */ /* 0x0003e2000c101506 */
[----:B0-----:R-:W-:-:S04]  /*5c2e0*/  IMAD.WIDE R8, R0, 0x2, R12 ;  /* 0x0000000200087825 */ /* 0x001fc800078e020c */
[C---:B------:R-:W-:Y:S01]  /*5c2f0*/  IMAD.WIDE R16, R0.reuse, 0x2, R6 ;  /* 0x0000000200107825 */ /* 0x040fe200078e0206 */
[----:B------:R-:W-:Y:S01]  /*5c300*/  IADD3 R0, R0, c[0x0][0x198], RZ ;  /* 0x0000660000007a10 */ /* 0x000fe20007ffe0ff */
[----:B------:R-:W-:Y:S04]  /*5c310*/  @P3 STG.E.U16 [R8.64], R18 ;  /* 0x0000001208003986 */ /* 0x000fe8000c101506 */
[----:B------:R0:W-:Y:S01]  /*5c320*/  @P5 STG.E.U16 [R16.64], R19 ;  /* 0x0000001310005986 */ /* 0x0001e2000c101506 */
[----:B-1----:R-:W-:Y:S01]  /*5c330*/  IMAD.WIDE R10, R0, 0x2, R4 ;  /* 0x00000002000a7825 */ /* 0x002fe200078e0204 */
[----:B0-----:R-:W-:-:S04]  /*5c340*/  IADD3 R17, R3, 0x7a, RZ ;  /* 0x0000007a03117810 */ /* 0x001fc80007ffe0ff */
[----:B---3--:R0:W-:Y:S01]  /*5c350*/  @P1 STG.E.U16 [R10.64], R2 ;  /* 0x000000020a001986 */ /* 0x0081e2000c101506 */
[----:B------:R-:W-:-:S03]  /*5c360*/  ISETP.GE.AND P1, PT, R17, c[0x0][0x17c], PT ;  /* 0x00005f0011007a0c */ /* 0x000fc60003f26270 */
[----:B------:R-:W3:Y:S01]  /*5c370*/  LDL.LU R17, [R1+0x27c] ;  /* 0x00027c0001117983 */ /* 0x000ee20000300800 */
[----:B------:R-:W-:-:S04]  /*5c380*/  IADD3 R16, R3, 0x79, RZ ;  /* 0x0000007903107810 */ /* 0x000fc80007ffe0ff */
[----:B------:R-:W-:Y:S02]  /*5c390*/  ISETP.GE.AND P5, PT, R16, c[0x0][0x17c], PT ;  /* 0x00005f0010007a0c */ /* 0x000fe40003fa6270 */
[----:B------:R-:W-:Y:S02]  /*5c3a0*/  PRMT R16, R2, 0x7632, R16 ;  /* 0x0000763202107816 */ /* 0x000fe40000000010 */
[----:B0-----:R-:W3:Y:S01]  /*5c3b0*/  LDL.LU R2, [R1+0x49c] ;  /* 0x00049c0001027983 */ /* 0x001ee20000300800 */
[----:B------:R-:W-:Y:S02]  /*5c3c0*/  ISETP.LT.AND P4, PT, R26, c[0x0][0x178], !P6 ;  /* 0x00005e001a007a0c */ /* 0x000fe40007781270 */
[----:B------:R-:W-:Y:S01]  /*5c3d0*/  ISETP.LT.AND P3, PT, R25, c[0x0][0x178], !P6 ;  /* 0x00005e0019007a0c */ /* 0x000fe20007761270 */
[C---:B------:R-:W-:Y:S01]  /*5c3e0*/  IMAD.WIDE R8, R0.reuse, 0x2, R14 ;  /* 0x0000000200087825 */ /* 0x040fe200078e020e */
[----:B------:R-:W3:Y:S03]  /*5c3f0*/  LDL.LU R21, [R1+0x29c] ;  /* 0x00029c0001157983 */ /* 0x000ee60000300800 */
[----:B------:R-:W-:Y:S01]  /*5c400*/  IMAD.WIDE R10, R0, 0x2, R12 ;  /* 0x00000002000a7825 */ /* 0x000fe200078e020c */
[----:B------:R-:W3:Y:S01]  /*5c410*/  LDL.LU R23, [R1+0x28c] ;  /* 0x00028c0001177983 */ /* 0x000ee20000300800 */
[----:B------:R-:W-:-:S02]  /*5c420*/  ISETP.LT.AND P6, PT, R27, c[0x0][0x178], !P6 ;  /* 0x00005e001b007a0c */ /* 0x000fc400077c1270 */
[----:B----4-:R-:W-:Y:S02]  /*5c430*/  PRMT R18, R24, 0x7632, R18 ;  /* 0x0000763218127816 */ /* 0x010fe40000000012 */
[----:B--2---:R-:W-:Y:S01]  /*5c440*/  PRMT R19, R29, 0x7632, R19 ;  /* 0x000076321d137816 */ /* 0x004fe20000000013 */
[----:B---3--:R-:W-:Y:S04]  /*5c450*/  @P4 STG.E.U16 [R8.64], R17 ;  /* 0x0000001108004986 */ /* 0x008fe8000c101506 */
[----:B------:R0:W-:Y:S04]  /*5c460*/  @P3 STG.E.U16 [R10.64], R24 ;  /* 0x000000180a003986 */ /* 0x0001e8000c101506 */
[----:B0-----:R-:W2:Y:S01]  /*5c470*/  LDL.LU R24, [R1+0x1ec] ;  /* 0x0001ec0001187983 */ /* 0x001ea20000300800 */
[----:B------:R-:W-:-:S05]  /*5c480*/  IMAD.WIDE R8, R0, 0x2, R6 ;  /* 0x0000000200087825 */ /* 0x000fca00078e0206 */
[----:B------:R0:W-:Y:S01]  /*5c490*/  @P6 STG.E.U16 [R8.64], R29 ;  /* 0x0000001d08006986 */ /* 0x0001e2000c101506 */
[----:B------:R-:W-:-:S03]  /*5c4a0*/  ISETP.LT.AND P4, PT, R28, c[0x0][0x178], !P0 ;  /* 0x00005e001c007a0c */ /* 0x000fc60004781270 */
[----:B0-----:R-:W3:Y:S01]  /*5c4b0*/  LDL.LU R29, [R1+0x4ac] ;  /* 0x0004ac00011d7983 */ /* 0x001ee20000300800 */
[----:B------:R-:W-:Y:S02]  /*5c4c0*/  IADD3 R0, R0, c[0x0][0x198], RZ ;  /* 0x0000660000007a10 */ /* 0x000fe40007ffe0ff */
[----:B------:R-:W-:Y:S02]  /*5c4d0*/  ISETP.LT.AND P3, PT, R26, c[0x0][0x178], !P0 ;  /* 0x00005e001a007a0c */ /* 0x000fe40004761270 */
[----:B------:R-:W-:Y:S01]  /*5c4e0*/  ISETP.LT.AND P6, PT, R27, c[0x0][0x178], !P0 ;  /* 0x00005e001b007a0c */ /* 0x000fe200047c1270 */
[C---:B------:R-:W-:Y:S01]  /*5c4f0*/  IMAD.WIDE R8, R0.reuse, 0x2, R4 ;  /* 0x0000000200087825 */ /* 0x040fe200078e0204 */
[----:B------:R-:W-:Y:S02]  /*5c500*/  ISETP.LT.AND P0, PT, R25, c[0x0][0x178], !P0 ;  /* 0x00005e0019007a0c */ /* 0x000fe40004701270 */
[----:B------:R-:W-:Y:S01]  /*5c510*/  PRMT R20, R17, 0x7632, R20 ;  /* 0x0000763211147816 */ /* 0x000fe20000000014 */
[----:B------:R-:W-:Y:S01]  /*5c520*/  IMAD.WIDE R10, R0, 0x2, R14 ;  /* 0x00000002000a7825 */ /* 0x000fe200078e020e */
[----:B------:R0:W-:Y:S01]  /*5c530*/  @P4 STG.E.U16 [R8.64], R16 ;  /* 0x0000001008004986 */ /* 0x0001e2000c101506 */
[----:B------:R-:W-:-:S04]  /*5c540*/  ISETP.LT.AND P4, PT, R28, c[0x0][0x178], !P2 ;  /* 0x00005e001c007a0c */ /* 0x000fc80005781270 */
[----:B------:R1:W-:Y:S01]  /*5c550*/  @P3 STG.E.U16 [R10.64], R20 ;  /* 0x000000140a003986 */ /* 0x0003e2000c101506 */
        /* <DEDUP_REMOVED lines=9> */
[----:B------:R-:W-:Y:S02]  /*5c5f0*/  PRMT R16, R2, 0x7632, R16 ;  /* 0x0000763202107816 */ /* 0x000fe40000000010 */
[----:B-1----:R-:W4:Y:S01]  /*5c600*/  LDL.LU R2, [R1+0x2cc] ;  /* 0x0002cc0001027983 */ /* 0x002f220000300800 */
[----:B------:R-:W-:Y:S02]  /*5c610*/  ISETP.LT.AND P3, PT, R26, c[0x0][0x178], !P2 ;  /* 0x00005e001a007a0c */ /* 0x000fe40005761270 */
[----:B------:R-:W-:Y:S01]  /*5c620*/  ISETP.LT.AND P6, PT, R25, c[0x0][0x178], !P2 ;  /* 0x00005e0019007a0c */ /* 0x000fe200057c1270 */
[----:B------:R-:W-:Y:S01]  /*5c630*/  IMAD.WIDE R8, R0, 0x2, R14 ;  /* 0x0000000200087825 */ /* 0x000fe200078e020e */
[----:B------:R-:W-:-:S03]  /*5c640*/  ISETP.LT.AND P2, PT, R27, c[0x0][0x178], !P2 ;  /* 0x00005e001b007a0c */ /* 0x000fc60005741270 */
[----:B------:R-:W-:-:S06]  /*5c650*/  IMAD.WIDE R10, R0, 0x2, R12 ;  /* 0x00000002000a7825 */ /* 0x000fcc00078e020c */
[----:B------:R0:W-:Y:S01]  /*5c660*/  @P3 STG.E.U16 [R8.64], R21 ;  /* 0x0000001508003986 */ /* 0x0001e2000c101506 */
[----:B------:R-:W-:-:S03]  /*5c670*/  ISETP.LT.AND P3, PT, R28, c[0x0][0x178], !P5 ;  /* 0x00005e001c007a0c */ /* 0x000fc60006f61270 */
[----:B------:R1:W-:Y:S01]  /*5c680*/  @P6 STG.E.U16 [R10.64], R23 ;  /* 0x000000170a006986 */ /* 0x0003e2000c101506 */
[----:B------:R-:W-:Y:S01]  /*5c690*/  ISETP.LT.AND P6, PT, R26, c[0x0][0x178], !P5 ;  /* 0x00005e001a007a0c */ /* 0x000fe20006fc1270 */
[C---:B0-----:R-:W-:Y:S01]  /*5c6a0*/  IMAD.WIDE R8, R0.reuse, 0x2, R6 ;  /* 0x0000000200087825 */ /* 0x041fe200078e0206 */
[----:B------:R-:W-:Y:S02]  /*5c6b0*/  IADD3 R0, R0, c[0x0][0x198], RZ ;  /* 0x0000660000007a10 */ /* 0x000fe40007ffe0ff */
[----:B------:R-:W-:Y:S02]  /*5c6c0*/  IADD3 R17, R3, 0x7c, RZ ;  /* 0x0000007c03117810 */ /* 0x000fe40007ffe0ff */
[----:B------:R-:W-:Y:S01]  /*5c6d0*/  PRMT R20, R21, 0x7632, R20 ;  /* 0x0000763215147816 */ /* 0x000fe20000000014 */
[----:B-1----:R-:W-:Y:S01]  /*5c6e0*/  IMAD.WIDE R10, R0, 0x2, R14 ;  /* 0x00000002000a7825 */ /* 0x002fe200078e020e */
[----:B------:R-:W-:Y:S01]  /*5c6f0*/  ISETP.GE.AND P4, PT, R17, c[0x0][0x17c], PT ;  /* 0x00005f0011007a0c */ /* 0x000fe20003f86270 */
[----:B------:R-:W4:Y:S01]  /*5c700*/  LDL.LU R21, [R1+0x26c] ;  /* 0x00026c0001157983 */ /* 0x000f220000300800 */
[----:B------:R-:W-:-:S03]  /*5c710*/  PRMT R18, R23, 0x7632, R18 ;  /* 0x0000763217127816 */ /* 0x000fc60000000012 */
[----:B------:R-:W4:Y:S04]  /*5c720*/  LDL.LU R23, [R1+0x4cc] ;  /* 0x0004cc0001177983 */ /* 0x000f280000300800 */
[----:B--2---:R0:W-:Y:S01]  /*5c730*/  @P2 STG.E.U16 [R8.64], R24 ;  /* 0x0000001808002986 */ /* 0x0041e2000c101506 */
[----:B------:R-:W-:Y:S02]  /*5c740*/  ISETP.LT.AND P2, PT, R27, c[0x0][0x178], !P5 ;  /* 0x00005e001b007a0c */ /* 0x000fe40006f41270 */
[----:B------:R-:W-:Y:S01]  /*5c750*/  ISETP.LT.AND P5, PT, R25, c[0x0][0x178], !P5 ;  /* 0x00005e0019007a0c */ /* 0x000fe20006fa1270 */
[----:B0-----:R-:W-:Y:S01]  /*5c760*/  IMAD.WIDE R8, R0, 0x2, R4 ;  /* 0x0000000200087825 */ /* 0x001fe200078e0204 */
[----:B------:R-:W-:-:S04]  /*5c770*/  PRMT R19, R24, 0x7632, R19 ;  /* 0x0000763218137816 */ /* 0x000fc80000000013 */
        /* <DEDUP_REMOVED lines=8> */
[----:B-1----:R-:W-:-:S05]  /*5c800*/  IMAD.WIDE R10, R0, 0x2, R4 ;  /* 0x00000002000a7825 */ /* 0x002fca00078e0204 */
[----:B---3--:R1:W-:Y:S01]  /*5c810*/  @P3 STG.E.U16 [R10.64], R29 ;  /* 0x0000001d0a003986 */ /* 0x0083e2000c101506 */
[----:B0-----:R-:W-:-:S04]  /*5c820*/  IADD3 R17, R3, 0x7e, RZ ;  /* 0x0000007e03117810 */ /* 0x001fc80007ffe0ff */
[----:B------:R-:W-:Y:S02]  /*5c830*/  ISETP.GE.AND P3, PT, R17, c[0x0][0x17c], PT ;  /* 0x00005f0011007a0c */ /* 0x000fe40003f66270 */
[----:B------:R-:W2:Y:S01]  /*5c840*/  LDL.LU R17, [R1+0x2ac] ;  /* 0x0002ac0001117983 */ /* 0x000ea20000300800 */
[----:B------:R-:W-:-:S03]  /*5c850*/  ISETP.LT.AND P6, PT, R26, c[0x0][0x178], !P1 ;  /* 0x00005e001a007a0c */ /* 0x000fc60004fc1270 */
[----:B------:R-:W3:Y:S01]  /*5c860*/  LDL.LU R24, [R1+0x4bc] ;  /* 0x0004bc0001187983 */ /* 0x000ee20000300800 */
[----:B------:R-:W-:Y:S01]  /*5c870*/  IADD3 R16, R3, 0x7d, RZ ;  /* 0x0000007d03107810 */ /* 0x000fe20007ffe0ff */
[----:B------:R-:W-:-:S03]  /*5c880*/  IMAD.WIDE R8, R0, 0x2, R14 ;  /* 0x0000000200087825 */ /* 0x000fc600078e020e */
[----:B------:R-:W-:Y:S02]  /*5c890*/  ISETP.GE.AND P5, PT, R16, c[0x0][0x17c], PT ;  /* 0x00005f0010007a0c */ /* 0x000fe40003fa6270 */
[----:B------:R-:W-:Y:S02]  /*5c8a0*/  PRMT R16, R29, 0x7632, R16 ;  /* 0x000076321d107816 */ /* 0x000fe40000000010 */
[----:B-1----:R-:W3:Y:S01]  /*5c8b0*/  LDL.LU R29, [R1+0x2bc] ;  /* 0x0002bc00011d7983 */ /* 0x002ee20000300800 */
[----:B----4-:R-:W-:-:S03]  /*5c8c0*/  PRMT R20, R2, 0x7632, R20 ;  /* 0x0000763202147816 */ /* 0x010fc60000000014 */
[----:B------:R0:W-:Y:S04]  /*5c8d0*/  @P6 STG.E.U16 [R8.64], R2 ;  /* 0x0000000208006986 */ /* 0x0001e8000c101506 */
[----:B0-----:R-:W4:Y:S01]  /*5c8e0*/  LDL.LU R2, [R1+0x1ac] ;  /* 0x0001ac0001027983 */ /* 0x001f220000300800 */
[----:B------:R-:W-:Y:S02]  /*5c8f0*/  ISETP.LT.AND P2, PT, R25, c[0x0][0x178], !P1 ;  /* 0x00005e0019007a0c */ /* 0x000fe40004f41270 */
[----:B------:R-:W-:Y:S01]  /*5c900*/  ISETP.LT.AND P1, PT, R27, c[0x0][0x178], !P1 ;  /* 0x00005e001b007a0c */ /* 0x000fe20004f21270 */
[----:B------:R-:W-:Y:S01]  /*5c910*/  IMAD.WIDE R10, R0, 0x2, R12 ;  /* 0x00000002000a7825 */ /* 0x000fe200078e020c */
[----:B------:R-:W-:-:S03]  /*5c920*/  ISETP.LT.AND P6, PT, R28, c[0x0][0x178], !P0 ;  /* 0x00005e001c007a0c */ /* 0x000fc600047c1270 */
[C---:B------:R-:W-:Y:S01]  /*5c930*/  IMAD.WIDE R8, R0.reuse, 0x2, R6 ;  /* 0x0000000200087825 */ /* 0x040fe200078e0206 */
[----:B------:R-:W-:Y:S02]  /*5c940*/  IADD3 R0, R0, c[0x0][0x198], RZ ;  /* 0x0000660000007a10 */ /* 0x000fe40007ffe0ff */
[----:B------:R-:W-:-:S03]  /*5c950*/  PRMT R19, R21, 0x7632, R19 ;  /* 0x0000763215137816 */ /* 0x000fc60000000013 */
[----:B--2---:R0:W-:Y:S01]  /*5c960*/  @P2 STG.E.U16 [R10.64], R17 ;  /* 0x000000110a002986 */ /* 0x0041e2000c101506 */
[----:B------:R-:W-:-:S03]  /*5c970*/  ISETP.LT.AND P2, PT, R26, c[0x0][0x178], !P0 ;  /* 0x00005e001a007a0c */ /* 0x000fc60004741270 */
[----:B------:R1:W-:Y:S01]  /*5c980*/  @P1 STG.E.U16 [R8.64], R21 ;  /* 0x0000001508001986 */ /* 0x0003e2000c101506 */
[----:B------:R-:W-:Y:S02]  /*5c990*/  ISETP.LT.AND P1, PT, R27, c[0x0][0x178], !P0 ;  /* 0x00005e001b007a0c */ /* 0x000fe40004721270 */
[----:B------:R-:W-:Y:S01]  /*5c9a0*/  ISETP.LT.AND P0, PT, R25, c[0x0][0x178], !P0 ;  /* 0x00005e0019007a0c */ /* 0x000fe20004701270 */
[----:B0-----:R-:W-:-:S04]  /*5c9b0*/  IMAD.WIDE R10, R0, 0x2, R14 ;  /* 0x00000002000a7825 */ /* 0x001fc800078e020e */
[----:B-1----:R-:W-:Y:S01]  /*5c9c0*/  IMAD.WIDE R8, R0, 0x2, R4 ;  /* 0x0000000200087825 */ /* 0x002fe200078e0204 */
[----:B------:R-:W-:-:S04]  /*5c9d0*/  PRMT R18, R17, 0x7632, R18 ;  /* 0x0000763211127816 */ /* 0x000fc80000000012 */
[----:B------:R0:W-:Y:S01]  /*5c9e0*/  @P6 STG.E.U16 [R8.64], R16 ;  /* 0x0000001008006986 */ /* 0x0001e2000c101506 */
[----:B------:R-:W-:-:S03]  /*5c9f0*/  ISETP.LT.AND P6, PT, R28, c[0x0][0x178], !P4 ;  /* 0x00005e001c007a0c */ /* 0x000fc600067c1270 */
        /* <DEDUP_REMOVED lines=10> */
[----:B0-----:R-:W-:-:S05]  /*5caa0*/  IMAD.WIDE R8, R0, 0x2, R4 ;  /* 0x0000000200087825 */ /* 0x001fca00078e0204 */
[----:B------:R0:W-:Y:S01]  /*5cab0*/  @P6 STG.E.U16 [R8.64], R23 ;  /* 0x0000001708006986 */ /* 0x0001e2000c101506 */
[----:B------:R-:W-:-:S03]  /*5cac0*/  ISETP.LT.AND P6, PT, R26, c[0x0][0x178], !P5 ;  /* 0x00005e001a007a0c */ /* 0x000fc60006fc1270 */
[----:B---3--:R1:W-:Y:S01]  /*5cad0*/  @P2 STG.E.U16 [R10.64], R24 ;  /* 0x000000180a002986 */ /* 0x0083e2000c101506 */
[----:B------:R-:W-:Y:S02]  /*5cae0*/  ISETP.LT.AND P2, PT, R28, c[0x0][0x178], !P5 ;  /* 0x00005e001c007a0c */ /* 0x000fe40006f41270 */
[----:B--2---:R-:W-:Y:S02]  /*5caf0*/  IADD3 R16, R3, 0x7f, RZ ;  /* 0x0000007f03107810 */ /* 0x004fe40007ffe0ff */
[C---:B------:R-:W-:Y:S01]  /*5cb00*/  IADD3 R18, R0.reuse, c[0x0][0x198], RZ ;  /* 0x0000660000127a10 */ /* 0x040fe20007ffe0ff */
[----:B0-----:R-:W-:-:S04]  /*5cb10*/  IMAD.WIDE R8, R0, 0x2, R12 ;  /* 0x0000000200087825 */ /* 0x001fc800078e020c */
[----:B-1----:R-:W-:Y:S01]  /*5cb20*/  IMAD.WIDE R10, R0, 0x2, R6 ;  /* 0x00000002000a7825 */ /* 0x002fe200078e0206 */
[----:B------:R-:W-:Y:S01]  /*5cb30*/  ISETP.GE.AND P0, PT, R16, c[0x0][0x17c], PT ;  /* 0x00005f0010007a0c */ /* 0x000fe20003f06270 */
[----:B------:R0:W-:Y:S01]  /*5cb40*/  @P4 STG.E.U16 [R8.64], R29 ;  /* 0x0000001d08004986 */ /* 0x0001e2000c101506 */
[----:B------:R-:W-:Y:S02]  /*5cb50*/  PRMT R16, R23, 0x7632, R16 ;  /* 0x0000763217107816 */ /* 0x000fe40000000010 */
[----:B------:R-:W-:Y:S01]  /*5cb60*/  PRMT R17, R24, 0x7632, R17 ;  /* 0x0000763218117816 */ /* 0x000fe20000000011 */
[----:B----4-:R1:W-:Y:S01]  /*5cb70*/  @P1 STG.E.U16 [R10.64], R2 ;  /* 0x000000020a001986 */ /* 0x0103e2000c101506 */
[----:B------:R-:W-:-:S03]  /*5cb80*/  PRMT R0, R29, 0x7632, R0 ;  /* 0x000076321d007816 */ /* 0x000fc60000000000 */
[----:B------:R-:W2:Y:S01]  /*5cb90*/  LDL.LU R23, [R1+0x32c] ;  /* 0x00032c0001177983 */ /* 0x000ea20000300800 */
[----:B0-----:R-:W-:-:S03]  /*5cba0*/  IMAD.WIDE R8, R18, 0x2, R4 ;  /* 0x0000000212087825 */ /* 0x001fc600078e0204 */
[----:B------:R-:W3:Y:S01]  /*5cbb0*/  LDL.LU R24, [R1+0x2dc] ;  /* 0x0002dc0001187983 */ /* 0x000ee20000300800 */
[----:B-1----:R-:W-:-:S03]  /*5cbc0*/  IMAD.WIDE R10, R18, 0x2, R14 ;  /* 0x00000002120a7825 */ /* 0x002fc600078e020e */
[----:B------:R0:W-:Y:S01]  /*5cbd0*/  @P2 STG.E.U16 [R8.64], R16 ;  /* 0x0000001008002986 */ /* 0x0001e2000c101506 */
[----:B------:R-:W-:Y:S02]  /*5cbe0*/  PRMT R19, R2, 0x7632, R19 ;  /* 0x0000763202137816 */ /* 0x000fe40000000013 */
[C---:B------:R-:W-:Y:S01]  /*5cbf0*/  IADD3 R20, R18.reuse, c[0x0][0x198], RZ ;  /* 0x0000660012147a10 */ /* 0x040fe20007ffe0ff */
[----:B------:R-:W4:Y:S04]  /*5cc00*/  LDL.LU R29, [R1+0x390] ;  /* 0x00039000011d7983 */ /* 0x000f280000300800 */
[----:B------:R1:W-:Y:S04]  /*5cc10*/  @P6 STG.E.U16 [R10.64], R17 ;  /* 0x000000110a006986 */ /* 0x0003e8000c101506 */
[----:B------:R-:W3:Y:S01]  /*5cc20*/  LDL.LU R2, [R1+0x370] ;  /* 0x0003700001027983 */ /* 0x000ee20000300800 */
[----:B0-----:R-:W-:Y:S01]  /*5cc30*/  IMAD.WIDE R8, R18, 0x2, R12 ;  /* 0x0000000212087825 */ /* 0x001fe200078e020c */
[----:B------:R-:W-:-:S03]  /*5cc40*/  IADD3 R21, R3, 0x80, RZ ;  /* 0x0000008003157810 */ /* 0x000fc60007ffe0ff */
[----:B-1----:R-:W-:Y:S02]  /*5cc50*/  IMAD.WIDE R10, R18, 0x2, R6 ;  /* 0x00000002120a7825 */ /* 0x002fe400078e0206 */
[----:B------:R-:W3:Y:S01]  /*5cc60*/  LDL.LU R18, [R1+0x4ec] ;  /* 0x0004ec0001127983 */ /* 0x000ee20000300800 */
[----:B------:R-:W-:-:S03]  /*5cc70*/  ISETP.GE.AND P2, PT, R21, c[0x0][0x17c], PT ;  /* 0x00005f0015007a0c */ /* 0x000fc60003f46270 */
[----:B------:R-:W4:Y:S01]  /*5cc80*/  LDL.LU R21, [R1+0x4dc] ;  /* 0x0004dc0001157983 */ /* 0x000f220000300800 */
[----:B------:R-:W-:Y:S02]  /*5cc90*/  ISETP.LT.AND P1, PT, R27, c[0x0][0x178], !P5 ;  /* 0x00005e001b007a0c */ /* 0x000fe40006f21270 */
[----:B------:R-:W-:Y:S02]  /*5cca0*/  ISETP.LT.AND P5, PT, R25, c[0x0][0x178], !P5 ;  /* 0x00005e0019007a0c */ /* 0x000fe40006fa1270 */
[----:B------:R-:W-:Y:S01]  /*5ccb0*/  ISETP.LT.AND P4, PT, R28, c[0x0][0x178], !P3 ;  /* 0x00005e001c007a0c */ /* 0x000fe20005f81270 */
[----:B------:R-:W-:Y:S01]  /*5ccc0*/  IMAD.WIDE R16, R20, 0x2, R4 ;  /* 0x0000000214107825 */ /* 0x000fe200078e0204 */
[----:B------:R-:W-:-:S09]  /*5ccd0*/  ISETP.LT.AND P6, PT, R26, c[0x0][0x178], !P3 ;  /* 0x00005e001a007a0c */ /* 0x000fd20005fc1270 */
[----:B------:R0:W-:Y:S04]  /*5cce0*/  @P5 STG.E.U16 [R8.64], R0 ;  /* 0x0000000008005986 */ /* 0x0001e8000c101506 */
[----:B------:R1:W-:Y:S01]  /*5ccf0*/  @P1 STG.E.U16 [R10.64], R19 ;  /* 0x000000130a001986 */ /* 0x0003e2000c101506 */
[----:B------:R-:W-:Y:S01]  /*5cd00*/  ISETP.LT.AND P5, PT, R28, c[0x0][0x178], !P0 ;  /* 0x00005e001c007a0c */ /* 0x000fe200047a1270 */
[----:B0-----:R-:W-:Y:S01]  /*5cd10*/  IMAD.WIDE R8, R20, 0x2, R14 ;  /* 0x0000000214087825 */ /* 0x001fe200078e020e */
[----:B------:R-:W-:-:S03]  /*5cd20*/  IADD3 R0, R3, 0x81, RZ ;  /* 0x0000008103007810 */ /* 0x000fc60007ffe0ff */
[----:B-1----:R-:W-:Y:S01]  /*5cd30*/  IMAD.WIDE R10, R20, 0x2, R6 ;  /* 0x00000002140a7825 */ /* 0x002fe200078e0206 */
[----:B------:R-:W-:Y:S01]  /*5cd40*/  ISETP.GE.AND P1, PT, R0, c[0x0][0x17c], PT ;  /* 0x00005f0000007a0c */ /* 0x000fe20003f26270 */
[----:B------:R-:W-:Y:S01]  /*5cd50*/  STL [R1+0x1ae0], R25 ;  /* 0x001ae01901007387 */ /* 0x000fe20000100800 */
[----:B--2---:R-:W-:-:S03]  /*5cd60*/  PRMT R0, R23, 0x7632, R0 ;  /* 0x0000763217007816 */ /* 0x004fc60000000000 */
[----:B---3--:R0:W-:Y:S01]  /*5cd70*/  @P4 STG.E.U16 [R16.64], R18 ;  /* 0x0000001210004986 */ /* 0x0081e2000c101506 */
[----:B------:R-:W-:Y:S02]  /*5cd80*/  ISETP.LT.AND P4, PT, R27, c[0x0][0x178], !P3 ;  /* 0x00005e001b007a0c */ /* 0x000fe40005f81270 */
[----:B------:R-:W-:Y:S01]  /*5cd90*/  ISETP.LT.AND P3, PT, R25, c[0x0][0x178], !P3 ;  /* 0x00005e0019007a0c */ /* 0x000fe20005f61270 */
[----:B----4-:R1:W-:Y:S01]  /*5cda0*/  @P6 STG.E.U16 [R8.64], R21 ;  /* 0x0000001508006986 */ /* 0x0103e2000c101506 */
[----:B------:R-:W-:Y:S02]  /*5cdb0*/  ISETP.LT.AND P6, PT, R26, c[0x0][0x178], !P0 ;  /* 0x00005e001a007a0c */ /* 0x000fe400047c1270 */
[----:B------:R-:W-:Y:S02]  /*5cdc0*/  PRMT R19, R18, 0x7632, R19 ;  /* 0x0000763212137816 */ /* 0x000fe40000000013 */
[C---:B0-----:R-:W-:Y:S01]  /*5cdd0*/  IADD3 R18, R20.reuse, c[0x0][0x198], RZ ;  /* 0x0000660014127a10 */ /* 0x041fe20007ffe0ff */
[----:B-1----:R-:W-:Y:S01]  /*5cde0*/  IMAD.WIDE R8, R20, 0x2, R12 ;  /* 0x0000000214087825 */ /* 0x002fe200078e020c */
[----:B------:R-:W-:-:S05]  /*5cdf0*/  PRMT R20, R21, 0x7632, R20 ;  /* 0x0000763215147816 */ /* 0x000fca0000000014 */
[----:B------:R0:W-:Y:S01]  /*5ce00*/  @P3 STG.E.U16 [R8.64], R23 ;  /* 0x0000001708003986 */ /* 0x0001e2000c101506 */
[----:B------:R-:W-:Y:S01]  /*5ce10*/  ISETP.LT.AND P3, PT, R27, c[0x0][0x178], !P0 ;  /* 0x00005e001b007a0c */ /* 0x000fe20004761270 */
[C---:B------:R-:W-:Y:S01]  /*5ce20*/  IMAD.WIDE R16, R18.reuse, 0x2, R4 ;  /* 0x0000000212107825 */ /* 0x040fe200078e0204 */
[----:B------:R-:W-:Y:S01]  /*5ce30*/  ISETP.LT.AND P0, PT, R25, c[0x0][0x178], !P0 ;  /* 0x00005e0019007a0c */ /* 0x000fe20004701270 */
[----:B------:R-:W-:Y:S04]  /*5ce40*/  @P4 STG.E.U16 [R10.64], R24 ;  /* 0x000000180a004986 */ /* 0x000fe8000c101506 */
[----:B------:R-:W-:Y:S01]  /*5ce50*/  @P5 STG.E.U16 [R16.64], R19 ;  /* 0x0000001310005986 */ /* 0x000fe2000c101506 */
[----:B0-----:R-:W-:-:S05]  /*5ce60*/  IMAD.WIDE R8, R18, 0x2, R14 ;  /* 0x0000000212087825 */ /* 0x001fca00078e020e */
[----:B------:R0:W-:Y:S02]  /*5ce70*/  @P6 STG.E.U16 [R8.64], R20 ;  /* 0x0000001408006986 */ /* 0x0001e4000c101506 */
[----:B0-----:R-:W-:-:S05]  /*5ce80*/  IMAD.WIDE R8, R18, 0x2, R12 ;  /* 0x0000000212087825 */ /* 0x001fca00078e020c */
[----:B------:R0:W-:Y:S01]  /*5ce90*/  @P0 STG.E.U16 [R8.64], R0 ;  /* 0x0000000008000986 */ /* 0x0001e2000c101506 */
[----:B------:R-:W-:-:S03]  /*5cea0*/  ISETP.LT.AND P0, PT, R25, c[0x0][0x178], !P2 ;  /* 0x00005e0019007a0c */ /* 0x000fc60005701270 */
[----:B------:R-:W2:Y:S01]  /*5ceb0*/  LDL R25, [R1+0x360] ;  /* 0x0003600001197983 */ /* 0x000ea20000100800 */
[----:B------:R-:W-:Y:S02]  /*5cec0*/  ISETP.LT.AND P5, PT, R28, c[0x0][0x178], !P2 ;  /* 0x00005e001c007a0c */ /* 0x000fe400057a1270 */
[----:B------:R-:W-:Y:S02]  /*5ced0*/  ISETP.LT.AND P4, PT, R26, c[0x0][0x178], !P2 ;  /* 0x00005e001a007a0c */ /* 0x000fe40005781270 */
[C---:B------:R-:W-:Y:S01]  /*5cee0*/  IADD3 R21, R18.reuse, c[0x0][0x198], RZ ;  /* 0x0000660012157a10 */ /* 0x040fe20007ffe0ff */
[----:B------:R-:W-:Y:S01]  /*5cef0*/  IMAD.WIDE R10, R18, 0x2, R6 ;  /* 0x00000002120a7825 */ /* 0x000fe200078e0206 */
[----:B------:R-:W-:Y:S02]  /*5cf00*/  PRMT R22, R24, 0x7632, R22 ;  /* 0x0000763218167816 */ /* 0x000fe40000000016 */
[----:B------:R-:W-:Y:S01]  /*5cf10*/  IADD3 R20, R3, 0x82, RZ ;  /* 0x0000008203147810 */ /* 0x000fe20007ffe0ff */
[----:B------:R-:W-:Y:S01]  /*5cf20*/  IMAD.WIDE R16, R21, 0x2, R4 ;  /* 0x0000000215107825 */ /* 0x000fe200078e0204 */
[----:B------:R-:W-:-:S03]  /*5cf30*/  IADD3 R23, R3, 0x83, RZ ;  /* 0x0000008303177810 */ /* 0x000fc60007ffe0ff */
[C---:B------:R-:W-:Y:S01]  /*5cf40*/  IMAD.WIDE R18, R21.reuse, 0x2, R14 ;  /* 0x0000000215127825 */ /* 0x040fe200078e020e */
[----:B------:R-:W-:Y:S01]  /*5cf50*/  ISETP.GE.AND P6, PT, R20, c[0x0][0x17c], PT ;  /* 0x00005f0014007a0c */ /* 0x000fe20003fc6270 */
[----:B------:R1:W-:Y:S02]  /*5cf60*/  @P3 STG.E.U16 [R10.64], R22 ;  /* 0x000000160a003986 */ /* 0x0003e4000c101506 */
[----:B0-----:R-:W-:Y:S01]  /*5cf70*/  IMAD.WIDE R8, R21, 0x2, R12 ;  /* 0x0000000215087825 */ /* 0x001fe200078e020c */
[----:B------:R-:W-:Y:S01]  /*5cf80*/  PRMT R20, R29, 0x7632, R20 ;  /* 0x000076321d147816 */ /* 0x000fe20000000014 */
[----:B------:R0:W-:Y:S01]  /*5cf90*/  @P5 STG.E.U16 [R16.64], R29 ;  /* 0x0000001d10005986 */ /* 0x0001e2000c101506 */
[----:B------:R-:W-:-:S03]  /*5cfa0*/  ISETP.GE.AND P3, PT, R23, c[0x0][0x17c], PT ;  /* 0x00005f0017007a0c */ /* 0x000fc60003f66270 */
[----:B------:R-:W3:Y:S04]  /*5cfb0*/  LDL.LU R24, [R1+0x3a0] ;  /* 0x0003a00001187983 */ /* 0x000ee80000300800 */
[----:B------:R4:W-:Y:S01]  /*5cfc0*/  @P4 STG.E.U16 [R18.64], R2 ;  /* 0x0000000212004986 */ /* 0x0009e2000c101506 */
[----:B-1----:R-:W-:-:S03]  /*5cfd0*/  PRMT R22, R2, 0x7632, R22 ;  /* 0x0000763202167816 */ /* 0x002fc60000000016 */
[----:B0-----:R-:W3:Y:S04]  /*5cfe0*/  LDL.LU R29, [R1+0x380] ;  /* 0x00038000011d7983 */ /* 0x001ee80000300800 */
[----:B----4-:R-:W4:Y:S04]  /*5cff0*/  LDL.LU R2, [R1+0x350] ;  /* 0x0003500001027983 */ /* 0x010f280000300800 */
[----:B------:R-:W3:Y:S04]  /*5d000*/  LDL.LU R23, [R1+0x340] ;  /* 0x0003400001177983 */ /* 0x000ee80000300800 */
[----:B--2---:R0:W-:Y:S04]  /*5d010*/  @P0 STG.E.U16 [R8.64], R25 ;  /* 0x0000001908000986 */ /* 0x0041e8000c101506 */
[----:B0-----:R-:W2:Y:S04]  /*5d020*/  LDL.LU R25, [R1+0x1ae0] ;  /* 0x001ae00001197983 */ /* 0x001ea80000300800 */
[----:B------:R-:W2:Y:S01]  /*5d030*/  LDL.LU R9, [R1+0x360] ;  /* 0x0003600001097983 */ /* 0x000ea20000300800 */
[----:B------:R-:W-:-:S02]  /*5d040*/  ISETP.LT.AND P2, PT, R27, c[0x0][0x178], !P2 ;  /* 0x00005e001b007a0c */ /* 0x000fc40005741270 */
[----:B------:R-:W-:Y:S02]  /*5d050*/  ISETP.LT.AND P5, PT, R28, c[0x0][0x178], !P1 ;  /* 0x00005e001c007a0c */ /* 0x000fe40004fa1270 */
[C---:B------:R-:W-:Y:S01]  /*5d060*/  IADD3 R0, R21.reuse, c[0x0][0x198], RZ ;  /* 0x0000660015007a10 */ /* 0x040fe20007ffe0ff */
[----:B------:R-:W-:-:S04]  /*5d070*/  IMAD.WIDE R10, R21, 0x2, R6 ;  /* 0x00000002150a7825 */ /* 0x000fc800078e0206 */
[----:B------:R-:W-:-:S04]  /*5d080*/  IMAD.WIDE R16, R0, 0x2, R4 ;  /* 0x0000000200107825 */ /* 0x000fc800078e0204 */
[C---:B------:R-:W-:Y:S01]  /*5d090*/  IMAD.WIDE R18, R0.reuse, 0x2, R14 ;  /* 0x0000000200127825 */ /* 0x040fe200078e020e */
[----:B---3--:R0:W-:Y:S04]  /*5d0a0*/  @P2 STG.E.U16 [R10.64], R23 ;  /* 0x000000170a002986 */ /* 0x0081e8000c101506 */
[----:B------:R1:W-:Y:S01]  /*5d0b0*/  @P5 STG.E.U16 [R16.64], R20 ;  /* 0x0000001410005986 */ /* 0x0003e2000c101506 */
[C---:B0-----:R-:W-:Y:S01]  /*5d0c0*/  IMAD.WIDE R10, R0.reuse, 0x2, R6 ;  /* 0x00000002000a7825 */ /* 0x041fe200078e0206 */
[C---:B-1----:R-:W-:Y:S02]  /*5d0d0*/  IADD3 R20, R0.reuse, c[0x0][0x198], RZ ;  /* 0x0000660000147a10 */ /* 0x042fe40007ffe0ff */
[----:B--2---:R-:W-:Y:S01]  /*5d0e0*/  PRMT R21, R9, 0x7632, R21 ;  /* 0x0000763209157816 */ /* 0x004fe20000000015 */
[----:B------:R-:W-:-:S02]  /*5d0f0*/  IMAD.WIDE R8, R0, 0x2, R12 ;  /* 0x0000000200087825 */ /* 0x000fc400078e020c */
[----:B------:R-:W2:Y:S01]  /*5d100*/  LDL.LU R0, [R1+0x410] ;  /* 0x0004100001007983 */ /* 0x000ea20000300800 */
[----:B------:R-:W-:Y:S02]  /*5d110*/  ISETP.LT.AND P4, PT, R26, c[0x0][0x178], !P1 ;  /* 0x00005e001a007a0c */ /* 0x000fe40004f81270 */
[----:B------:R-:W-:Y:S02]  /*5d120*/  ISETP.LT.AND P2, PT, R25, c[0x0][0x178], !P1 ;  /* 0x00005e0019007a0c */ /* 0x000fe40004f41270 */
[----:B------:R-:W-:Y:S02]  /*5d130*/  ISETP.LT.AND P1, PT, R27, c[0x0][0x178], !P1 ;  /* 0x00005e001b007a0c */ /* 0x000fe40004f21270 */
[----:B------:R-:W-:-:S07]  /*5d140*/  ISETP.LT.AND P5, PT, R28, c[0x0][0x178], !P6 ;  /* 0x00005e001c007a0c */ /* 0x000fce00077a1270 */
[----:B------:R0:W-:Y:S01]  /*5d150*/  @P4 STG.E.U16 [R18.64], R22 ;  /* 0x0000001612004986 */ /* 0x0001e2000c101506 */
[----:B------:R-:W-:Y:S01]  /*5d160*/  ISETP.LT.AND P4, PT, R26, c[0x0][0x178], !P6 ;  /* 0x00005e001a007a0c */ /* 0x000fe20007781270 */
[C---:B------:R-:W-:Y:S02]  /*5d170*/  IMAD.WIDE R16, R20.reuse, 0x2, R4 ;  /* 0x0000000214107825 */ /* 0x040fe400078e0204 */
[----:B------:R1:W-:Y:S01]  /*5d180*/  @P2 STG.E.U16 [R8.64], R21 ;  /* 0x0000001508002986 */ /* 0x0003e2000c101506 */
[----:B0-----:R-:W-:Y:S01]  /*5d190*/  PRMT R22, R23, 0x7632, R22 ;  /* 0x0000763217167816 */ /* 0x001fe20000000016 */
[----:B------:R-:W-:-:S04]  /*5d1a0*/  IMAD.WIDE R18, R20, 0x2, R14 ;  /* 0x0000000214127825 */ /* 0x000fc800078e020e */
[----:B------:R0:W-:Y:S01]  /*5d1b0*/  @P1 STG.E.U16 [R10.64], R22 ;  /* 0x000000160a001986 */ /* 0x0001e2000c101506 */
[----:B------:R-:W-:Y:S02]  /*5d1c0*/  ISETP.LT.AND P1, PT, R25, c[0x0][0x178], !P6 ;  /* 0x00005e0019007a0c */ /* 0x000fe40007721270 */
[----:B------:R-:W-:Y:S01]  /*5d1d0*/  ISETP.LT.AND P6, PT, R27, c[0x0][0x178], !P6 ;  /* 0x00005e001b007a0c */ /* 0x000fe200077c1270 */
[----:B-1----:R-:W-:-:S04]  /*5d1e0*/  IMAD.WIDE R8, R20, 0x2, R12 ;  /* 0x0000000214087825 */ /* 0x002fc800078e020c */
[----:B0-----:R-:W-:Y:S01]  /*5d1f0*/  IMAD.WIDE R10, R20, 0x2, R6 ;  /* 0x00000002140a7825 */ /* 0x001fe200078e0206 */
[----:B------:R-:W-:Y:S01]  /*5d200*/  PRMT R22, R24, 0x7632, R22 ;  /* 0x0000763218167816 */ /* 0x000fe20000000016 */
[----:B--2---:R0:W-:Y:S01]  /*5d210*/  @P5 STG.E.U16 [R16.64], R0 ;  /* 0x0000000010005986 */ /* 0x0041e2000c101506 */
[----:B------:R-:W-:-:S03]  /*5d220*/  ISETP.LT.AND P5, PT, R28, c[0x0][0x178], !P3 ;  /* 0x00005e001c007a0c */ /* 0x000fc60005fa1270 */
[----:B------:R1:W-:Y:S01]  /*5d230*/  @P4 STG.E.U16 [R18.64], R24 ;  /* 0x0000001812004986 */ /* 0x0003e2000c101506 */
[----:B------:R-:W-:Y:S02]  /*5d240*/  ISETP.LT.AND P4, PT, R26, c[0x0][0x178], !P3 ;  /* 0x00005e001a007a0c */ /* 0x000fe40005f81270 */
[----:B------:R-:W-:Y:S02]  /*5d250*/  PRMT R21, R0, 0x7632, R21 ;  /* 0x0000763200157816 */ /* 0x000fe40000000015 */
[----:B0-----:R-:W-:Y:S01]  /*5d260*/  IADD3 R0, R20, c[0x0][0x198], RZ ;  /* 0x0000660014007a10 */ /* 0x001fe20007ffe0ff */
[----:B------:R0:W-:Y:S04]  /*5d270*/  @P1 STG.E.U16 [R8.64], R29 ;  /* 0x0000001d08001986 */ /* 0x0001e8000c101506 */
[C---:B------:R-:W-:Y:S01]  /*5d280*/  IMAD.WIDE R16, R0.reuse, 0x2, R4 ;  /* 0x0000000200107825 */ /* 0x040fe200078e0204 */
[----:B----4-:R2:W-:Y:S03]  /*5d290*/  @P6 STG.E.U16 [R10.64], R2 ;  /* 0x000000020a006986 */ /* 0x0105e6000c101506 */
[C---:B-1----:R-:W-:Y:S01]  /*5d2a0*/  IMAD.WIDE R18, R0.reuse, 0x2, R14 ;  /* 0x0000000200127825 */ /* 0x042fe200078e020e */
[----:B------:R1:W-:Y:S01]  /*5d2b0*/  @P5 STG.E.U16 [R16.64], R21 ;  /* 0x0000001510005986 */ /* 0x0003e2000c101506 */
[----:B------:R-:W-:-:S03]  /*5d2c0*/  IADD3 R20, R0, c[0x0][0x198], RZ ;  /* 0x0000660000147a10 */ /* 0x000fc60007ffe0ff */
[----:B------:R-:W3:Y:S01]  /*5d2d0*/  LDL.LU R24, [R1+0x330] ;  /* 0x0003300001187983 */ /* 0x000ee20000300800 */
[----:B0-----:R-:W-:-:S03]  /*5d2e0*/  IMAD.WIDE R8, R0, 0x2, R12 ;  /* 0x0000000200087825 */ /* 0x001fc600078e020c */
[----:B------:R0:W-:Y:S01]  /*5d2f0*/  @P4 STG.E.U16 [R18.64], R22 ;  /* 0x0000001612004986 */ /* 0x0001e2000c101506 */
[----:B--2---:R-:W-:Y:S01]  /*5d300*/  IMAD.WIDE R10, R0, 0x2, R6 ;  /* 0x00000002000a7825 */ /* 0x004fe200078e0206 */
[----:B-1----:R-:W-:Y:S02]  /*5d310*/  PRMT R21, R29, 0x7632, R21 ;  /* 0x000076321d157816 */ /* 0x002fe40000000015 */
[----:B------:R-:W2:Y:S01]  /*5d320*/  LDL.LU R29, [R1+0x510] ;  /* 0x00051000011d7983 */ /* 0x000ea20000300800 */
[----:B0-----:R-:W-:-:S03]  /*5d330*/  PRMT R22, R2, 0x7632, R22 ;  /* 0x0000763202167816 */ /* 0x001fc60000000016 */
[----:B------:R-:W4:Y:S04]  /*5d340*/  LDL.LU R2, [R1+0x4f0] ;  /* 0x0004f00001027983 */ /* 0x000f280000300800 */
[----:B------:R-:W2:Y:S01]  /*5d350*/  LDL.LU R0, [R1+0x460] ;  /* 0x0004600001007983 */ /* 0x000ea20000300800 */
[----:B------:R-:W-:-:S04]  /*5d360*/  IADD3 R23, R3, 0x84, RZ ;  /* 0x0000008403177810 */ /* 0x000fc80007ffe0ff */
[----:B------:R-:W-:Y:S02]  /*5d370*/  ISETP.GE.AND P0, PT, R23, c[0x0][0x17c], PT ;  /* 0x00005f0017007a0c */ /* 0x000fe40003f06270 */
[----:B------:R-:W-:Y:S02]  /*5d380*/  IADD3 R23, R3, 0x85, RZ ;  /* 0x0000008503177810 */ /* 0x000fe40007ffe0ff */
[----:B------:R-:W-:Y:S02]  /*5d390*/  ISETP.LT.AND P4, PT, R25, c[0x0][0x178], !P3 ;  /* 0x00005e0019007a0c */ /* 0x000fe40005f81270 */
[----:B------:R-:W-:Y:S02]  /*5d3a0*/  ISETP.GE.AND P2, PT, R23, c[0x0][0x17c], PT ;  /* 0x00005f0017007a0c */ /* 0x000fe40003f46270 */
[----:B------:R-:W-:Y:S02]  /*5d3b0*/  IADD3 R23, R3, 0x86, RZ ;  /* 0x0000008603177810 */ /* 0x000fe40007ffe0ff */
[----:B------:R-:W-:-:S02]  /*5d3c0*/  ISETP.LT.AND P3, PT, R27, c[0x0][0x178], !P3 ;  /* 0x00005e001b007a0c */ /* 0x000fc40005f61270 */
[----:B------:R-:W-:Y:S02]  /*5d3d0*/  ISETP.LT.AND P6, PT, R28, c[0x0][0x178], !P0 ;  /* 0x00005e001c007a0c */ /* 0x000fe400047c1270 */
[----:B------:R-:W-:Y:S02]  /*5d3e0*/  ISETP.GE.AND P1, PT, R23, c[0x0][0x17c], PT ;  /* 0x00005f0017007a0c */ /* 0x000fe40003f26270 */
[----:B------:R-:W3:Y:S01]  /*5d3f0*/  LDL.LU R23, [R1+0x420] ;  /* 0x0004200001177983 */ /* 0x000ee20000300800 */
[----:B------:R-:W-:-:S03]  /*5d400*/  IMAD.WIDE R16, R20, 0x2, R4 ;  /* 0x0000000214107825 */ /* 0x000fc600078e0204 */
[----:B------:R0:W-:Y:S01]  /*5d410*/  @P4 STG.E.U16 [R8.64], R21 ;  /* 0x0000001508004986 */ /* 0x0001e2000c101506 */
[----:B------:R-:W-:-:S03]  /*5d420*/  IMAD.WIDE R18, R20, 0x2, R14 ;  /* 0x0000000214127825 */ /* 0x000fc600078e020e */
[----:B------:R1:W-:Y:S01]  /*5d430*/  @P3 STG.E.U16 [R10.64], R22 ;  /* 0x000000160a003986 */ /* 0x0003e2000c101506 */
[----:B0-----:R-:W-:-:S04]  /*5d440*/  IMAD.WIDE R8, R20, 0x2, R12 ;  /* 0x0000000214087825 */ /* 0x001fc800078e020c */
[----:B-1----:R-:W-:Y:S01]  /*5d450*/  IMAD.WIDE R10, R20, 0x2, R6 ;  /* 0x00000002140a7825 */ /* 0x002fe200078e0206 */
[----:B--2---:R0:W-:Y:S01]  /*5d460*/  @P6 STG.E.U16 [R16.64], R0 ;  /* 0x0000000010006986 */ /* 0x0041e2000c101506 */
[----:B------:R-:W-:Y:S02]  /*5d470*/  PRMT R21, R0, 0x7632, R21 ;  /* 0x0000763200157816 */ /* 0x000fe40000000015 */
[----:B0-----:R-:W-:Y:S02]  /*5d480*/  IADD3 R0, R20, c[0x0][0x198], RZ ;  /* 0x0000660014007a10 */ /* 0x001fe40007ffe0ff */
[----:B------:R-:W2:Y:S01]  /*5d490*/  LDL.LU R20, [R1+0x3b0] ;  /* 0x0003b00001147983 */ /* 0x000ea20000300800 */
[----:B------:R-:W-:Y:S02]  /*5d4a0*/  ISETP.LT.AND P5, PT, R26, c[0x0][0x178], !P0 ;  /* 0x00005e001a007a0c */ /* 0x000fe400047a1270 */
[----:B------:R-:W-:Y:S02]  /*5d4b0*/  ISETP.LT.AND P4, PT, R25, c[0x0][0x178], !P0 ;  /* 0x00005e0019007a0c */ /* 0x000fe40004781270 */
[----:B------:R-:W-:-:S02]  /*5d4c0*/  ISETP.LT.AND P3, PT, R27, c[0x0][0x178], !P0 ;  /* 0x00005e001b007a0c */ /* 0x000fc40004761270 */
[----:B------:R-:W-:-:S07]  /*5d4d0*/  ISETP.LT.AND P6, PT, R28, c[0x0][0x178], !P2 ;  /* 0x00005e001c007a0c */ /* 0x000fce00057c1270 */
[----:B---3--:R0:W-:Y:S01]  /*5d4e0*/  @P5 STG.E.U16 [R18.64], R23 ;  /* 0x0000001712005986 */ /* 0x0081e2000c101506 */
[----:B------:R-:W-:Y:S01]  /*5d4f0*/  ISETP.LT.AND P5, PT, R26, c[0x0][0x178], !P2 ;  /* 0x00005e001a007a0c */ /* 0x000fe200057a1270 */
[----:B------:R-:W-:Y:S01]  /*5d500*/  IMAD.WIDE R16, R0, 0x2, R4 ;  /* 0x0000000200107825 */ /* 0x000fe200078e0204 */
[----:B------:R-:W-:-:S03]  /*5d510*/  PRMT R22, R23, 0x7632, R22 ;  /* 0x0000763217167816 */ /* 0x000fc60000000016 */
[----:B0-----:R-:W-:Y:S01]  /*5d520*/  IMAD.WIDE R18, R0, 0x2, R14 ;  /* 0x0000000200127825 */ /* 0x001fe200078e020e */
[----:B------:R-:W-:-:S04]  /*5d530*/  IADD3 R23, R3, 0x87, RZ ;  /* 0x0000008703177810 */ /* 0x000fc80007ffe0ff */
[----:B------:R-:W-:Y:S02]  /*5d540*/  ISETP.GE.AND P0, PT, R23, c[0x0][0x17c], PT ;  /* 0x00005f0017007a0c */ /* 0x000fe40003f06270 */
[----:B------:R-:W-:Y:S01]  /*5d550*/  IADD3 R23, R3, 0x88, RZ ;  /* 0x0000008803177810 */ /* 0x000fe20007ffe0ff */
[----:B--2---:R0:W-:Y:S01]  /*5d560*/  @P4 STG.E.U16 [R8.64], R20 ;  /* 0x0000001408004986 */ /* 0x0041e2000c101506 */
[----:B------:R-:W-:-:S03]  /*5d570*/  ISETP.LT.AND P4, PT, R25, c[0x0][0x178], !P2 ;  /* 0x00005e0019007a0c */ /* 0x000fc60005781270 */
[----:B------:R-:W-:Y:S01]  /*5d580*/  @P3 STG.E.U16 [R10.64], R24 ;  /* 0x000000180a003986 */ /* 0x000fe2000c101506 */
[----:B------:R-:W-:-:S03]  /*5d590*/  ISETP.LT.AND P3, PT, R27, c[0x0][0x178], !P2 ;  /* 0x00005e001b007a0c */ /* 0x000fc60005761270 */
[----:B------:R1:W-:Y:S01]  /*5d5a0*/  @P6 STG.E.U16 [R16.64], R21 ;  /* 0x0000001510006986 */ /* 0x0003e2000c101506 */
[----:B------:R-:W-:-:S03]  /*5d5b0*/  ISETP.LT.AND P6, PT, R28, c[0x0][0x178], !P1 ;  /* 0x00005e001c007a0c */ /* 0x000fc60004fc1270 */
[----:B------:R2:W-:Y:S01]  /*5d5c0*/  @P5 STG.E.U16 [R18.64], R22 ;  /* 0x0000001612005986 */ /* 0x0005e2000c101506 */
[----:B------:R-:W-:Y:S01]  /*5d5d0*/  ISETP.LT.AND P5, PT, R26, c[0x0][0x178], !P1 ;  /* 0x00005e001a007a0c */ /* 0x000fe20004fa1270 */
[----:B0-----:R-:W-:Y:S01]  /*5d5e0*/  IMAD.WIDE R8, R0, 0x2, R12 ;  /* 0x0000000200087825 */ /* 0x001fe200078e020c */
[----:B-1----:R-:W-:Y:S02]  /*5d5f0*/  PRMT R21, R20, 0x7632, R21 ;  /* 0x0000763214157816 */ /* 0x002fe40000000015 */
[C---:B------:R-:W-:Y:S01]  /*5d600*/  IADD3 R20, R0.reuse, c[0x0][0x198], RZ ;  /* 0x0000660000147a10 */ /* 0x040fe20007ffe0ff */
[----:B------:R-:W-:Y:S01]  /*5d610*/  IMAD.WIDE R10, R0, 0x2, R6 ;  /* 0x00000002000a7825 */ /* 0x000fe200078e0206 */
[----:B--2---:R-:W-:Y:S01]  /*5d620*/  PRMT R22, R24, 0x7632, R22 ;  /* 0x0000763218167816 */ /* 0x004fe20000000016 */
[----:B------:R0:W-:Y:S02]  /*5d630*/  @P4 STG.E.U16 [R8.64], R21 ;  /* 0x0000001508004986 */ /* 0x0001e4000c101506 */
[----:B------:R-:W-:Y:S01]  /*5d640*/  IMAD.WIDE R16, R20, 0x2, R4 ;  /* 0x0000000214107825 */ /* 0x000fe200078e0204 */
[----:B------:R-:W-:-:S03]  /*5d650*/  ISETP.GE.AND P2, PT, R23, c[0x0][0x17c], PT ;  /* 0x00005f0017007a0c */ /* 0x000fc60003f46270 */
[----:B------:R-:W-:Y:S01]  /*5d660*/  IMAD.WIDE R18, R20, 0x2, R14 ;  /* 0x0000000214127825 */ /* 0x000fe200078e020e */
[----:B------:R-:W-:Y:S01]  /*5d670*/  IADD3 R23, R3, 0x89, RZ ;  /* 0x0000008903177810 */ /* 0x000fe20007ffe0ff */
[----:B------:R1:W-:Y:S01]  /*5d680*/  @P3 STG.E.U16 [R10.64], R22 ;  /* 0x000000160a003986 */ /* 0x0003e2000c101506 */
[----:B------:R-:W-:-:S03]  /*5d690*/  ISETP.LT.AND P4, PT, R25, c[0x0][0x178], !P1 ;  /* 0x00005e0019007a0c */ /* 0x000fc60004f81270 */
[----:B------:R2:W-:Y:S01]  /*5d6a0*/  @P6 STG.E.U16 [R16.64], R29 ;  /* 0x0000001d10006986 */ /* 0x0005e2000c101506 */
[----:B0-----:R-:W-:Y:S01]  /*5d6b0*/  PRMT R21, R29, 0x7632, R21 ;  /* 0x000076321d157816 */ /* 0x001fe20000000015 */
[C---:B------:R-:W-:Y:S02]  /*5d6c0*/  IMAD.WIDE R8, R20.reuse, 0x2, R12 ;  /* 0x0000000214087825 */ /* 0x040fe400078e020c */
[----:B------:R-:W3:Y:S01]  /*5d6d0*/  LDL.LU R24, [R1+0x530] ;  /* 0x0005300001187983 */ /* 0x000ee20000300800 */
[----:B------:R-:W-:Y:S02]  /*5d6e0*/  ISETP.LT.AND P3, PT, R27, c[0x0][0x178], !P1 ;  /* 0x00005e001b007a0c */ /* 0x000fe40004f61270 */
[----:B------:R-:W-:Y:S01]  /*5d6f0*/  IADD3 R0, R20, c[0x0][0x198], RZ ;  /* 0x0000660014007a10 */ /* 0x000fe20007ffe0ff */
[----:B----4-:R0:W-:Y:S01]  /*5d700*/  @P5 STG.E.U16 [R18.64], R2 ;  /* 0x0000000212005986 */ /* 0x0101e2000c101506 */
[----:B-1----:R-:W-:Y:S01]  /*5d710*/  PRMT R22, R2, 0x7632, R22 ;  /* 0x0000763202167816 */ /* 0x002fe20000000016 */
[----:B------:R-:W-:-:S02]  /*5d720*/  IMAD.WIDE R10, R20, 0x2, R6 ;  /* 0x00000002140a7825 */ /* 0x000fc400078e0206 */
[----:B--2---:R-:W2:Y:S01]  /*5d730*/  LDL.LU R29, [R1+0x500] ;  /* 0x00050000011d7983 */ /* 0x004ea20000300800 */
[----:B------:R-:W-:-:S03]  /*5d740*/  ISETP.GE.AND P1, PT, R23, c[0x0][0x17c], PT ;  /* 0x00005f0017007a0c */ /* 0x000fc60003f26270 */
[----:B0-----:R-:W4:Y:S04]  /*5d750*/  LDL.LU R2, [R1+0x450] ;  /* 0x0004500001027983 */ /* 0x001f280000300800 */
[----:B------:R-:W2:Y:S04]  /*5d760*/  LDL.LU R20, [R1+0x470] ;  /* 0x0004700001147983 */ /* 0x000ea80000300800 */
[----:B------:R-:W3:Y:S01]  /*5d770*/  LDL.LU R23, [R1+0x430] ;  /* 0x0004300001177983 */ /* 0x000ee20000300800 */
[----:B------:R-:W-:Y:S01]  /*5d780*/  ISETP.LT.AND P6, PT, R28, c[0x0][0x178], !P0 ;  /* 0x00005e001c007a0c */ /* 0x000fe200047c1270 */
[----:B------:R-:W-:-:S04]  /*5d790*/  IMAD.WIDE R16, R0, 0x2, R4 ;  /* 0x0000000200107825 */ /* 0x000fc800078e0204 */
[----:B------:R-:W-:Y:S01]  /*5d7a0*/  IMAD.WIDE R18, R0, 0x2, R14 ;  /* 0x0000000200127825 */ /* 0x000fe200078e020e */
[----:B------:R-:W-:Y:S01]  /*5d7b0*/  ISETP.LT.AND P5, PT, R26, c[0x0][0x178], !P0 ;  /* 0x00005e001a007a0c */ /* 0x000fe200047a1270 */
[----:B--2---:R0:W-:Y:S04]  /*5d7c0*/  @P4 STG.E.U16 [R8.64], R20 ;  /* 0x0000001408004986 */ /* 0x0041e8000c101506 */
[----:B---3--:R1:W-:Y:S04]  /*5d7d0*/  @P3 STG.E.U16 [R10.64], R23 ;  /* 0x000000170a003986 */ /* 0x0083e8000c101506 */
[----:B------:R2:W-:Y:S01]  /*5d7e0*/  @P6 STG.E.U16 [R16.64], R21 ;  /* 0x0000001510006986 */ /* 0x0005e2000c101506 */
[----:B0-----:R-:W-:-:S04]  /*5d7f0*/  IMAD.WIDE R8, R0, 0x2, R12 ;  /* 0x0000000200087825 */ /* 0x001fc800078e020c */
[----:B-1----:R-:W-:Y:S01]  /*5d800*/  IMAD.WIDE R10, R0, 0x2, R6 ;  /* 0x00000002000a7825 */ /* 0x002fe200078e0206 */
[----:B--2---:R-:W-:Y:S02]  /*5d810*/  PRMT R21, R20, 0x7632, R21 ;  /* 0x0000763214157816 */ /* 0x004fe40000000015 */
[----:B------:R-:W-:Y:S02]  /*5d820*/  IADD3 R20, R0, c[0x0][0x198], RZ ;  /* 0x0000660000147a10 */ /* 0x000fe40007ffe0ff */
[----:B------:R-:W2:Y:S01]  /*5d830*/  LDL.LU R0, [R1+0x550] ;  /* 0x0005500001007983 */ /* 0x000ea20000300800 */
[----:B------:R-:W-:Y:S02]  /*5d840*/  ISETP.LT.AND P4, PT, R25, c[0x0][0x178], !P0 ;  /* 0x00005e0019007a0c */ /* 0x000fe40004781270 */
[----:B------:R-:W-:Y:S01]  /*5d850*/  ISETP.LT.AND P3, PT, R27, c[0x0][0x178], !P0 ;  /* 0x00005e001b007a0c */ /* 0x000fe20004761270 */
[----:B------:R0:W-:Y:S01]  /*5d860*/  @P5 STG.E.U16 [R18.64], R22 ;  /* 0x0000001612005986 */ /* 0x0001e2000c101506 */
[----:B------:R-:W-:-:S02]  /*5d870*/  ISETP.LT.AND P6, PT, R28, c[0x0][0x178], !P2 ;  /* 0x00005e001c007a0c */ /* 0x000fc400057c1270 */
[----:B------:R-:W-:Y:S01]  /*5d880*/  ISETP.LT.AND P5, PT, R26, c[0x0][0x178], !P2 ;  /* 0x00005e001a007a0c */ /* 0x000fe200057a1270 */
[----:B------:R-:W-:Y:S01]  /*5d890*/  IMAD.WIDE R16, R20, 0x2, R4 ;  /* 0x0000000214107825 */ /* 0x000fe200078e0204 */
[----:B0-----:R-:W-:-:S03]  /*5d8a0*/  PRMT R22, R23, 0x7632, R22 ;  /* 0x0000763217167816 */ /* 0x001fc60000000016 */
[----:B------:R-:W-:Y:S02]  /*5d8b0*/  IMAD.WIDE R18, R20, 0x2, R14 ;  /* 0x0000000214127825 */ /* 0x000fe400078e020e */
[----:B------:R0:W-:Y:S01]  /*5d8c0*/  @P4 STG.E.U16 [R8.64], R21 ;  /* 0x0000001508004986 */ /* 0x0001e2000c101506 */
[----:B------:R-:W-:-:S03]  /*5d8d0*/  ISETP.LT.AND P4, PT, R25, c[0x0][0x178], !P2 ;  /* 0x00005e0019007a0c */ /* 0x000fc60005781270 */
[----:B------:R1:W-:Y:S01]  /*5d8e0*/  @P3 STG.E.U16 [R10.64], R22 ;  /* 0x000000160a003986 */ /* 0x0003e2000c101506 */
[----:B------:R-:W-:Y:S01]  /*5d8f0*/  ISETP.LT.AND P3, PT, R27, c[0x0][0x178], !P2 ;  /* 0x00005e001b007a0c */ /* 0x000fe20005761270 */
[----:B0-----:R-:W-:-:S04]  /*5d900*/  IMAD.WIDE R8, R20, 0x2, R12 ;  /* 0x0000000214087825 */ /* 0x001fc800078e020c */
[----:B-1----:R-:W-:Y:S01]  /*5d910*/  IMAD.WIDE R10, R20, 0x2, R6 ;  /* 0x00000002140a7825 */ /* 0x002fe200078e0206 */
        /* <DEDUP_REMOVED lines=412> */
[C---:B------:R-:W-:Y:S01]  /*5f2e0*/  IMAD.WIDE R18, R20.reuse, 0x2, R14 ;  /* 0x0000000214127825 */ /* 0x040fe200078e020e */
[----:B------:R-:W-:Y:S01]  /*5f2f0*/  IADD3 R23, R3, 0xff, RZ ;  /* 0x000000ff03177810 */ /* 0x000fe20007ffe0ff */
[----:B------:R1:W-:Y:S01]  /*5f300*/  @P0 STG.E.U16 [R10.64], R22 ;  /* 0x000000160a000986 */ /* 0x0003e2000c101506 */
[----:B------:R-:W-:-:S03]  /*5f310*/  IADD3 R0, R20, c[0x0][0x198], RZ ;  /* 0x0000660014007a10 */ /* 0x000fc60007ffe0ff */
[----:B------:R2:W-:Y:S01]  /*5f320*/  @P5 STG.E.U16 [R16.64], R29 ;  /* 0x0000001d10005986 */ /* 0x0005e2000c101506 */
[----:B0-----:R-:W-:Y:S01]  /*5f330*/  PRMT R21, R29, 0x7632, R21 ;  /* 0x000076321d157816 */ /* 0x001fe20000000015 */
[----:B------:R-:W-:Y:S02]  /*5f340*/  IMAD.WIDE R8, R20, 0x2, R12 ;  /* 0x0000000214087825 */ /* 0x000fe400078e020c */
[----:B------:R-:W3:Y:S01]  /*5f350*/  LDL.LU R24, [R1+0x378] ;  /* 0x0003780001187983 */ /* 0x000ee20000300800 */
[----:B------:R-:W-:-:S03]  /*5f360*/  ISETP.GE.AND P0, PT, R23, c[0x0][0x17c], PT ;  /* 0x00005f0017007a0c */ /* 0x000fc60003f06270 */
[----:B----4-:R0:W-:Y:S01]  /*5f370*/  @P6 STG.E.U16 [R18.64], R2 ;  /* 0x0000000212006986 */ /* 0x0101e2000c101506 */
[----:B-1----:R-:W-:Y:S01]  /*5f380*/  PRMT R22, R2, 0x7632, R22 ;  /* 0x0000763202167816 */ /* 0x002fe20000000016 */
[----:B------:R-:W-:Y:S02]  /*5f390*/  IMAD.WIDE R10, R20, 0x2, R6 ;  /* 0x00000002140a7825 */ /* 0x000fe400078e0206 */
[----:B--2---:R-:W2:Y:S04]  /*5f3a0*/  LDL.LU R29, [R1+0x368] ;  /* 0x00036800011d7983 */ /* 0x004ea80000300800 */
[----:B0-----:R-:W4:Y:S04]  /*5f3b0*/  LDL.LU R2, [R1+0x348] ;  /* 0x0003480001027983 */ /* 0x001f280000300800 */
[----:B------:R-:W2:Y:S04]  /*5f3c0*/  LDL.LU R20, [R1+0x5a4] ;  /* 0x0005a40001147983 */ /* 0x000ea80000300800 */
[----:B------:R-:W3:Y:S01]  /*5f3d0*/  LDL.LU R23, [R1+0x594] ;  /* 0x0005940001177983 */ /* 0x000ee20000300800 */
[----:B------:R-:W-:-:S02]  /*5f3e0*/  ISETP.LT.AND P4, PT, R25, c[0x0][0x178], !P1 ;  /* 0x00005e0019007a0c */ /* 0x000fc40004f81270 */
[----:B------:R-:W-:Y:S02]  /*5f3f0*/  ISETP.LT.AND P1, PT, R27, c[0x0][0x178], !P1 ;  /* 0x00005e001b007a0c */ /* 0x000fe40004f21270 */
[----:B------:R-:W-:Y:S01]  /*5f400*/  ISETP.LT.AND P5, PT, R28, c[0x0][0x178], !P3 ;  /* 0x00005e001c007a0c */ /* 0x000fe20005fa1270 */
[----:B------:R-:W-:-:S04]  /*5f410*/  IMAD.WIDE R16, R0, 0x2, R4 ;  /* 0x0000000200107825 */ /* 0x000fc800078e0204 */
[----:B------:R-:W-:Y:S01]  /*5f420*/  IMAD.WIDE R18, R0, 0x2, R14 ;  /* 0x0000000200127825 */ /* 0x000fe200078e020e */
[----:B------:R-:W-:-:S03]  /*5f430*/  ISETP.LT.AND P6, PT, R26, c[0x0][0x178], !P3 ;  /* 0x00005e001a007a0c */ /* 0x000fc60005fc1270 */
        /* <DEDUP_REMOVED lines=13> */
[C---:B------:R-:W-:Y:S01]  /*5f510*/  IMAD.WIDE R16, R20.reuse, 0x2, R4 ;  /* 0x0000000214107825 */ /* 0x040fe200078e0204 */
[----:B0-----:R-:W-:Y:S02]  /*5f520*/  PRMT R22, R23, 0x7632, R22 ;  /* 0x0000763217167816 */ /* 0x001fe40000000016 */
[----:B------:R-:W-:Y:S01]  /*5f530*/  IADD3 R23, R3, 0xa1, RZ ;  /* 0x000000a103177810 */ /* 0x000fe20007ffe0ff */
[----:B------:R-:W-:Y:S02]  /*5f540*/  IMAD.WIDE R18, R20, 0x2, R14 ;  /* 0x0000000214127825 */ /* 0x000fe400078e020e */
[----:B------:R0:W-:Y:S01]  /*5f550*/  @P4 STG.E.U16 [R8.64], R21 ;  /* 0x0000001508004986 */ /* 0x0001e2000c101506 */
[----:B------:R-:W-:-:S03]  /*5f560*/  ISETP.GE.AND P1, PT, R23, c[0x0][0x17c], PT ;  /* 0x00005f0017007a0c */ /* 0x000fc60003f26270 */
[----:B------:R1:W-:Y:S01]  /*5f570*/  @P3 STG.E.U16 [R10.64], R22 ;  /* 0x000000160a003986 */ /* 0x0003e2000c101506 */
[----:B------:R-:W-:Y:S02]  /*5f580*/  ISETP.LT.AND P4, PT, R25, c[0x0][0x178], !P2 ;  /* 0x00005e0019007a0c */ /* 0x000fe40005781270 */
        /* <DEDUP_REMOVED lines=25> */
[----:B------:R-:W-:Y:S02]  /*5f720*/  IADD3 R23, R3, 0xa2, RZ ;  /* 0x000000a203177810 */ /* 0x000fe40007ffe0ff */
[----:B------:R-:W-:Y:S02]  /*5f730*/  ISETP.LT.AND P4, PT, R25, c[0x0][0x178], !P1 ;  /* 0x00005e0019007a0c */ /* 0x000fe40004f81270 */
[----:B------:R-:W-:Y:S02]  /*5f740*/  ISETP.GE.AND P2, PT, R23, c[0x0][0x17c], PT ;  /* 0x00005f0017007a0c */ /* 0x000fe40003f46270 */
[----:B------:R-:W-:-:S02]  /*5f750*/  IADD3 R23, R3, 0xa3, RZ ;  /* 0x000000a303177810 */ /* 0x000fc40007ffe0ff */
[----:B------:R-:W-:Y:S02]  /*5f760*/  ISETP.LT.AND P3, PT, R27, c[0x0][0x178], !P1 ;  /* 0x00005e001b007a0c */ /* 0x000fe40004f61270 */
        /* <DEDUP_REMOVED lines=16> */
[----:B------:R-:W-:Y:S02]  /*5f870*/  ISETP.LT.AND P5, PT, R28, c[0x0][0x178], !P1 ;  /* 0x00005e001c007a0c */ /* 0x000fe40004fa1270 */
[----:B---3--:R-:W-:-:S05]  /*5f880*/  PRMT R22, R23, 0x7632, R22 ;  /* 0x0000763217167816 */ /* 0x008fca0000000016 */
[----:B------:R0:W-:Y:S01]  /*5f890*/  @P6 STG.E.U16 [R18.64], R23 ;  /* 0x0000001712006986 */ /* 0x0001e2000c101506 */
[----:B------:R-:W-:Y:S01]  /*5f8a0*/  ISETP.LT.AND P6, PT, R26, c[0x0][0x178], !P1 ;  /* 0x00005e001a007a0c */ /* 0x000fe20004fc1270 */
[----:B------:R-:W-:Y:S01]  /*5f8b0*/  IMAD.WIDE R16, R0, 0x2, R4 ;  /* 0x0000000200107825 */ /* 0x000fe200078e0204 */
[----:B0-----:R-:W-:-:S03]  /*5f8c0*/  IADD3 R23, R3, 0xa4, RZ ;  /* 0x000000a403177810 */ /* 0x001fc60007ffe0ff */
[----:B------:R-:W-:Y:S01]  /*5f8d0*/  IMAD.WIDE R18, R0, 0x2, R14 ;  /* 0x0000000200127825 */ /* 0x000fe200078e020e */
        /* <DEDUP_REMOVED lines=89> */
[----:B------:R-:W-:-:S02]  /*5fe70*/  ISETP.LT.AND P3, PT, R27, c[0x0][0x178], !P1 ;  /* 0x00005e001b007a0c */ /* 0x000fc40004f61270 */
[----:B------:R-:W-:Y:S02]  /*5fe80*/  IADD3 R23, R3, 0xa9, RZ ;  /* 0x000000a903177810 */ /* 0x000fe40007ffe0ff */
        /* <DEDUP_REMOVED lines=23> */
[----:B------:R-:W-:Y:S01]  /*60000*/  ISETP.GE.AND P4, PT, R23, c[0x0][0x17c], PT ;  /* 0x00005f0017007a0c */ /* 0x000fe20003f86270 */
[----:B--2---:R0:W-:Y:S01]  /*60010*/  @P3 STG.E.U16 [R8.64], R20 ;  /* 0x0000001408003986 */ /* 0x0041e2000c101506 */
[----:B------:R-:W-:Y:S02]  /*60020*/  ISETP.LT.AND P3, PT, R25, c[0x0][0x178], !P1 ;  /* 0x00005e0019007a0c */ /* 0x000fe40004f61270 */
[----:B------:R-:W-:Y:S01]  /*60030*/  ISETP.LT.AND P1, PT, R27, c[0x0][0x178], !P1 ;  /* 0x00005e001b007a0c */ /* 0x000fe20004f21270 */
[----:B------:R-:W-:Y:S04]  /*60040*/  @P2 STG.E.U16 [R10.64], R24 ;  /* 0x000000180a002986 */ /* 0x000fe8000c101506 */
        /* <DEDUP_REMOVED lines=8> */
[----:B--2---:R-:W-:-:S03]  /*600d0*/  PRMT R22, R24, 0x7632, R22 ;  /* 0x0000763218167816 */ /* 0x004fc60000000016 */
[C---:B------:R-:W-:Y:S01]  /*600e0*/  IMAD.WIDE R16, R20.reuse, 0x2, R4 ;  /* 0x0000000214107825 */ /* 0x040fe200078e0204 */
[----:B------:R0:W-:Y:S03]  /*600f0*/  @P3 STG.E.U16 [R8.64], R21 ;  /* 0x0000001508003986 */ /* 0x0001e6000c101506 */
[C---:B------:R-:W-:Y:S01]  /*60100*/  IMAD.WIDE R18, R20.reuse, 0x2, R14 ;  /* 0x0000000214127825 */ /* 0x040fe200078e020e */
[----:B------:R1:W-:Y:S01]  /*60110*/  @P1 STG.E.U16 [R10.64], R22 ;  /* 0x000000160a001986 */ /* 0x0003e2000c101506 */
[----:B------:R-:W-:-:S03]  /*60120*/  IADD3 R0, R20, c[0x0][0x198], RZ ;  /* 0x0000660014007a10 */ /* 0x000fc60007ffe0ff */
[----:B------:R2:W-:Y:S01]  /*60130*/  @P5 STG.E.U16 [R16.64], R29 ;  /* 0x0000001d10005986 */ /* 0x0005e2000c101506 */
[----:B0-----:R-:W-:-:S03]  /*60140*/  PRMT R21, R29, 0x7632, R21 ;  /* 0x000076321d157816 */ /* 0x001fc60000000015 */
[----:B----4-:R0:W-:Y:S01]  /*60150*/  @P6 STG.E.U16 [R18.64], R2 ;  /* 0x0000000212006986 */ /* 0x0101e2000c101506 */
[----:B------:R-:W-:Y:S01]  /*60160*/  IMAD.WIDE R8, R20, 0x2, R12 ;  /* 0x0000000214087825 */ /* 0x000fe200078e020c */
[----:B-1----:R-:W-:-:S03]  /*60170*/  PRMT R22, R2, 0x7632, R22 ;  /* 0x0000763202167816 */ /* 0x002fc60000000016 */
[----:B------:R-:W-:Y:S01]  /*60180*/  IMAD.WIDE R10, R20, 0x2, R6 ;  /* 0x00000002140a7825 */ /* 0x000fe200078e0206 */
[----:B--2---:R-:W2:Y:S04]  /*60190*/  LDL.LU R29, [R1+0x5c8] ;  /* 0x0005c800011d7983 */ /* 0x004ea80000300800 */
[----:B------:R-:W3:Y:S04]  /*601a0*/  LDL.LU R24, [R1+0x588] ;  /* 0x0005880001187983 */ /* 0x000ee80000300800 */
[----:B0-----:R-:W4:Y:S04]  /*601b0*/  LDL.LU R2, [R1+0x578] ;  /* 0x0005780001027983 */ /* 0x001f280000300800 */
[----:B------:R-:W2:Y:S01]  /*601c0*/  LDL.LU R20, [R1+0x528] ;  /* 0x0005280001147983 */ /* 0x000ea20000300800 */
[----:B------:R-:W-:-:S02]  /*601d0*/  ISETP.LT.AND P1, PT, R25, c[0x0][0x178], !P4 ;  /* 0x00005e0019007a0c */ /* 0x000fc40006721270 */
[----:B------:R-:W-:-:S11]  /*601e0*/  ISETP.LT.AND P4, PT, R27, c[0x0][0x178], !P4 ;  /* 0x00005e001b007a0c */ /* 0x000fd60006781270 */
[----:B--2---:R0:W-:Y:S04]  /*601f0*/  @P1 STG.E.U16 [R8.64], R20 ;  /* 0x0000001408001986 */ /* 0x0041e8000c101506 */
[----:B0-----:R-:W2:Y:S01]  /*60200*/  LDL R9, [R1+0x448] ;  /* 0x0004480001097983 */ /* 0x001ea20000100800 */
[----:B------:R-:W-:-:S04]  /*60210*/  IADD3 R23, R3, 0xab, RZ ;  /* 0x000000ab03177810 */ /* 0x000fc80007ffe0ff */
[----:B------:R-:W-:-:S04]  /*60220*/  ISETP.GE.AND P2, PT, R23, c[0x0][0x17c], PT ;  /* 0x00005f0017007a0c */ /* 0x000fc80003f46270 */
[----:B------:R-:W-:Y:S02]  /*60230*/  ISETP.LT.AND P5, PT, R28, c[0x0][0x178], !P2 ;  /* 0x00005e001c007a0c */ /* 0x000fe400057a1270 */
[----:B------:R-:W-:Y:S02]  /*60240*/  ISETP.LT.AND P6, PT, R26, c[0x0][0x178], !P2 ;  /* 0x00005e001a007a0c */ /* 0x000fe400057c1270 */
[----:B------:R-:W-:Y:S01]  /*60250*/  IADD3 R23, R3, 0xac, RZ ;  /* 0x000000ac03177810 */ /* 0x000fe20007ffe0ff */
[----:B--2---:R0:W-:Y:S04]  /*60260*/  @P4 STG.E.U16 [R10.64], R9 ;  /* 0x000000090a004986 */ /* 0x0041e8000c101506 */
[----:B0-----:R-:W2:Y:S01]  /*60270*/  LDL.LU R11, [R1+0x448] ;  /* 0x00044800010b7983 */ /* 0x001ea20000300800 */
[----:B------:R-:W-:Y:S01]  /*60280*/  ISETP.LT.AND P3, PT, R25, c[0x0][0x178], !P2 ;  /* 0x00005e0019007a0c */ /* 0x000fe20005761270 */
[----:B------:R-:W-:Y:S01]  /*60290*/  IMAD.WIDE R16, R0, 0x2, R4 ;  /* 0x0000000200107825 */ /* 0x000fe200078e0204 */
[----:B------:R-:W-:-:S03]  /*602a0*/  ISETP.GE.AND P1, PT, R23, c[0x0][0x17c], PT ;  /* 0x00005f0017007a0c */ /* 0x000fc60003f26270 */
[----:B------:R-:W-:Y:S01]  /*602b0*/  IMAD.WIDE R18, R0, 0x2, R14 ;  /* 0x0000000200127825 */ /* 0x000fe200078e020e */
[----:B------:R-:W-:Y:S01]  /*602c0*/  ISETP.LT.AND P2, PT, R27, c[0x0][0x178], !P2 ;  /* 0x00005e001b007a0c */ /* 0x000fe20005741270 */
[----:B------:R0:W-:Y:S01]  /*602d0*/  @P5 STG.E.U16 [R16.64], R21 ;  /* 0x0000001510005986 */ /* 0x0001e2000c101506 */
[----:B------:R-:W-:Y:S01]  /*602e0*/  ISETP.LT.AND P4, PT, R28, c[0x0][0x178], !P1 ;  /* 0x00005e001c007a0c */ /* 0x000fe20004f81270 */
[----:B------:R-:W-:Y:S01]  /*602f0*/  IMAD.WIDE R8, R0, 0x2, R12 ;  /* 0x0000000200087825 */ /* 0x000fe200078e020c */
[----:B------:R-:W-:Y:S01]  /*60300*/  PRMT R10, R20, 0x7632, R10 ;  /* 0x00007632140a7816 */ /* 0x000fe2000000000a */
[----:B------:R1:W-:Y:S01]  /*60310*/  @P6 STG.E.U16 [R18.64], R22 ;  /* 0x0000001612006986 */ /* 0x0003e2000c101506 */
[----:B------:R-:W-:Y:S02]  /*60320*/  ISETP.LT.AND P5, PT, R26, c[0x0][0x178], !P1 ;  /* 0x00005e001a007a0c */ /* 0x000fe40004fa1270 */
[----:B------:R-:W-:Y:S02]  /*60330*/  ISETP.LT.AND P6, PT, R25, c[0x0][0x178], !P1 ;  /* 0x00005e0019007a0c */ /* 0x000fe40004fc1270 */
[----:B------:R-:W-:Y:S01]  /*60340*/  IADD3 R20, R0, c[0x0][0x198], RZ ;  /* 0x0000660000147a10 */ /* 0x000fe20007ffe0ff */
[----:B------:R3:W-:Y:S04]  /*60350*/  @P3 STG.E.U16 [R8.64], R10 ;  /* 0x0000000a08003986 */ /* 0x0007e8000c101506 */
[----:B0-----:R-:W-:-:S04]  /*60360*/  IMAD.WIDE R16, R20, 0x2, R14 ;  /* 0x0000000214107825 */ /* 0x001fc800078e020e */
[----:B-1----:R-:W-:-:S04]  /*60370*/  IMAD.WIDE R18, R20, 0x2, R12 ;  /* 0x0000000214127825 */ /* 0x002fc800078e020c */
[----:B---3--:R-:W-:Y:S01]  /*60380*/  IMAD.WIDE R8, R0, 0x2, R6 ;  /* 0x0000000200087825 */ /* 0x008fe200078e0206 */
[----:B----4-:R-:W-:Y:S02]  /*60390*/  PRMT R23, R2, 0x7632, R23 ;  /* 0x0000763202177816 */ /* 0x010fe40000000017 */
[C---:B------:R-:W-:Y:S02]  /*603a0*/  IADD3 R0, R20.reuse, c[0x0][0x198], RZ ;  /* 0x0000660014007a10 */ /* 0x040fe40007ffe0ff */
[----:B--2---:R-:W-:Y:S01]  /*603b0*/  PRMT R21, R11, 0x7632, R21 ;  /* 0x000076320b157816 */ /* 0x004fe20000000015 */
[----:B------:R-:W-:-:S04]  /*603c0*/  IMAD.WIDE R10, R20, 0x2, R4 ;  /* 0x00000002140a7825 */ /* 0x000fc800078e0204 */
[----:B------:R0:W-:Y:S04]  /*603d0*/  @P2 STG.E.U16 [R8.64], R21 ;  /* 0x0000001508002986 */ /* 0x0001e8000c101506 */
[----:B------:R1:W-:Y:S04]  /*603e0*/  @P4 STG.E.U16 [R10.64], R29 ;  /* 0x0000001d0a004986 */ /* 0x0003e8000c101506 */
[----:B------:R-:W-:Y:S01]  /*603f0*/  @P5 STG.E.U16 [R16.64], R24 ;  /* 0x0000001810005986 */ /* 0x000fe2000c101506 */
[----:B0-----:R-:W-:-:S03]  /*60400*/  PRMT R21, R29, 0x7632, R21 ;  /* 0x000076321d157816 */ /* 0x001fc60000000015 */
[----:B------:R0:W-:Y:S01]  /*60410*/  @P6 STG.E.U16 [R18.64], R2 ;  /* 0x0000000212006986 */ /* 0x0001e2000c101506 */
[----:B------:R-:W-:-:S03]  /*60420*/  IMAD.WIDE R8, R20, 0x2, R6 ;  /* 0x0000000214087825 */ /* 0x000fc600078e0206 */
[----:B-1----:R-:W2:Y:S04]  /*60430*/  LDL.LU R29, [R1+0x5a8] ;  /* 0x0005a800011d7983 */ /* 0x002ea80000300800 */
[----:B0-----:R-:W3:Y:S04]  /*60440*/  LDL.LU R2, [R1+0x598] ;  /* 0x0005980001027983 */ /* 0x001ee80000300800 */
[----:B------:R-:W4:Y:S01]  /*60450*/  LDL R20, [R1+0x568] ;  /* 0x0005680001147983 */ /* 0x000f220000100800 */
[----:B------:R-:W-:Y:S02]  /*60460*/  IADD3 R22, R3, 0xad, RZ ;  /* 0x000000ad03167810 */ /* 0x000fe40007ffe0ff */
[----:B------:R-:W-:-:S02]  /*60470*/  ISETP.LT.AND P2, PT, R27, c[0x0][0x178], !P1 ;  /* 0x00005e001b007a0c */ /* 0x000fc40004f41270 */
[----:B------:R-:W-:Y:S02]  /*60480*/  ISETP.GE.AND P3, PT, R22, c[0x0][0x17c], PT ;  /* 0x00005f0016007a0c */ /* 0x000fe40003f66270 */
[----:B------:R-:W-:Y:S02]  /*60490*/  PRMT R22, R24, 0x7632, R22 ;  /* 0x0000763218167816 */ /* 0x000fe40000000016 */
[----:B------:R-:W-:Y:S02]  /*604a0*/  ISETP.LT.AND P4, PT, R28, c[0x0][0x178], !P3 ;  /* 0x00005e001c007a0c */ /* 0x000fe40005f81270 */
[----:B------:R-:W-:Y:S02]  /*604b0*/  ISETP.LT.AND P5, PT, R26, c[0x0][0x178], !P3 ;  /* 0x00005e001a007a0c */ /* 0x000fe40005fa1270 */
[----:B------:R-:W-:Y:S01]  /*604c0*/  IADD3 R24, R3, 0xae, RZ ;  /* 0x000000ae03187810 */ /* 0x000fe20007ffe0ff */
[----:B------:R-:W-:-:S03]  /*604d0*/  IMAD.WIDE R10, R0, 0x2, R4 ;  /* 0x00000002000a7825 */ /* 0x000fc600078e0204 */
[----:B------:R-:W-:Y:S02]  /*604e0*/  ISETP.GE.AND P1, PT, R24, c[0x0][0x17c], PT ;  /* 0x00005f0018007a0c */ /* 0x000fe40003f26270 */
[----:B------:R-:W2:Y:S01]  /*604f0*/  LDL.LU R24, [R1+0x5d8] ;  /* 0x0005d80001187983 */ /* 0x000ea20000300800 */
[----:B------:R-:W-:-:S03]  /*60500*/  IMAD.WIDE R16, R0, 0x2, R14 ;  /* 0x0000000200107825 */ /* 0x000fc600078e020e */
[----:B----4-:R0:W-:Y:S04]  /*60510*/  @P2 STG.E.U16 [R8.64], R20 ;  /* 0x0000001408002986 */ /* 0x0101e8000c101506 */
[----:B------:R-:W-:Y:S04]  /*60520*/  @P4 STG.E.U16 [R10.64], R21 ;  /* 0x000000150a004986 */ /* 0x000fe8000c101506 */
[----:B0-----:R-:W4:Y:S04]  /*60530*/  LDL.LU R9, [R1+0x568] ;  /* 0x0005680001097983 */ /* 0x001f280000300800 */
[----:B------:R0:W-:Y:S04]  /*60540*/  @P5 STG.E.U16 [R16.64], R22 ;  /* 0x0000001610005986 */ /* 0x0001e8000c101506 */
[----:B0-----:R-:W3:Y:S01]  /*60550*/  LDL.LU R22, [R1+0x5e8] ;  /* 0x0005e80001167983 */ /* 0x001ee20000300800 */
[----:B------:R-:W-:-:S02]  /*60560*/  ISETP.LT.AND P6, PT, R25, c[0x0][0x178], !P3 ;  /* 0x00005e0019007a0c */ /* 0x000fc40005fc1270 */
[----:B------:R-:W-:Y:S02]  /*60570*/  ISETP.LT.AND P2, PT, R27, c[0x0][0x178], !P3 ;  /* 0x00005e001b007a0c */ /* 0x000fe40005f41270 */
[----:B------:R-:W-:Y:S02]  /*60580*/  ISETP.LT.AND P3, PT, R28, c[0x0][0x178], !P1 ;  /* 0x00005e001c007a0c */ /* 0x000fe40004f61270 */
[----:B------:R-:W-:Y:S02]  /*60590*/  IADD3 R8, R3, 0xaf, RZ ;  /* 0x000000af03087810 */ /* 0x000fe40007ffe0ff */
[C---:B------:R-:W-:Y:S01]  /*605a0*/  IADD3 R20, R0.reuse, c[0x0][0x198], RZ ;  /* 0x0000660000147a10 */ /* 0x040fe20007ffe0ff */
[----:B------:R-:W-:Y:S01]  /*605b0*/  IMAD.WIDE R18, R0, 0x2, R12 ;  /* 0x0000000200127825 */ /* 0x000fe200078e020c */
[----:B------:R-:W-:Y:S02]  /*605c0*/  ISETP.GE.AND P4, PT, R8, c[0x0][0x17c], PT ;  /* 0x00005f0008007a0c */ /* 0x000fe40003f86270 */
[----:B------:R-:W-:Y:S01]  /*605d0*/  ISETP.LT.AND P5, PT, R26, c[0x0][0x178], !P1 ;  /* 0x00005e001a007a0c */ /* 0x000fe20004fa1270 */
[----:B------:R-:W-:Y:S01]  /*605e0*/  IMAD.WIDE R10, R20, 0x2, R4 ;  /* 0x00000002140a7825 */ /* 0x000fe200078e0204 */
[----:B------:R0:W-:Y:S01]  /*605f0*/  @P6 STG.E.U16 [R18.64], R23 ;  /* 0x0000001712006986 */ /* 0x0001e2000c101506 */
[----:B------:R-:W-:-:S02]  /*60600*/  ISETP.LT.AND P6, PT, R25, c[0x0][0x178], !P1 ;  /* 0x00005e0019007a0c */ /* 0x000fc40004fc1270 */
[----:B------:R-:W-:-:S04]  /*60610*/  IMAD.WIDE R16, R20, 0x2, R14 ;  /* 0x0000000214107825 */ /* 0x000fc800078e020e */
[----:B0-----:R-:W-:Y:S01]  /*60620*/  IMAD.WIDE R18, R20, 0x2, R12 ;  /* 0x0000000214127825 */ /* 0x001fe200078e020c */
[----:B--2---:R-:W-:Y:S02]  /*60630*/  PRMT R23, R29, 0x7632, R23 ;  /* 0x000076321d177816 */ /* 0x004fe40000000017 */
[----:B----4-:R-:W-:Y:S01]  /*60640*/  PRMT R21, R9, 0x7632, R21 ;  /* 0x0000763209157816 */ /* 0x010fe20000000015 */
[----:B------:R-:W-:-:S05]  /*60650*/  IMAD.WIDE R8, R0, 0x2, R6 ;  /* 0x0000000200087825 */ /* 0x000fca00078e0206 */
[----:B------:R0:W-:Y:S04]  /*60660*/  @P2 STG.E.U16 [R8.64], R21 ;  /* 0x0000001508002986 */ /* 0x0001e8000c101506 */
[----:B---3--:R-:W-:Y:S01]  /*60670*/  @P3 STG.E.U16 [R10.64], R22 ;  /* 0x000000160a003986 */ /* 0x008fe2000c101506 */
[----:B------:R-:W-:Y:S01]  /*60680*/  ISETP.LT.AND P3, PT, R27, c[0x0][0x178], !P1 ;  /* 0x00005e001b007a0c */ /* 0x000fe20004f61270 */
[----:B0-----:R-:W-:Y:S01]  /*60690*/  IMAD.WIDE R8, R20, 0x2, R6 ;  /* 0x0000000214087825 */ /* 0x001fe200078e0206 */
[----:B------:R-:W-:Y:S01]  /*606a0*/  PRMT R21, R24, 0x7632, R21 ;  /* 0x0000763218157816 */ /* 0x000fe20000000015 */
[----:B------:R0:W-:Y:S04]  /*606b0*/  @P5 STG.E.U16 [R16.64], R24 ;  /* 0x0000001810005986 */ /* 0x0001e8000c101506 */
[----:B------:R1:W-:Y:S01]  /*606c0*/  @P6 STG.E.U16 [R18.64], R29 ;  /* 0x0000001d12006986 */ /* 0x0003e2000c101506 */
[----:B------:R-:W-:-:S02]  /*606d0*/  ISETP.LT.AND P6, PT, R25, c[0x0][0x178], !P4 ;  /* 0x00005e0019007a0c */ /* 0x000fc400067c1270 */
[----:B0-----:R-:W-:-:S03]  /*606e0*/  IADD3 R24, R3, 0xb1, RZ ;  /* 0x000000b103187810 */ /* 0x001fc60007ffe0ff */
[----:B------:R0:W-:Y:S01]  /*606f0*/  @P3 STG.E.U16 [R8.64], R2 ;  /* 0x0000000208003986 */ /* 0x0001e2000c101506 */
[----:B------:R-:W-:-:S03]  /*60700*/  ISETP.GE.AND P3, PT, R24, c[0x0][0x17c], PT ;  /* 0x00005f0018007a0c */ /* 0x000fc60003f66270 */
[----:B-1----:R-:W2:Y:S04]  /*60710*/  LDL.LU R29, [R1+0x39c] ;  /* 0x00039c00011d7983 */ /* 0x002ea80000300800 */
[----:B------:R-:W3:Y:S04]  /*60720*/  LDL.LU R25, [R1+0x37c] ;  /* 0x00037c0001197983 */ /* 0x000ee80000300800 */
[----:B------:R-:W4:Y:S01]  /*60730*/  LDL R24, [R1+0x10c0] ;  /* 0x0010c00001187983 */ /* 0x000f220000100800 */
[----:B------:R-:W-:Y:S02]  /*60740*/  IADD3 R0, R3, 0xb0, RZ ;  /* 0x000000b003007810 */ /* 0x000fe40007ffe0ff */
[----:B------:R-:W-:-:S02]  /*60750*/  ISETP.LT.AND P1, PT, R28, c[0x0][0x178], !P4 ;  /* 0x00005e001c007a0c */ /* 0x000fc40006721270 */
[----:B------:R-:W-:Y:S02]  /*60760*/  ISETP.GE.AND P2, PT, R0, c[0x0][0x17c], PT ;  /* 0x00005f0000007a0c */ /* 0x000fe40003f46270 */
[----:B------:R-:W-:Y:S02]  /*60770*/  ISETP.LT.AND P5, PT, R26, c[0x0][0x178], !P4 ;  /* 0x00005e001a007a0c */ /* 0x000fe400067a1270 */
[----:B------:R-:W-:Y:S02]  /*60780*/  PRMT R0, R22, 0x7632, R0 ;  /* 0x0000763216007816 */ /* 0x000fe40000000000 */
[----:B------:R-:W-:Y:S02]  /*60790*/  IADD3 R22, R20, c[0x0][0x198], RZ ;  /* 0x0000660014167a10 */ /* 0x000fe40007ffe0ff */
[----:B------:R-:W-:-:S03]  /*607a0*/  ISETP.LT.AND P4, PT, R27, c[0x0][0x178], !P4 ;  /* 0x00005e001b007a0c */ /* 0x000fc60006781270 */
[----:B------:R-:W-:-:S04]  /*607b0*/  IMAD.WIDE R10, R22, 0x2, R4 ;  /* 0x00000002160a7825 */ /* 0x000fc800078e0204 */
[C---:B------:R-:W-:Y:S01]  /*607c0*/  IMAD.WIDE R16, R22.reuse, 0x2, R14 ;  /* 0x0000000216107825 */ /* 0x040fe200078e020e */
[----:B------:R1:W-:Y:S03]  /*607d0*/  @P1 STG.E.U16 [R10.64], R0 ;  /* 0x000000000a001986 */ /* 0x0003e6000c101506 */
[----:B------:R-:W-:Y:S01]  /*607e0*/  IMAD.WIDE R18, R22, 0x2, R12 ;  /* 0x0000000216127825 */ /* 0x000fe200078e020c */
[----:B------:R-:W-:Y:S01]  /*607f0*/  @P5 STG.E.U16 [R16.64], R21 ;  /* 0x0000001510005986 */ /* 0x000fe2000c101506 */
[----:B------:R-:W-:-:S03]  /*60800*/  ISETP.LT.AND P1, PT, R28, c[0x0][0x178], !P2 ;  /* 0x00005e001c007a0c */ /* 0x000fc60005721270 */
[----:B------:R1:W-:Y:S01]  /*60810*/  @P6 STG.E.U16 [R18.64], R23 ;  /* 0x0000001712006986 */ /* 0x0003e2000c101506 */
[----:B0-----:R-:W-:Y:S01]  /*60820*/  IMAD.WIDE R8, R22, 0x2, R6 ;  /* 0x0000000216087825 */ /* 0x001fe200078e0206 */
[----:B-1----:R-:W-:Y:S02]  /*60830*/  PRMT R11, R2, 0x7632, R11 ;  /* 0x00007632020b7816 */ /* 0x002fe4000000000b */
[----:B------:R-:W-:Y:S01]  /*60840*/  IADD3 R0, R22, c[0x0][0x198], RZ ;  /* 0x0000660016007a10 */ /* 0x000fe20007ffe0ff */
[----:B------:R-:W3:Y:S04]  /*60850*/  LDL.LU R23, [R1+0x34c] ;  /* 0x00034c0001177983 */ /* 0x000ee80000300800 */
[----:B------:R-:W3:Y:S01]  /*60860*/  LDL.LU R26, [R1+0x41c] ;  /* 0x00041c00011a7983 */ /* 0x000ee20000300800 */
[----:B------:R-:W-:-:S03]  /*60870*/  IADD3 R10, R3, 0xb2, RZ ;  /* 0x000000b2030a7810 */ /* 0x000fc60007ffe0ff */
[----:B------:R-:W3:Y:S04]  /*60880*/  LDL.LU R2, [R1+0x3ac] ;  /* 0x0003ac0001027983 */ /* 0x000ee80000300800 */
[----:B------:R-:W3:Y:S01]  /*60890*/  LDL R22, [R1+0x10c4] ;  /* 0x0010c40001167983 */ /* 0x000ee20000100800 */
[----:B------:R-:W-:-:S03]  /*608a0*/  IMAD.WIDE R16, R0, 0x2, R4 ;  /* 0x0000000200107825 */ /* 0x000fc600078e0204 */
[----:B------:R0:W-:Y:S01]  /*608b0*/  @P4 STG.E.U16 [R8.64], R11 ;  /* 0x0000000b08004986 */ /* 0x0001e2000c101506 */
[----:B------:R-:W-:Y:S01]  /*608c0*/  ISETP.GE.AND P4, PT, R10, c[0x0][0x17c], PT ;  /* 0x00005f000a007a0c */ /* 0x000fe20003f86270 */
[----:B0-----:R-:W-:Y:S01]  /*608d0*/  IMAD.WIDE R10, R0, 0x2, R14 ;  /* 0x00000002000a7825 */ /* 0x001fe200078e020e */
[----:B----4-:R-:W-:Y:S01]  /*608e0*/  ISETP.LT.AND P5, PT, R24, c[0x0][0x178], !P2 ;  /* 0x00005e0018007a0c */ /* 0x010fe200057a1270 */
[----:B--2---:R-:W-:-:S12]  /*608f0*/  @P1 STG.E.U16 [R16.64], R29 ;  /* 0x0000001d10001986 */ /* 0x004fd8000c101506 */
[----:B---3--:R0:W-:Y:S04]  /*60900*/  @P5 STG.E.U16 [R10.64], R25 ;  /* 0x000000190a005986 */ /* 0x0081e8000c101506 */
[----:B0-----:R-:W2:Y:S01]  /*60910*/  LDL.LU R11, [R1+0x36c] ;  /* 0x00036c00010b7983 */ /* 0x001ea20000300800 */
[----:B------:R-:W-:-:S04]  /*60920*/  IMAD.WIDE R8, R0, 0x2, R12 ;  /* 0x0000000200087825 */ /* 0x000fc800078e020c */
[----:B------:R-:W-:Y:S01]  /*60930*/  IMAD.WIDE R16, R0, 0x2, R6 ;  /* 0x0000000200107825 */ /* 0x000fe200078e0206 */
[----:B------:R-:W-:Y:S02]  /*60940*/  ISETP.LT.AND P5, PT, R28, c[0x0][0x178], !P3 ;  /* 0x00005e001c007a0c */ /* 0x000fe40005fa1270 */
[----:B------:R-:W-:Y:S02]  /*60950*/  IADD3 R0, R0, c[0x0][0x198], RZ ;  /* 0x0000660000007a10 */ /* 0x000fe40007ffe0ff */
[----:B------:R-:W-:Y:S02]  /*60960*/  ISETP.LT.AND P6, PT, R22, c[0x0][0x178], !P2 ;  /* 0x00005e0016007a0c */ /* 0x000fe400057c1270 */
[----:B------:R-:W-:Y:S02]  /*60970*/  ISETP.LT.AND P2, PT, R27, c[0x0][0x178], !P2 ;  /* 0x00005e001b007a0c */ /* 0x000fe40005741270 */
[----:B------:R-:W-:Y:S02]  /*60980*/  PRMT R20, R29, 0x7632, R20 ;  /* 0x000076321d147816 */ /* 0x000fe40000000014 */
[----:B------:R-:W-:Y:S01]  /*60990*/  PRMT R21, R25, 0x7632, R21 ;  /* 0x0000763219157816 */ /* 0x000fe20000000015 */
[----:B------:R-:W3:Y:S04]  /*609a0*/  LDL.LU R29, [R1+0x1adc] ;  /* 0x001adc00011d7983 */ /* 0x000ee80000300800 */
[----:B------:R-:W4:Y:S01]  /*609b0*/  LDL.LU R25, [R1+0x38c] ;  /* 0x00038c0001197983 */ /* 0x000f220000300800 */
[----:B------:R-:W-:-:S04]  /*609c0*/  IADD3 R18, R3, 0xb3, RZ ;  /* 0x000000b303127810 */ /* 0x000fc80007ffe0ff */
[----:B------:R-:W-:Y:S02]  /*609d0*/  ISETP.GE.AND P1, PT, R18, c[0x0][0x17c], PT ;  /* 0x00005f0012007a0c */ /* 0x000fe40003f26270 */
[----:B------:R-:W-:Y:S01]  /*609e0*/  PRMT R18, R23, 0x7632, R18 ;  /* 0x0000763217127816 */ /* 0x000fe20000000012 */
[----:B--2---:R-:W-:Y:S01]  /*609f0*/  @P6 STG.E.U16 [R8.64], R11 ;  /* 0x0000000b08006986 */ /* 0x004fe2000c101506 */
[----:B------:R-:W-:-:S03]  /*60a00*/  ISETP.LT.AND P6, PT, R24, c[0x0][0x178], !P3 ;  /* 0x00005e0018007a0c */ /* 0x000fc60005fc1270 */
[----:B------:R0:W-:Y:S01]  /*60a10*/  @P2 STG.E.U16 [R16.64], R23 ;  /* 0x0000001710002986 */ /* 0x0001e2000c101506 */
[----:B------:R-:W-:Y:S01]  /*60a20*/  ISETP.LT.AND P2, PT, R22, c[0x0][0x178], !P3 ;  /* 0x00005e0016007a0c */ /* 0x000fe20005f41270 */
[----:B0-----:R-:W-:Y:S02]  /*60a30*/  IMAD.MOV.U32 R17, RZ, RZ, R11 ;  /* 0x000000ffff117224 */ /* 0x001fe400078e000b */
[----:B------:R-:W-:-:S03]  /*60a40*/  IMAD.WIDE R10, R0, 0x2, R4 ;  /* 0x00000002000a7825 */ /* 0x000fc600078e0204 */
[----:B------:R-:W-:Y:S01]  /*60a50*/  PRMT R19, R17, 0x7632, R19 ;  /* 0x0000763211137816 */ /* 0x000fe20000000013 */
[C---:B------:R-:W-:Y:S01]  /*60a60*/  IMAD.WIDE R8, R0.reuse, 0x2, R14 ;  /* 0x0000000200087825 */ /* 0x040fe200078e020e */
[----:B------:R-:W-:Y:S03]  /*60a70*/  @P5 STG.E.U16 [R10.64], R20 ;  /* 0x000000140a005986 */ /* 0x000fe6000c101506 */
[----:B------:R-:W-:Y:S01]  /*60a80*/  IMAD.WIDE R16, R0, 0x2, R12 ;  /* 0x0000000200107825 */ /* 0x000fe200078e020c */
[----:B------:R-:W-:Y:S01]  /*60a90*/  @P6 STG.E.U16 [R8.64], R21 ;  /* 0x0000001508006986 */ /* 0x000fe2000c101506 */
[----:B------:R-:W-:-:S03]  /*60aa0*/  ISETP.LT.AND P3, PT, R27, c[0x0][0x178], !P3 ;  /* 0x00005e001b007a0c */ /* 0x000fc60005f61270 */
[----:B------:R0:W-:Y:S01]  /*60ab0*/  @P2 STG.E.U16 [R16.64], R19 ;  /* 0x0000001310002986 */ /* 0x0001e2000c101506 */
[----:B------:R-:W-:Y:S02]  /*60ac0*/  ISETP.LT.AND P5, PT, R28, c[0x0][0x178], !P4 ;  /* 0x00005e001c007a0c */ /* 0x000fe400067a1270 */
[----:B------:R-:W-:Y:S01]  /*60ad0*/  ISETP.LT.AND P2, PT, R24, c[0x0][0x178], !P4 ;  /* 0x00005e0018007a0c */ /* 0x000fe20006741270 */
[----:B0-----:R-:W2:Y:S01]  /*60ae0*/  LDL.LU R19, [R1+0x35c] ;  /* 0x00035c0001137983 */ /* 0x001ea20000300800 */
[C---:B------:R-:W-:Y:S01]  /*60af0*/  IMAD.WIDE R8, R0.reuse, 0x2, R6 ;  /* 0x0000000200087825 */ /* 0x040fe200078e0206 */
[----:B------:R-:W-:Y:S02]  /*60b00*/  IADD3 R17, R0, c[0x0][0x198], RZ ;  /* 0x0000660000117a10 */ /* 0x000fe40007ffe0ff */
[----:B------:R-:W-:Y:S02]  /*60b10*/  IADD3 R0, R3, 0xb4, RZ ;  /* 0x000000b403007810 */ /* 0x000fe40007ffe0ff */
[----:B------:R0:W-:Y:S01]  /*60b20*/  @P3 STG.E.U16 [R8.64], R18 ;  /* 0x0000001208003986 */ /* 0x0001e2000c101506 */
[----:B------:R-:W-:Y:S01]  /*60b30*/  IMAD.WIDE R10, R17, 0x2, R14 ;  /* 0x00000002110a7825 */ /* 0x000fe200078e020e */
[----:B------:R-:W-:-:S02]  /*60b40*/  ISETP.GE.AND P6, PT, R0, c[0x0][0x17c], PT ;  /* 0x00005f0000007a0c */ /* 0x000fc40003fc6270 */
[----:B------:R-:W-:Y:S02]  /*60b50*/  PRMT R0, R26, 0x7632, R0 ;  /* 0x000076321a007816 */ /* 0x000fe40000000000 */
[----:B------:R-:W-:Y:S01]  /*60b60*/  PRMT R16, R2, 0x7632, R16 ;  /* 0x0000763202107816 */ /* 0x000fe20000000010 */
[----:B0-----:R-:W-:-:S05]  /*60b70*/  IMAD.WIDE R8, R17, 0x2, R4 ;  /* 0x0000000211087825 */ /* 0x001fca00078e0204 */
[----:B------:R0:W-:Y:S04]  /*60b80*/  @P5 STG.E.U16 [R8.64], R26 ;  /* 0x0000001a08005986 */ /* 0x0001e8000c101506 */
[----:B------:R1:W-:Y:S04]  /*60b90*/  @P2 STG.E.U16 [R10.64], R2 ;  /* 0x000000020a002986 */ /* 0x0003e8000c101506 */
[----:B0-----:R-:W3:Y:S04]  /*60ba0*/  LDL.LU R26, [R1+0x46c] ;  /* 0x00046c00011a7983 */ /* 0x001ee80000300800 */
[----:B-1----:R-:W3:Y:S01]  /*60bb0*/  LDL.LU R2, [R1+0x42c] ;  /* 0x00042c0001027983 */ /* 0x002ee20000300800 */
[----:B------:R-:W-:-:S02]  /*60bc0*/  ISETP.LT.AND P3, PT, R22, c[0x0][0x178], !P4 ;  /* 0x00005e0016007a0c */ /* 0x000fc40006761270 */
[----:B------:R-:W-:Y:S01]  /*60bd0*/  ISETP.LT.AND P4, PT, R27, c[0x0][0x178], !P4 ;  /* 0x00005e001b007a0c */ /* 0x000fe20006781270 */
[C---:B------:R-:W-:Y:S01]  /*60be0*/  IMAD.WIDE R8, R17.reuse, 0x2, R12 ;  /* 0x0000000211087825 */ /* 0x040fe200078e020c */
[----:B------:R-:W-:Y:S01]  /*60bf0*/  ISETP.LT.AND P5, PT, R28, c[0x0][0x178], !P1 ;  /* 0x00005e001c007a0c */ /* 0x000fe20004fa1270 */
[----:B------:R-:W3:Y:S01]  /*60c00*/  LDL.LU R23, [R1+0x3bc] ;  /* 0x0003bc0001177983 */ /* 0x000ee20000300800 */
[----:B------:R-:W-:Y:S01]  /*60c10*/  ISETP.LT.AND P2, PT, R24, c[0x0][0x178], !P1 ;  /* 0x00005e0018007a0c */ /* 0x000fe20004f41270 */
[C---:B------:R-:W-:Y:S01]  /*60c20*/  IMAD.WIDE R10, R17.reuse, 0x2, R6 ;  /* 0x00000002110a7825 */ /* 0x040fe200078e0206 */
[----:B------:R-:W-:Y:S02]  /*60c30*/  IADD3 R18, R17, c[0x0][0x198], RZ ;  /* 0x0000660011127a10 */ /* 0x000fe40007ffe0ff */
[----:B------:R-:W-:-:S03]  /*60c40*/  IADD3 R17, R3, 0xb5, RZ ;  /* 0x000000b503117810 */ /* 0x000fc60007ffe0ff */
[----:B----4-:R0:W-:Y:S01]  /*60c50*/  @P3 STG.E.U16 [R8.64], R25 ;  /* 0x0000001908003986 */ /* 0x0101e2000c101506 */
[----:B------:R-:W-:Y:S02]  /*60c60*/  ISETP.LT.AND P3, PT, R22, c[0x0][0x178], !P1 ;  /* 0x00005e0016007a0c */ /* 0x000fe40004f61270 */
[----:B------:R-:W-:Y:S01]  /*60c70*/  ISETP.LT.AND P1, PT, R27, c[0x0][0x178], !P1 ;  /* 0x00005e001b007a0c */ /* 0x000fe20004f21270 */
[C---:B0-----:R-:W-:Y:S01]  /*60c80*/  IMAD.WIDE R8, R18.reuse, 0x2, R4 ;  /* 0x0000000212087825 */ /* 0x041fe200078e0204 */
[----:B--2---:R0:W-:Y:S01]  /*60c90*/  @P4 STG.E.U16 [R10.64], R19 ;  /* 0x000000130a004986 */ /* 0x0041e2000c101506 */
[----:B------:R-:W-:Y:S02]  /*60ca0*/  ISETP.GE.AND P4, PT, R17, c[0x0][0x17c], PT ;  /* 0x00005f0011007a0c */ /* 0x000fe40003f86270 */
[----:B------:R-:W-:Y:S02]  /*60cb0*/  PRMT R17, R25, 0x7632, R17 ;  /* 0x0000763219117816 */ /* 0x000fe40000000011 */
[----:B------:R-:W2:Y:S01]  /*60cc0*/  LDL.LU R25, [R1+0x33c] ;  /* 0x00033c0001197983 */ /* 0x000ea20000300800 */
[----:B0-----:R-:W-:-:S03]  /*60cd0*/  IMAD.WIDE R10, R18, 0x2, R14 ;  /* 0x00000002120a7825 */ /* 0x001fc600078e020e */
[----:B------:R0:W-:Y:S01]  /*60ce0*/  @P5 STG.E.U16 [R8.64], R0 ;  /* 0x0000000008005986 */ /* 0x0001e2000c101506 */
[----:B------:R-:W-:-:S03]  /*60cf0*/  ISETP.LT.AND P5, PT, R24, c[0x0][0x178], !P6 ;  /* 0x00005e0018007a0c */ /* 0x000fc600077a1270 */
[----:B------:R1:W-:Y:S01]  /*60d00*/  @P2 STG.E.U16 [R10.64], R16 ;  /* 0x000000100a002986 */ /* 0x0003e2000c101506 */
[----:B------:R-:W-:Y:S01]  /*60d10*/  ISETP.LT.AND P2, PT, R28, c[0x0][0x178], !P6 ;  /* 0x00005e001c007a0c */ /* 0x000fe20007741270 */
[C---:B0-----:R-:W-:Y:S01]  /*60d20*/  IMAD.WIDE R8, R18.reuse, 0x2, R12 ;  /* 0x0000000212087825 */ /* 0x041fe200078e020c */
[----:B------:R-:W-:Y:S02]  /*60d30*/  PRMT R0, R19, 0x7632, R0 ;  /* 0x0000763213007816 */ /* 0x000fe40000000000 */
[C---:B-1----:R-:W-:Y:S02]  /*60d40*/  IADD3 R16, R18.reuse, c[0x0][0x198], RZ ;  /* 0x0000660012107a10 */ /* 0x042fe40007ffe0ff */
[----:B------:R0:W-:Y:S01]  /*60d50*/  @P3 STG.E.U16 [R8.64], R17 ;  /* 0x0000001108003986 */ /* 0x0001e2000c101506 */
[----:B------:R-:W-:-:S04]  /*60d60*/  IMAD.WIDE R18, R18, 0x2, R6 ;  /* 0x0000000212127825 */ /* 0x000fc800078e0206 */
[C---:B------:R-:W-:Y:S01]  /*60d70*/  IMAD.WIDE R10, R16.reuse, 0x2, R14 ;  /* 0x00000002100a7825 */ /* 0x040fe200078e020e */
[----:B------:R1:W-:Y:S03]  /*60d80*/  @P1 STG.E.U16 [R18.64], R0 ;  /* 0x0000000012001986 */ /* 0x0003e6000c101506 */
[----:B0-----:R-:W-:Y:S01]  /*60d90*/  IMAD.WIDE R8, R16, 0x2, R4 ;  /* 0x0000000210087825 */ /* 0x001fe200078e0204 */
[----:B---3--:R-:W-:-:S04]  /*60da0*/  PRMT R21, R2, 0x7632, R21 ;  /* 0x0000763202157816 */ /* 0x008fc80000000015 */
[----:B------:R0:W-:Y:S01]  /*60db0*/  @P2 STG.E.U16 [R8.64], R26 ;  /* 0x0000001a08002986 */ /* 0x0001e2000c101506 */
[----:B-1----:R-:W-:-:S03]  /*60dc0*/  PRMT R0, R26, 0x7632, R0 ;  /* 0x000076321a007816 */ /* 0x002fc60000000000 */
[----:B------:R1:W-:Y:S04]  /*60dd0*/  @P5 STG.E.U16 [R10.64], R2 ;  /* 0x000000020a005986 */ /* 0x0003e8000c101506 */
[----:B0-----:R-:W3:Y:S04]  /*60de0*/  LDL.LU R26, [R1+0x51c] ;  /* 0x00051c00011a7983 */ /* 0x001ee80000300800 */
[----:B-1----:R-:W4:Y:S01]  /*60df0*/  LDL.LU R2, [R1+0x4fc] ;  /* 0x0004fc0001027983 */ /* 0x002f220000300800 */
[----:B------:R-:W-:Y:S02]  /*60e00*/  ISETP.LT.AND P3, PT, R22, c[0x0][0x178], !P6 ;  /* 0x00005e0016007a0c */ /* 0x000fe40007761270 */
[----:B------:R-:W-:Y:S01]  /*60e10*/  ISETP.LT.AND P6, PT, R27, c[0x0][0x178], !P6 ;  /* 0x00005e001b007a0c */ /* 0x000fe200077c1270 */
[----:B------:R-:W-:Y:S01]  /*60e20*/  IMAD.WIDE R8, R16, 0x2, R12 ;  /* 0x0000000210087825 */ /* 0x000fe200078e020c */
[----:B------:R-:W-:-:S02]  /*60e30*/  ISETP.LT.AND P2, PT, R28, c[0x0][0x178], !P4 ;  /* 0x00005e001c007a0c */ /* 0x000fc40006741270 */
[----:B------:R-:W-:Y:S02]  /*60e40*/  ISETP.LT.AND P5, PT, R24, c[0x0][0x178], !P4 ;  /* 0x00005e0018007a0c */ /* 0x000fe400067a1270 */
[----:B------:R-:W-:Y:S02]  /*60e50*/  IADD3 R19, R16, c[0x0][0x198], RZ ;  /* 0x0000660010137a10 */ /* 0x000fe40007ffe0ff */
[----:B------:R-:W-:-:S03]  /*60e60*/  IADD3 R17, R3, 0xb6, RZ ;  /* 0x000000b603117810 */ /* 0x000fc60007ffe0ff */
[----:B------:R0:W-:Y:S01]  /*60e70*/  @P3 STG.E.U16 [R8.64], R23 ;  /* 0x0000001708003986 */ /* 0x0001e2000c101506 */
[----:B------:R-:W-:Y:S01]  /*60e80*/  ISETP.LT.AND P3, PT, R22, c[0x0][0x178], !P4 ;  /* 0x00005e0016007a0c */ /* 0x000fe20006761270 */
[----:B------:R-:W-:Y:S01]  /*60e90*/  IMAD.WIDE R10, R19, 0x2, R4 ;  /* 0x00000002130a7825 */ /* 0x000fe200078e0204 */
[----:B------:R-:W-:Y:S02]  /*60ea0*/  PRMT R18, R23, 0x7632, R18 ;  /* 0x0000763217127816 */ /* 0x000fe40000000012 */
[----:B------:R-:W-:Y:S02]  /*60eb0*/  ISETP.LT.AND P4, PT, R27, c[0x0][0x178], !P4 ;  /* 0x00005e001b007a0c */ /* 0x000fe40006781270 */
[----:B------:R-:W-:Y:S01]  /*60ec0*/  ISETP.GE.AND P1, PT, R17, c[0x0][0x17c], PT ;  /* 0x00005f0011007a0c */ /* 0x000fe20003f26270 */
[----:B0-----:R-:W-:Y:S01]  /*60ed0*/  IMAD.WIDE R8, R16, 0x2, R6 ;  /* 0x0000000210087825 */ /* 0x001fe200078e0206 */
[----:B------:R-:W4:Y:S03]  /*60ee0*/  LDL.LU R23, [R1+0x47c] ;  /* 0x00047c0001177983 */ /* 0x000f260000300800 */
[----:B------:R-:W-:Y:S01]  /*60ef0*/  IMAD.WIDE R16, R19, 0x2, R14 ;  /* 0x0000000213107825 */ /* 0x000fe200078e020e */
[----:B--2---:R-:W-:Y:S01]  /*60f00*/  PRMT R20, R25, 0x7632, R20 ;  /* 0x0000763219147816 */ /* 0x004fe20000000014 */
[----:B------:R0:W-:Y:S04]  /*60f10*/  @P6 STG.E.U16 [R8.64], R25 ;  /* 0x0000001908006986 */ /* 0x0001e8000c101506 */
[----:B------:R1:W-:Y:S01]  /*60f20*/  @P2 STG.E.U16 [R10.64], R0 ;  /* 0x000000000a002986 */ /* 0x0003e2000c101506 */
[----:B------:R-:W-:-:S03]  /*60f30*/  ISETP.LT.AND P2, PT, R28, c[0x0][0x178], !P1 ;  /* 0x00005e001c007a0c */ /* 0x000fc60004f41270 */
[----:B0-----:R-:W2:Y:S01]  /*60f40*/  LDL.LU R25, [R1+0x43c] ;  /* 0x00043c0001197983 */ /* 0x001ea20000300800 */
[----:B------:R-:W-:-:S03]  /*60f50*/  IMAD.WIDE R8, R19, 0x2, R12 ;  /* 0x0000000213087825 */ /* 0x000fc600078e020c */
[----:B------:R0:W-:Y:S01]  /*60f60*/  @P5 STG.E.U16 [R16.64], R21 ;  /* 0x0000001510005986 */ /* 0x0001e2000c101506 */
[----:B------:R-:W-:Y:S01]  /*60f70*/  ISETP.LT.AND P5, PT, R24, c[0x0][0x178], !P1 ;  /* 0x00005e0018007a0c */ /* 0x000fe20004fa1270 */
[C---:B-1----:R-:W-:Y:S01]  /*60f80*/  IMAD.WIDE R10, R19.reuse, 0x2, R6 ;  /* 0x00000002130a7825 */ /* 0x042fe200078e0206 */
[----:B------:R-:W-:Y:S01]  /*60f90*/  IADD3 R0, R19, c[0x0][0x198], RZ ;  /* 0x0000660013007a10 */ /* 0x000fe20007ffe0ff */
[----:B------:R1:W-:Y:S04]  /*60fa0*/  @P3 STG.E.U16 [R8.64], R18 ;  /* 0x0000001208003986 */ /* 0x0003e8000c101506 */
[----:B------:R-:W-:Y:S01]  /*60fb0*/  @P4 STG.E.U16 [R10.64], R20 ;  /* 0x000000140a004986 */ /* 0x000fe2000c101506 */
[C---:B0-----:R-:W-:Y:S02]  /*60fc0*/  IADD3 R16, R3.reuse, 0xb7, RZ ;  /* 0x000000b703107810 */ /* 0x041fe40007ffe0ff */
[----:B------:R-:W-:-:S02]  /*60fd0*/  IADD3 R17, R3, 0xb8, RZ ;  /* 0x000000b803117810 */ /* 0x000fc40007ffe0ff */
[----:B------:R-:W-:Y:S02]  /*60fe0*/  ISETP.GE.AND P3, PT, R16, c[0x0][0x17c], PT ;  /* 0x00005f0010007a0c */ /* 0x000fe40003f66270 */
[----:B------:R-:W-:Y:S01]  /*60ff0*/  ISETP.GE.AND P4, PT, R17, c[0x0][0x17c], PT ;  /* 0x00005f0011007a0c */ /* 0x000fe20003f86270 */
[----:B------:R-:W-:-:S04]  /*61000*/  IMAD.WIDE R16, R0, 0x2, R4 ;  /* 0x0000000200107825 */ /* 0x000fc800078e0204 */
[----:B-1----:R-:W-:Y:S01]  /*61010*/  IMAD.WIDE R8, R0, 0x2, R14 ;  /* 0x0000000200087825 */ /* 0x002fe200078e020e */
[----:B---3--:R-:W-:Y:S01]  /*61020*/  @P2 STG.E.U16 [R16.64], R26 ;  /* 0x0000001a10002986 */ /* 0x008fe2000c101506 */
[----:B------:R-:W-:Y:S02]  /*61030*/  PRMT R18, R26, 0x7632, R18 ;  /* 0x000076321a127816 */ /* 0x000fe40000000012 */
[----:B----4-:R-:W-:Y:S01]  /*61040*/  PRMT R19, R2, 0x7632, R19 ;  /* 0x0000763202137816 */ /* 0x010fe20000000013 */
[----:B------:R0:W-:Y:S04]  /*61050*/  @P5 STG.E.U16 [R8.64], R2 ;  /* 0x0000000208005986 */ /* 0x0001e8000c101506 */
[----:B0-----:R-:W3:Y:S04]  /*61060*/  LDL.LU R2, [R1+0x55c] ;  /* 0x00055c0001027983 */ /* 0x001ee80000300800 */
[----:B------:R-:W4:Y:S01]  /*61070*/  LDL.LU R26, [R1+0x53c] ;  /* 0x00053c00011a7983 */ /* 0x000f220000300800 */
[----:B------:R-:W-:-:S02]  /*61080*/  ISETP.LT.AND P6, PT, R22, c[0x0][0x178], !P1 ;  /* 0x00005e0016007a0c */ /* 0x000fc40004fc1270 */
[----:B------:R-:W-:Y:S01]  /*61090*/  ISETP.LT.AND P1, PT, R27, c[0x0][0x178], !P1 ;  /* 0x00005e001b007a0c */ /* 0x000fe20004f21270 */
[----:B------:R-:W-:Y:S01]  /*610a0*/  IMAD.WIDE R10, R0, 0x2, R12 ;  /* 0x00000002000a7825 */ /* 0x000fe200078e020c */
[----:B------:R-:W-:Y:S02]  /*610b0*/  ISETP.LT.AND P2, PT, R28, c[0x0][0x178], !P3 ;  /* 0x00005e001c007a0c */ /* 0x000fe40005f41270 */
[----:B------:R-:W-:Y:S01]  /*610c0*/  ISETP.LT.AND P5, PT, R24, c[0x0][0x178], !P3 ;  /* 0x00005e0018007a0c */ /* 0x000fe20005fa1270 */
[C---:B------:R-:W-:Y:S01]  /*610d0*/  IMAD.WIDE R8, R0.reuse, 0x2, R6 ;  /* 0x0000000200087825 */ /* 0x040fe200078e0206 */
[----:B------:R-:W-:-:S05]  /*610e0*/  IADD3 R0, R0, c[0x0][0x198], RZ ;  /* 0x0000660000007a10 */ /* 0x000fca0007ffe0ff */
[----:B------:R0:W-:Y:S01]  /*610f0*/  @P6 STG.E.U16 [R10.64], R23 ;  /* 0x000000170a006986 */ /* 0x0001e2000c101506 */
[----:B------:R-:W-:Y:S02]  /*61100*/  ISETP.LT.AND P6, PT, R22, c[0x0][0x178], !P3 ;  /* 0x00005e0016007a0c */ /* 0x000fe40005fc1270 */
[----:B------:R-:W-:Y:S02]  /*61110*/  ISETP.LT.AND P3, PT, R27, c[0x0][0x178], !P3 ;  /* 0x00005e001b007a0c */ /* 0x000fe40005f61270 */
[----:B------:R-:W-:Y:S01]  /*61120*/  IADD3 R21, R3, 0xb9, RZ ;  /* 0x000000b903157810 */ /* 0x000fe20007ffe0ff */
[----:B------:R-:W-:-:S04]  /*61130*/  IMAD.WIDE R16, R0, 0x2, R12 ;  /* 0x0000000200107825 */ /* 0x000fc800078e020c */
[C---:B0-----:R-:W-:Y:S01]  /*61140*/  IMAD.WIDE R10, R0.reuse, 0x2, R14 ;  /* 0x00000002000a7825 */ /* 0x041fe200078e020e */
[----:B------:R-:W-:Y:S02]  /*61150*/  PRMT R20, R23, 0x7632, R20 ;  /* 0x0000763217147816 */ /* 0x000fe40000000014 */
        /* <DEDUP_REMOVED lines=11> */
[C---:B0-----:R-:W-:Y:S01]  /*61210*/  IMAD.WIDE R8, R0.reuse, 0x2, R6 ;  /* 0x0000000200087825 */ /* 0x041fe200078e0206 */
[----:B------:R-:W-:Y:S02]  /*61220*/  IADD3 R0, R0, c[0x0][0x198], RZ ;  /* 0x0000660000007a10 */ /* 0x000fe40007ffe0ff */
[----:B-1----:R-:W-:Y:S02]  /*61230*/  IADD3 R10, R3, 0xba, RZ ;  /* 0x000000ba030a7810 */ /* 0x002fe40007ffe0ff */
[----:B------:R-:W-:Y:S01]  /*61240*/  @P3 STG.E.U16 [R8.64], R21 ;  /* 0x0000001508003986 */ /* 0x000fe2000c101506 */
[----:B------:R-:W-:Y:S01]  /*61250*/  IMAD.WIDE R16, R0, 0x2, R4 ;  /* 0x0000000200107825 */ /* 0x000fe200078e0204 */
[----:B------:R-:W-:-:S03]  /*61260*/  ISETP.GE.AND P3, PT, R10, c[0x0][0x17c], PT ;  /* 0x00005f000a007a0c */ /* 0x000fc60003f66270 */
[----:B------:R-:W-:Y:S01]  /*61270*/  IMAD.WIDE R10, R0, 0x2, R14 ;  /* 0x00000002000a7825 */ /* 0x000fe200078e020e */
[----:B---3--:R-:W-:Y:S04]  /*61280*/  @P2 STG.E.U16 [R16.64], R2 ;  /* 0x0000000210002986 */ /* 0x008fe8000c101506 */
[----:B----4-:R0:W-:Y:S04]  /*61290*/  @P5 STG.E.U16 [R10.64], R26 ;  /* 0x0000001a0a005986 */ /* 0x0101e8000c101506 */
[----:B0-----:R-:W3:Y:S04]  /*612a0*/  LDL.LU R10, [R1+0x50c] ;  /* 0x00050c00010a7983 */ /* 0x001ee80000300800 */
[----:B------:R-:W4:Y:S01]  /*612b0*/  LDL.LU R11, [R1+0x45c] ;  /* 0x00045c00010b7983 */ /* 0x000f220000300800 */
[----:B------:R-:W-:-:S02]  /*612c0*/  ISETP.LT.AND P6, PT, R22, c[0x0][0x178], !P4 ;  /* 0x00005e0016007a0c */ /* 0x000fc400067c1270 */
[----:B------:R-:W-:Y:S01]  /*612d0*/  ISETP.LT.AND P4, PT, R27, c[0x0][0x178], !P4 ;  /* 0x00005e001b007a0c */ /* 0x000fe20006781270 */
[----:B------:R-:W-:-:S04]  /*612e0*/  IMAD.WIDE R8, R0, 0x2, R12 ;  /* 0x0000000200087825 */ /* 0x000fc800078e020c */
[----:B------:R-:W-:Y:S01]  /*612f0*/  IMAD.WIDE R16, R0, 0x2, R6 ;  /* 0x0000000200107825 */ /* 0x000fe200078e0206 */
[----:B------:R-:W-:Y:S02]  /*61300*/  ISETP.LT.AND P5, PT, R28, c[0x0][0x178], !P1 ;  /* 0x00005e001c007a0c */ /* 0x000fe40004fa1270 */
[----:B------:R-:W-:Y:S02]  /*61310*/  IADD3 R0, R0, c[0x0][0x198], RZ ;  /* 0x0000660000007a10 */ /* 0x000fe40007ffe0ff */
[----:B------:R-:W-:Y:S02]  /*61320*/  IADD3 R18, R3, 0xbb, RZ ;  /* 0x000000bb03127810 */ /* 0x000fe40007ffe0ff */
[----:B------:R-:W-:Y:S02]  /*61330*/  PRMT R20, R2, 0x7632, R20 ;  /* 0x0000763202147816 */ /* 0x000fe40000000014 */
[----:B------:R-:W-:Y:S01]  /*61340*/  ISETP.GE.AND P2, PT, R18, c[0x0][0x17c], PT ;  /* 0x00005f0012007a0c */ /* 0x000fe20003f46270 */
[----:B------:R-:W2:Y:S01]  /*61350*/  LDL.LU R2, [R1+0x1ad8] ;  /* 0x001ad80001027983 */ /* 0x000ea20000300800 */
[----:B------:R-:W-:-:S03]  /*61360*/  PRMT R21, R26, 0x7632, R21 ;  /* 0x000076321a157816 */ /* 0x000fc60000000015 */
[----:B------:R-:W2:Y:S04]  /*61370*/  LDL.LU R26, [R1+0x52c] ;  /* 0x00052c00011a7983 */ /* 0x000ea80000300800 */
[----:B---3--:R0:W-:Y:S01]  /*61380*/  @P6 STG.E.U16 [R8.64], R10 ;  /* 0x0000000a08006986 */ /* 0x0081e2000c101506 */
[----:B------:R-:W-:-:S03]  /*61390*/  ISETP.LT.AND P6, PT, R24, c[0x0][0x178], !P1 ;  /* 0x00005e0018007a0c */ /* 0x000fc60004fc1270 */
[----:B----4-:R1:W-:Y:S01]  /*613a0*/  @P4 STG.E.U16 [R16.64], R11 ;  /* 0x0000000b10004986 */ /* 0x0103e2000c101506 */
[----:B------:R-:W-:Y:S01]  /*613b0*/  ISETP.LT.AND P4, PT, R22, c[0x0][0x178], !P1 ;  /* 0x00005e0016007a0c */ /* 0x000fe20004f81270 */
[----:B0-----:R-:W-:-:S04]  /*613c0*/  IMAD.WIDE R8, R0, 0x2, R4 ;  /* 0x0000000200087825 */ /* 0x001fc800078e0204 */
[----:B-1----:R-:W-:Y:S02]  /*613d0*/  IMAD.MOV.U32 R16, RZ, RZ, R10 ;  /* 0x000000ffff107224 */ /* 0x002fe400078e000a */
[----:B------:R-:W-:Y:S02]  /*613e0*/  IMAD.MOV.U32 R17, RZ, RZ, R11 ;  /* 0x000000ffff117224 */ /* 0x000fe400078e000b */
[----:B------:R-:W-:Y:S01]  /*613f0*/  IMAD.WIDE R10, R0, 0x2, R14 ;  /* 0x00000002000a7825 */ /* 0x000fe200078e020e */
[----:B------:R-:W-:Y:S02]  /*61400*/  PRMT R19, R16, 0x7632, R19 ;  /* 0x0000763210137816 */ /* 0x000fe40000000013 */
[----:B------:R-:W-:Y:S01]  /*61410*/  PRMT R18, R17, 0x7632, R18 ;  /* 0x0000763211127816 */ /* 0x000fe20000000012 */
[C---:B------:R-:W-:Y:S01]  /*61420*/  IMAD.WIDE R16, R0.reuse, 0x2, R12 ;  /* 0x0000000200107825 */ /* 0x040fe200078e020c */
[----:B------:R-:W-:Y:S04]  /*61430*/  @P5 STG.E.U16 [R8.64], R20 ;  /* 0x0000001408005986 */ /* 0x000fe8000c101506 */
[----:B------:R-:W-:Y:S04]  /*61440*/  @P6 STG.E.U16 [R10.64], R21 ;  /* 0x000000150a006986 */ /* 0x000fe8000c101506 */
[----:B------:R0:W-:Y:S04]  /*61450*/  @P4 STG.E.U16 [R16.64], R19 ;  /* 0x0000001310004986 */ /* 0x0001e8000c101506 */
[----:B0-----:R-:W3:Y:S01]  /*61460*/  LDL.LU R19, [R1+0x44c] ;  /* 0x00044c0001137983 */ /* 0x001ee20000300800 */
[----:B------:R-:W-:Y:S01]  /*61470*/  ISETP.LT.AND P1, PT, R27, c[0x0][0x178], !P1 ;  /* 0x00005e001b007a0c */ /* 0x000fe20004f21270 */
[----:B------:R-:W-:Y:S01]  /*61480*/  IMAD.WIDE R8, R0, 0x2, R6 ;  /* 0x0000000200087825 */ /* 0x000fe200078e0206 */
[----:B------:R-:W-:-:S02]  /*61490*/  ISETP.LT.AND P5, PT, R28, c[0x0][0x178], !P3 ;  /* 0x00005e001c007a0c */ /* 0x000fc40005fa1270 */
[----:B------:R-:W-:Y:S02]  /*614a0*/  ISETP.LT.AND P4, PT, R24, c[0x0][0x178], !P3 ;  /* 0x00005e0018007a0c */ /* 0x000fe40005f81270 */
[----:B------:R-:W-:-:S07]  /*614b0*/  IADD3 R17, R0, c[0x0][0x198], RZ ;  /* 0x0000660000117a10 */ /* 0x000fce0007ffe0ff */
[----:B------:R0:W-:Y:S01]  /*614c0*/  @P1 STG.E.U16 [R8.64], R18 ;  /* 0x0000001208001986 */ /* 0x0001e2000c101506 */
[----:B------:R-:W-:Y:S01]  /*614d0*/  ISETP.LT.AND P1, PT, R22, c[0x0][0x178], !P3 ;  /* 0x00005e0016007a0c */ /* 0x000fe20005f21270 */
[----:B------:R-:W-:Y:S01]  /*614e0*/  IMAD.WIDE R10, R17, 0x2, R14 ;  /* 0x00000002110a7825 */ /* 0x000fe200078e020e */
[----:B------:R-:W-:-:S03]  /*614f0*/  ISETP.LT.AND P3, PT, R27, c[0x0][0x178], !P3 ;  /* 0x00005e001b007a0c */ /* 0x000fc60005f61270 */
[----:B0-----:R-:W-:Y:S01]  /*61500*/  IMAD.WIDE R8, R17, 0x2, R4 ;  /* 0x0000000211087825 */ /* 0x001fe200078e0204 */
[----:B------:R-:W-:-:S04]  /*61510*/  IADD3 R0, R3, 0xbc, RZ ;  /* 0x000000bc03007810 */ /* 0x000fc80007ffe0ff */
[----:B------:R0:W-:Y:S01]  /*61520*/  @P5 STG.E.U16 [R8.64], R23 ;  /* 0x0000001708005986 */ /* 0x0001e2000c101506 */
[----:B------:R-:W-:-:S03]  /*61530*/  ISETP.LT.AND P5, PT, R28, c[0x0][0x178], !P2 ;  /* 0x00005e001c007a0c */ /* 0x000fc600057a1270 */
[----:B--2---:R1:W-:Y:S01]  /*61540*/  @P4 STG.E.U16 [R10.64], R25 ;  /* 0x000000190a004986 */ /* 0x0043e2000c101506 */
[----:B------:R-:W-:Y:S02]  /*61550*/  ISETP.LT.AND P4, PT, R24, c[0x0][0x178], !P2 ;  /* 0x00005e0018007a0c */ /* 0x000fe40005781270 */
[C---:B------:R-:W-:Y:S01]  /*61560*/  IADD3 R18, R17.reuse, c[0x0][0x198], RZ ;  /* 0x0000660011127a10 */ /* 0x040fe20007ffe0ff */
[----:B0-----:R-:W-:-:S04]  /*61570*/  IMAD.WIDE R8, R17, 0x2, R12 ;  /* 0x0000000211087825 */ /* 0x001fc800078e020c */
[----:B-1----:R-:W-:Y:S01]  /*61580*/  IMAD.WIDE R10, R17, 0x2, R6 ;  /* 0x00000002110a7825 */ /* 0x002fe200078e0206 */
[----:B------:R0:W-:Y:S01]  /*61590*/  @P1 STG.E.U16 [R8.64], R26 ;  /* 0x0000001a08001986 */ /* 0x0001e2000c101506 */
[----:B------:R-:W-:Y:S02]  /*615a0*/  ISETP.GE.AND P6, PT, R0, c[0x0][0x17c], PT ;  /* 0x00005f0000007a0c */ /* 0x000fe40003fc6270 */
[----:B------:R-:W-:Y:S02]  /*615b0*/  ISETP.LT.AND P1, PT, R22, c[0x0][0x178], !P2 ;  /* 0x00005e0016007a0c */ /* 0x000fe40005721270 */
[----:B------:R-:W-:Y:S02]  /*615c0*/  PRMT R0, R23, 0x7632, R0 ;  /* 0x0000763217007816 */ /* 0x000fe40000000000 */
[----:B------:R-:W-:Y:S02]  /*615d0*/  ISETP.LT.AND P2, PT, R27, c[0x0][0x178], !P2 ;  /* 0x00005e001b007a0c */ /* 0x000fe40005741270 */
[----:B------:R-:W-:-:S02]  /*615e0*/  PRMT R16, R25, 0x7632, R16 ;  /* 0x0000763219107816 */ /* 0x000fc40000000010 */
[----:B------:R-:W-:Y:S01]  /*615f0*/  IADD3 R17, R3, 0xbd, RZ ;  /* 0x000000bd03117810 */ /* 0x000fe20007ffe0ff */
[----:B0-----:R-:W-:Y:S01]  /*61600*/  IMAD.WIDE R8, R18, 0x2, R4 ;  /* 0x0000000212087825 */ /* 0x001fe200078e0204 */
[----:B------:R-:W2:Y:S04]  /*61610*/  LDL.LU R25, [R1+0x58c] ;  /* 0x00058c0001197983 */ /* 0x000ea80000300800 */
[----:B------:R-:W4:Y:S04]  /*61620*/  LDL.LU R23, [R1+0x57c] ;  /* 0x00057c0001177983 */ /* 0x000f280000300800 */
[----:B---3--:R0:W-:Y:S01]  /*61630*/  @P3 STG.E.U16 [R10.64], R19 ;  /* 0x000000130a003986 */ /* 0x0081e2000c101506 */
[----:B------:R-:W-:-:S03]  /*61640*/  ISETP.GE.AND P3, PT, R17, c[0x0][0x17c], PT ;  /* 0x00005f0011007a0c */ /* 0x000fc60003f66270 */
[----:B------:R1:W-:Y:S01]  /*61650*/  @P5 STG.E.U16 [R8.64], R0 ;  /* 0x0000000008005986 */ /* 0x0003e2000c101506 */
[----:B------:R-:W-:-:S03]  /*61660*/  PRMT R17, R26, 0x7632, R17 ;  /* 0x000076321a117816 */ /* 0x000fc60000000011 */
[----:B------:R-:W3:Y:S01]  /*61670*/  LDL.LU R26, [R1+0x56c] ;  /* 0x00056c00011a7983 */ /* 0x000ee20000300800 */
[----:B0-----:R-:W-:-:S04]  /*61680*/  IMAD.WIDE R10, R18, 0x2, R14 ;  /* 0x00000002120a7825 */ /* 0x001fc800078e020e */
[----:B-1----:R-:W-:Y:S01]  /*61690*/  IMAD.WIDE R8, R18, 0x2, R12 ;  /* 0x0000000212087825 */ /* 0x002fe200078e020c */
[----:B------:R0:W-:Y:S01]  /*616a0*/  @P4 STG.E.U16 [R10.64], R16 ;  /* 0x000000100a004986 */ /* 0x0001e2000c101506 */
[----:B------:R-:W-:-:S03]  /*616b0*/  PRMT R0, R19, 0x7632, R0 ;  /* 0x0000763213007816 */ /* 0x000fc60000000000 */
[----:B------:R-:W-:Y:S01]  /*616c0*/  @P1 STG.E.U16 [R8.64], R17 ;  /* 0x0000001108001986 */ /* 0x000fe2000c101506 */
[C---:B0-----:R-:W-:Y:S01]  /*616d0*/  IADD3 R10, R18.reuse, c[0x0][0x198], RZ ;  /* 0x00006600120a7a10 */ /* 0x041fe20007ffe0ff */
[----:B------:R-:W-:-:S05]  /*616e0*/  IMAD.WIDE R18, R18, 0x2, R6 ;  /* 0x0000000212127825 */ /* 0x000fca00078e0206 */
[----:B------:R0:W-:Y:S04]  /*616f0*/  @P2 STG.E.U16 [R18.64], R0 ;  /* 0x0000000012002986 */ /* 0x0001e8000c101506 */
[----:B0-----:R-:W3:Y:S01]  /*61700*/  LDL.LU R18, [R1+0x5cc] ;  /* 0x0005cc0001127983 */ /* 0x001ee20000300800 */
[----:B------:R-:W-:Y:S02]  /*61710*/  ISETP.LT.AND P4, PT, R28, c[0x0][0x178], !P6 ;  /* 0x00005e001c007a0c */ /* 0x000fe40007781270 */
[----:B------:R-:W-:Y:S01]  /*61720*/  ISETP.LT.AND P5, PT, R24, c[0x0][0x178], !P6 ;  /* 0x00005e0018007a0c */ /* 0x000fe200077a1270 */
[----:B------:R-:W-:-:S04]  /*61730*/  IMAD.WIDE R8, R10, 0x2, R4 ;  /* 0x000000020a087825 */ /* 0x000fc800078e0204 */
[----:B------:R-:W-:Y:S01]  /*61740*/  IMAD.WIDE R16, R10, 0x2, R14 ;  /* 0x000000020a107825 */ /* 0x000fe200078e020e */
[----:B--2---:R-:W-:Y:S02]  /*61750*/  PRMT R21, R25, 0x7632, R21 ;  /* 0x0000763219157816 */ /* 0x004fe40000000015 */
[----:B------:R-:W-:Y:S02]  /*61760*/  ISETP.LT.AND P1, PT, R22, c[0x0][0x178], !P6 ;  /* 0x00005e0016007a0c */ /* 0x000fe40007721270 */
[----:B------:R-:W-:Y:S02]  /*61770*/  ISETP.LT.AND P6, PT, R27, c[0x0][0x178], !P6 ;  /* 0x00005e001b007a0c */ /* 0x000fe400077c1270 */
[----:B------:R-:W-:-:S04]  /*61780*/  IADD3 R11, R3, 0xbe, RZ ;  /* 0x000000be030b7810 */ /* 0x000fc80007ffe0ff */
[----:B------:R-:W-:Y:S02]  /*61790*/  ISETP.GE.AND P2, PT, R11, c[0x0][0x17c], PT ;  /* 0x00005f000b007a0c */ /* 0x000fe40003f46270 */
[----:B----4-:R-:W-:Y:S01]  /*617a0*/  PRMT R0, R23, 0x7632, R0 ;  /* 0x0000763217007816 */ /* 0x010fe20000000000 */
[----:B---3--:R-:W-:Y:S04]  /*617b0*/  @P4 STG.E.U16 [R8.64], R18 ;  /* 0x0000001208004986 */ /* 0x008fe8000c101506 */
[----:B------:R0:W-:Y:S04]  /*617c0*/  @P5 STG.E.U16 [R16.64], R25 ;  /* 0x0000001910005986 */ /* 0x0001e8000c101506 */
[----:B0-----:R-:W2:Y:S01]  /*617d0*/  LDL.LU R25, [R1+0x5ec] ;  /* 0x0005ec0001197983 */ /* 0x001ea20000300800 */
[----:B------:R-:W-:Y:S01]  /*617e0*/  ISETP.LT.AND P4, PT, R28, c[0x0][0x178], !P3 ;  /* 0x00005e001c007a0c */ /* 0x000fe20005f81270 */
[----:B------:R-:W-:Y:S01]  /*617f0*/  IMAD.WIDE R8, R10, 0x2, R12 ;  /* 0x000000020a087825 */ /* 0x000fe200078e020c */
[----:B------:R-:W-:-:S02]  /*61800*/  ISETP.LT.AND P5, PT, R24, c[0x0][0x178], !P3 ;  /* 0x00005e0018007a0c */ /* 0x000fc40005fa1270 */
[----:B------:R-:W-:Y:S02]  /*61810*/  PRMT R20, R18, 0x7632, R20 ;  /* 0x0000763212147816 */ /* 0x000fe40000000014 */
[C---:B------:R-:W-:Y:S01]  /*61820*/  IADD3 R18, R10.reuse, c[0x0][0x198], RZ ;  /* 0x000066000a127a10 */ /* 0x040fe20007ffe0ff */
[----:B------:R0:W-:Y:S01]  /*61830*/  @P1 STG.E.U16 [R8.64], R23 ;  /* 0x0000001708001986 */ /* 0x0001e2000c101506 */
[----:B------:R-:W-:Y:S01]  /*61840*/  IMAD.WIDE R16, R10, 0x2, R6 ;  /* 0x000000020a107825 */ /* 0x000fe200078e0206 */
[----:B------:R-:W-:Y:S02]  /*61850*/  ISETP.LT.AND P1, PT, R22, c[0x0][0x178], !P3 ;  /* 0x00005e0016007a0c */ /* 0x000fe40005f21270 */
[----:B------:R-:W-:Y:S01]  /*61860*/  ISETP.LT.AND P3, PT, R27, c[0x0][0x178], !P3 ;  /* 0x00005e001b007a0c */ /* 0x000fe20005f61270 */
[C---:B------:R-:W-:Y:S01]  /*61870*/  IMAD.WIDE R10, R18.reuse, 0x2, R4 ;  /* 0x00000002120a7825 */ /* 0x040fe200078e0204 */
[----:B------:R-:W-:Y:S03]  /*61880*/  @P6 STG.E.U16 [R16.64], R26 ;  /* 0x0000001a10006986 */ /* 0x000fe6000c101506 */
[----:B0-----:R-:W-:Y:S01]  /*61890*/  IMAD.WIDE R8, R18, 0x2, R14 ;  /* 0x0000000212087825 */ /* 0x001fe200078e020e */
[----:B------:R0:W-:Y:S01]  /*618a0*/  @P4 STG.E.U16 [R10.64], R20 ;  /* 0x000000140a004986 */ /* 0x0001e2000c101506 */
[----:B------:R-:W-:-:S03]  /*618b0*/  PRMT R19, R26, 0x7632, R19 ;  /* 0x000076321a137816 */ /* 0x000fc60000000013 */
[----:B------:R1:W-:Y:S04]  /*618c0*/  @P5 STG.E.U16 [R8.64], R21 ;  /* 0x0000001508005986 */ /* 0x0003e8000c101506 */
[----:B------:R-:W3:Y:S01]  /*618d0*/  LDL.LU R23, [R1+0x59c] ;  /* 0x00059c0001177983 */ /* 0x000ee20000300800 */
[----:B0-----:R-:W-:-:S04]  /*618e0*/  IMAD.WIDE R10, R18, 0x2, R6 ;  /* 0x00000002120a7825 */ /* 0x001fc800078e0206 */
[C---:B-1----:R-:W-:Y:S01]  /*618f0*/  IMAD.WIDE R8, R18.reuse, 0x2, R12 ;  /* 0x0000000212087825 */ /* 0x042fe200078e020c */
[----:B------:R-:W-:Y:S01]  /*61900*/  IADD3 R18, R18, c[0x0][0x198], RZ ;  /* 0x0000660012127a10 */ /* 0x000fe20007ffe0ff */
[----:B------:R-:W4:Y:S04]  /*61910*/  LDL.LU R21, [R1+0x5ac] ;  /* 0x0005ac0001157983 */ /* 0x000f280000300800 */
[----:B------:R0:W-:Y:S04]  /*61920*/  @P1 STG.E.U16 [R8.64], R0 ;  /* 0x0000000008001986 */ /* 0x0001e8000c101506 */
[----:B------:R1:W-:Y:S01]  /*61930*/  @P3 STG.E.U16 [R10.64], R19 ;  /* 0x000000130a003986 */ /* 0x0003e2000c101506 */
[----:B0-----:R-:W-:-:S03]  /*61940*/  IMAD.WIDE R8, R18, 0x2, R4 ;  /* 0x0000000212087825 */ /* 0x001fc600078e0204 */
[----:B-1----:R-:W3:Y:S04]  /*61950*/  LDL.LU R19, [R1+0x5dc] ;  /* 0x0005dc0001137983 */ /* 0x002ee80000300800 */
[----:B------:R-:W-:Y:S04]  /*61960*/  STL.64 [R1+0x1ad0], R6 ;  /* 0x001ad00601007387 */ /* 0x000fe80000100a00 */
[----:B------:R-:W-:Y:S04]  /*61970*/  STL.64 [R1+0x1ac8], R4 ;  /* 0x001ac80401007387 */ /* 0x000fe80000100a00 */
[----:B------:R-:W0:Y:S01]  /*61980*/  LDS.128 R4, [R2] ;  /* 0x0000000002047984 */ /* 0x000e220000000c00 */
[----:B------:R-:W-:-:S02]  /*61990*/  ISETP.LT.AND P5, PT, R28, c[0x0][0x178], !P2 ;  /* 0x00005e001c007a0c */ /* 0x000fc400057a1270 */
[----:B------:R-:W-:-:S04]  /*619a0*/  IADD3 R0, R3, 0xc0, RZ ;  /* 0x000000c003007810 */ /* 0x000fc80007ffe0ff */
[----:B------:R-:W-:Y:S01]  /*619b0*/  ISETP.GE.AND P3, PT, R0, c[0x0][0x17c], PT ;  /* 0x00005f0000007a0c */ /* 0x000fe20003f66270 */
[----:B0-----:R-:W-:Y:S04]  /*619c0*/  STL [R1+0x54], R5 ;  /* 0x0000540501007387 */ /* 0x001fe80000100800 */
[----:B------:R0:W-:Y:S04]  /*619d0*/  STL.64 [R1+0x58], R6 ;  /* 0x0000580601007387 */ /* 0x0001e80000100a00 */
[----:B0-----:R-:W3:Y:S01]  /*619e0*/  LDL.LU.64 R6, [R1+0x1ad0] ;  /* 0x001ad00001067983 */ /* 0x001ee20000300a00 */
[----:B--2---:R-:W-:-:S03]  /*619f0*/  PRMT R0, R25, 0x7632, R0 ;  /* 0x0000763219007816 */ /* 0x004fc60000000000 */
[----:B------:R0:W-:Y:S02]  /*61a00*/  @P5 STG.E.U16 [R8.64], R25 ;  /* 0x0000001908005986 */ /* 0x0001e4000c101506 */
[----:B0-----:R-:W-:Y:S02]  /*61a10*/  IMAD.MOV.U32 R25, RZ, RZ, R4 ;  /* 0x000000ffff197224 */ /* 0x001fe400078e0004 */
[----:B------:R-:W2:Y:S04]  /*61a20*/  LDL.LU.64 R4, [R1+0x1ac8] ;  /* 0x001ac80001047983 */ /* 0x000ea80000300a00 */
[----:B------:R-:W2:Y:S01]  /*61a30*/  LDL R26, [R1+0x610] ;  /* 0x00061000011a7983 */ /* 0x000ea20000100800 */
[----:B------:R-:W-:Y:S02]  /*61a40*/  ISETP.LT.AND P6, PT, R24, c[0x0][0x178], !P2 ;  /* 0x00005e0018007a0c */ /* 0x000fe400057c1270 */
[----:B------:R-:W-:-:S02]  /*61a50*/  ISETP.LT.AND P4, PT, R22, c[0x0][0x178], !P2 ;  /* 0x00005e0016007a0c */ /* 0x000fc40005781270 */
[----:B------:R-:W-:Y:S01]  /*61a60*/  IADD3 R16, R3, 0xbf, RZ ;  /* 0x000000bf03107810 */ /* 0x000fe20007ffe0ff */
[----:B------:R-:W-:Y:S01]  /*61a70*/  IMAD.WIDE R10, R18, 0x2, R14 ;  /* 0x00000002120a7825 */ /* 0x000fe200078e020e */
[----:B------:R-:W-:Y:S02]  /*61a80*/  ISETP.LT.AND P2, PT, R27, c[0x0][0x178], !P2 ;  /* 0x00005e001b007a0c */ /* 0x000fe40005741270 */
[----:B------:R-:W-:Y:S01]  /*61a90*/  ISETP.GE.AND P1, PT, R16, c[0x0][0x17c], PT ;  /* 0x00005f0010007a0c */ /* 0x000fe20003f26270 */
[----:B------:R-:W-:-:S03]  /*61aa0*/  IMAD.WIDE R16, R18, 0x2, R12 ;  /* 0x0000000212107825 */ /* 0x000fc600078e020c */
[----:B------:R-:W-:Y:S02]  /*61ab0*/  ISETP.LT.AND P5, PT, R28, c[0x0][0x178], !P1 ;  /* 0x00005e001c007a0c */ /* 0x000fe40004fa1270 */
[----:B------:R-:W-:Y:S02]  /*61ac0*/  IADD3 R8, R18, c[0x0][0x198], RZ ;  /* 0x0000660012087a10 */ /* 0x000fe40007ffe0ff */
[----:B----4-:R-:W-:Y:S01]  /*61ad0*/  PRMT R20, R21, 0x7632, R20 ;  /* 0x0000763215147816 */ /* 0x010fe20000000014 */
[----:B---3--:R0:W-:Y:S01]  /*61ae0*/  @P6 STG.E.U16 [R10.64], R19 ;  /* 0x000000130a006986 */ /* 0x0081e2000c101506 */
[----:B------:R-:W-:-:S03]  /*61af0*/  ISETP.LT.AND P6, PT, R24, c[0x0][0x178], !P1 ;  /* 0x00005e0018007a0c */ /* 0x000fc60004fc1270 */
[----:B------:R-:W-:Y:S01]  /*61b00*/  @P4 STG.E.U16 [R16.64], R21 ;  /* 0x0000001510004986 */ /* 0x000fe2000c101506 */
[----:B------:R-:W-:Y:S02]  /*61b10*/  ISETP.LT.AND P4, PT, R22, c[0x0][0x178], !P1 ;  /* 0x00005e0016007a0c */ /* 0x000fe40004f81270 */
[----:B------:R-:W-:Y:S02]  /*61b20*/  PRMT R9, R19, 0x7632, R9 ;  /* 0x0000763213097816 */ /* 0x000fe40000000009 */
[----:B------:R-:W-:Y:S01]  /*61b30*/  ISETP.LT.AND P1, PT, R27, c[0x0][0x178], !P1 ;  /* 0x00005e001b007a0c */ /* 0x000fe20004f21270 */
[----:B0-----:R-:W-:Y:S01]  /*61b40*/  IMAD.WIDE R10, R8, 0x2, R14 ;  /* 0x00000002080a7825 */ /* 0x001fe200078e020e */
[----:B------:R-:W-:Y:S04]  /*61b50*/  STL [R1+0x1ac0], R27 ;  /* 0x001ac01b01007387 */ /* 0x000fe80000100800 */
[----:B------:R-:W-:Y:S01]  /*61b60*/  STL.64 [R1+0x1ab8], R24 ;  /* 0x001ab81801007387 */ /* 0x000fe20000100a00 */
[----:B------:R-:W-:-:S05]  /*61b70*/  IMAD.WIDE R18, R18, 0x2, R6 ;  /* 0x0000000212127825 */ /* 0x000fca00078e0206 */
[----:B------:R0:W-:Y:S02]  /*61b80*/  @P2 STG.E.U16 [R18.64], R23 ;  /* 0x0000001712002986 */ /* 0x0001e4000c101506 */
[----:B0-----:R-:W-:-:S04]  /*61b90*/  IMAD.WIDE R18, R8, 0x2, R12 ;  /* 0x0000000208127825 */ /* 0x001fc800078e020c */
[----:B--2---:R-:W-:-:S05]  /*61ba0*/  IMAD.WIDE R16, R8, 0x2, R4 ;  /* 0x0000000208107825 */ /* 0x004fca00078e0204 */
[----:B------:R0:W-:Y:S04]  /*61bb0*/  @P5 STG.E.U16 [R16.64], R0 ;  /* 0x0000000010005986 */ /* 0x0001e8000c101506 */
[----:B------:R1:W-:Y:S04]  /*61bc0*/  @P6 STG.E.U16 [R10.64], R9 ;  /* 0x000000090a006986 */ /* 0x0003e8000c101506 */
[----:B------:R2:W-:Y:S01]  /*61bd0*/  @P4 STG.E.U16 [R18.64], R20 ;  /* 0x0000001412004986 */ /* 0x0005e2000c101506 */
[C---:B0-----:R-:W-:Y:S01]  /*61be0*/  IADD3 R0, R8.reuse, c[0x0][0x198], RZ ;  /* 0x0000660008007a10 */ /* 0x041fe20007ffe0ff */
[----:B-1----:R-:W-:Y:S01]  /*61bf0*/  IMAD.WIDE R8, R8, 0x2, R6 ;  /* 0x0000000208087825 */ /* 0x002fe200078e0206 */
[----:B--2---:R-:W-:-:S05]  /*61c00*/  PRMT R20, R23, 0x7632, R20 ;  /* 0x0000763217147816 */ /* 0x004fca0000000014 */
[----:B------:R0:W-:Y:S04]  /*61c10*/  @P1 STG.E.U16 [R8.64], R20 ;  /* 0x0000001408001986 */ /* 0x0001e8000c101506 */
[----:B0-----:R-:W2:Y:S01]  /*61c20*/  LDL.LU R20, [R1+0x600] ;  /* 0x0006000001147983 */ /* 0x001ea20000300800 */
[----:B------:R-:W-:Y:S01]  /*61c30*/  ISETP.LT.AND P4, PT, R28, c[0x0][0x178], !P3 ;  /* 0x00005e001c007a0c */ /* 0x000fe20005f81270 */
[----:B------:R-:W-:Y:S01]  /*61c40*/  IMAD.WIDE R10, R0, 0x2, R4 ;  /* 0x00000002000a7825 */ /* 0x000fe200078e0204 */
[----:B------:R-:W-:Y:S02]  /*61c50*/  ISETP.LT.AND P5, PT, R24, c[0x0][0x178], !P3 ;  /* 0x00005e0018007a0c */ /* 0x000fe40005fa1270 */
[----:B------:R-:W-:Y:S02]  /*61c60*/  ISETP.LT.AND P6, PT, R22, c[0x0][0x178], !P3 ;  /* 0x00005e0016007a0c */ /* 0x000fe40005fc1270 */
[----:B------:R-:W-:-:S07]  /*61c70*/  ISETP.LT.AND P3, PT, R27, c[0x0][0x178], !P3 ;  /* 0x00005e001b007a0c */ /* 0x000fce0005f61270 */
[----:B------:R0:W-:Y:S04]  /*61c80*/  @P4 STG.E.U16 [R10.64], R26 ;  /* 0x0000001a0a004986 */ /* 0x0001e8000c101506 */
[----:B------:R-:W1:Y:S01]  /*61c90*/  LDS.128 R24, [R29] ;  /* 0x000000001d187984 */ /* 0x000e620000000c00 */
[----:B------:R-:W-:-:S03]  /*61ca0*/  IMAD.WIDE R16, R0, 0x2, R14 ;  /* 0x0000000200107825 */ /* 0x000fc600078e020e */
[----:B0-----:R-:W3:Y:S04]  /*61cb0*/  LDL.LU R11, [R1+0x610] ;  /* 0x00061000010b7983 */ /* 0x001ee80000300800 */
[----:B--2---:R0:W-:Y:S04]  /*61cc0*/  @P5 STG.E.U16 [R16.64], R20 ;  /* 0x0000001410005986 */ /* 0x0041e8000c101506 */
[----:B0-----:R-:W2:Y:S04]  /*61cd0*/  LDL.LU R17, [R1+0x5f0] ;  /* 0x0005f00001117983 */ /* 0x001ea80000300800 */
[----:B-1----:R-:W-:Y:S04]  /*61ce0*/  STL [R1+0x4], R25 ;  /* 0x0000041901007387 */ /* 0x002fe80000100800 */
[----:B------:R0:W-:Y:S02]  /*61cf0*/  STL.64 [R1+0x8], R26 ;  /* 0x0000081a01007387 */ /* 0x0001e40000100a00 */
[----:B0-----:R-:W-:-:S02]  /*61d00*/  IMAD.MOV.U32 R26, RZ, RZ, R24 ;  /* 0x000000ffff1a7224 */ /* 0x001fc400078e0018 */
[----:B------:R-:W4:Y:S04]  /*61d10*/  LDL.LU R27, [R1+0x1ac0] ;  /* 0x001ac000011b7983 */ /* 0x000f280000300800 */
[----:B------:R-:W4:Y:S04]  /*61d20*/  LDL.LU.64 R24, [R1+0x1ab8] ;  /* 0x001ab80001187983 */ /* 0x000f280000300a00 */
[----:B------:R-:W4:Y:S01]  /*61d30*/  LDL R23, [R1+0x650] ;  /* 0x0006500001177983 */ /* 0x000f220000100800 */
[----:B------:R-:W-:Y:S01]  /*61d40*/  IADD3 R21, R3, 0xc1, RZ ;  /* 0x000000c103157810 */ /* 0x000fe20007ffe0ff */
[----:B------:R-:W-:-:S03]  /*61d50*/  IMAD.WIDE R18, R0, 0x2, R12 ;  /* 0x0000000200127825 */ /* 0x000fc600078e020c */
[----:B------:R-:W-:Y:S01]  /*61d60*/  ISETP.GE.AND P2, PT, R21, c[0x0][0x17c], PT ;  /* 0x00005f0015007a0c */ /* 0x000fe20003f46270 */
[----:B------:R-:W-:-:S03]  /*61d70*/  IMAD.WIDE R8, R0, 0x2, R6 ;  /* 0x0000000200087825 */ /* 0x000fc600078e0206 */
[----:B------:R-:W-:Y:S01]  /*61d80*/  ISETP.LT.AND P5, PT, R28, c[0x0][0x178], !P2 ;  /* 0x00005e001c007a0c */ /* 0x000fe200057a1270 */
[----:B------:R0:W-:Y:S04]  /*61d90*/  STL [R1+0x1a8c], R29 ;  /* 0x001a8c1d01007387 */ /* 0x0001e80000100800 */
[----:B0-----:R-:W4:Y:S04]  /*61da0*/  LDL.LU R29, [R1+0x620] ;  /* 0x00062000011d7983 */ /* 0x001f280000300800 */
[----:B------:R-:W-:Y:S04]  /*61db0*/  STL.64 [R1+0x1ab0], R6 ;  /* 0x001ab00601007387 */ /* 0x000fe80000100a00 */
[----:B------:R-:W-:Y:S01]  /*61dc0*/  STL.64 [R1+0x1aa8], R4 ;  /* 0x001aa80401007387 */ /* 0x000fe20000100a00 */
[----:B------:R-:W-:-:S02]  /*61dd0*/  ISETP.LT.AND P4, PT, R22, c[0x0][0x178], !P2 ;  /* 0x00005e0016007a0c */ /* 0x000fc40005781270 */
[----:B------:R-:W-:-:S04]  /*61de0*/  IADD3 R21, R3, 0xc2, RZ ;  /* 0x000000c203157810 */ /* 0x000fc80007ffe0ff */
[----:B------:R-:W-:Y:S01]  /*61df0*/  ISETP.GE.AND P1, PT, R21, c[0x0][0x17c], PT ;  /* 0x00005f0015007a0c */ /* 0x000fe20003f26270 */
[----:B------:R-:W-:Y:S04]  /*61e00*/  STL [R1+0x1aa0], R2 ;  /* 0x001aa00201007387 */ /* 0x000fe80000100800 */
[----:B--2---:R0:W-:Y:S02]  /*61e10*/  @P6 STG.E.U16 [R18.64], R17 ;  /* 0x0000001112006986 */ /* 0x0041e4000c101506 */
[----:B0-----:R-:W-:Y:S02]  /*61e20*/  IADD3 R18, R0, c[0x0][0x198], RZ ;  /* 0x0000660000127a10 */ /* 0x001fe40007ffe0ff */
[----:B---3--:R-:W-:Y:S02]  /*61e30*/  PRMT R0, R11, 0x7632, R0 ;  /* 0x000076320b007816 */ /* 0x008fe40000000000 */
[----:B------:R-:W-:-:S02]  /*61e40*/  PRMT R19, R20, 0x7632, R19 ;  /* 0x0000763214137816 */ /* 0x000fc40000000013 */
[----:B------:R-:W-:Y:S02]  /*61e50*/  IADD3 R20, R3, 0xc3, RZ ;  /* 0x000000c303147810 */ /* 0x000fe40007ffe0ff */
[----:B----4-:R-:W-:Y:S01]  /*61e60*/  ISETP.LT.AND P6, PT, R24, c[0x0][0x178], !P2 ;  /* 0x00005e0018007a0c */ /* 0x010fe200057c1270 */
[----:B------:R0:W-:Y:S01]  /*61e70*/  @P3 STG.E.U16 [R8.64], R25 ;  /* 0x0000001908003986 */ /* 0x0001e2000c101506 */
[----:B------:R-:W-:Y:S01]  /*61e80*/  IMAD.WIDE R10, R18, 0x2, R14 ;  /* 0x00000002120a7825 */ /* 0x000fe200078e020e */
[----:B------:R-:W-:Y:S02]  /*61e90*/  ISETP.GE.AND P3, PT, R20, c[0x0][0x17c], PT ;  /* 0x00005f0014007a0c */ /* 0x000fe40003f66270 */
[----:B------:R-:W-:Y:S01]  /*61ea0*/  PRMT R20, R25, 0x7632, R20 ;  /* 0x0000763219147816 */ /* 0x000fe20000000014 */
[----:B0-----:R-:W-:Y:S01]  /*61eb0*/  IMAD.WIDE R8, R18, 0x2, R4 ;  /* 0x0000000212087825 */ /* 0x001fe200078e0204 */
[----:B------:R-:W-:-:S04]  /*61ec0*/  LOP3.LUT R25, R2, 0x40, RZ, 0x3c, !PT ;  /* 0x0000004002197812 */ /* 0x000fc800078e3cff */
[----:B------:R0:W-:Y:S04]  /*61ed0*/  @P5 STG.E.U16 [R8.64], R0 ;  /* 0x0000000008005986 */ /* 0x0001e8000c101506 */
[----:B------:R1:W-:Y:S01]  /*61ee0*/  @P6 STG.E.U16 [R10.64], R19 ;  /* 0x000000130a006986 */ /* 0x0003e2000c101506 */
[C---:B0-----:R-:W-:Y:S01]  /*61ef0*/  IADD3 R0, R18.reuse, c[0x0][0x198], RZ ;  /* 0x0000660012007a10 */ /* 0x041fe20007ffe0ff */
[----:B------:R-:W-:-:S04]  /*61f00*/  IMAD.WIDE R8, R18, 0x2, R6 ;  /* 0x0000000212087825 */ /* 0x000fc800078e0206 */
[----:B-1----:R-:W-:Y:S02]  /*61f10*/  IMAD.WIDE R10, R0, 0x2, R4 ;  /* 0x00000002000a7825 */ /* 0x002fe400078e0204 */
[----:B------:R-:W0:Y:S01]  /*61f20*/  LDS.128 R4, [R25] ;  /* 0x0000000019047984 */ /* 0x000e220000000c00 */
[----:B------:R-:W-:Y:S01]  /*61f30*/  PRMT R21, R17, 0x7632, R21 ;  /* 0x0000763211157816 */ /* 0x000fe20000000015 */
[----:B------:R-:W-:Y:S01]  /*61f40*/  IMAD.WIDE R16, R18, 0x2, R12 ;  /* 0x0000000212107825 */ /* 0x000fe200078e020c */
[----:B------:R-:W-:-:S04]  /*61f50*/  ISETP.LT.AND P2, PT, R27, c[0x0][0x178], !P2 ;  /* 0x00005e001b007a0c */ /* 0x000fc80005741270 */
[----:B------:R-:W-:Y:S01]  /*61f60*/  @P4 STG.E.U16 [R16.64], R21 ;  /* 0x0000001510004986 */ /* 0x000fe2000c101506 */
[----:B------:R-:W-:-:S08]  /*61f70*/  ISETP.LT.AND P4, PT, R28, c[0x0][0x178], !P1 ;  /* 0x00005e001c007a0c */ /* 0x000fd00004f81270 */
[----:B------:R-:W-:Y:S05]  /*61f80*/  @P2 STG.E.U16 [R8.64], R20 ;  /* 0x0000001408002986 */ /* 0x000fea000c101506 */
[----:B------:R1:W-:Y:S04]  /*61f90*/  @P4 STG.E.U16 [R10.64], R23 ;  /* 0x000000170a004986 */ /* 0x0003e8000c101506 */
[----:B-1----:R-:W2:Y:S04]  /*61fa0*/  LDL.LU R10, [R1+0x650] ;  /* 0x00065000010a7983 */ /* 0x002ea80000300800 */
[----:B------:R-:W3:Y:S04]  /*61fb0*/  LDL.LU R11, [R1+0x630] ;  /* 0x00063000010b7983 */ /* 0x000ee80000300800 */
[----:B0-----:R-:W-:Y:S04]  /*61fc0*/  STL [R1+0x44], R5 ;  /* 0x0000440501007387 */ /* 0x001fe80000100800 */
[----:B------:R0:W-:Y:S01]  /*61fd0*/  STL.64 [R1+0x48], R6 ;  /* 0x0000480601007387 */ /* 0x0001e20000100a00 */
[----:B------:R-:W-:-:S03]  /*61fe0*/  IMAD.MOV.U32 R23, RZ, RZ, R4 ;  /* 0x000000ffff177224 */ /* 0x000fc600078e0004 */
[----:B0-----:R-:W4:Y:S04]  /*61ff0*/  LDL.LU.64 R6, [R1+0x1ab0] ;  /* 0x001ab00001067983 */ /* 0x001f280000300a00 */
[----:B------:R-:W2:Y:S04]  /*62000*/  LDL.LU.64 R4, [R1+0x1aa8] ;  /* 0x001aa80001047983 */ /* 0x000ea80000300a00 */
[----:B------:R-:W2:Y:S01]  /*62010*/  LDL.LU R2, [R1+0x680] ;  /* 0x0006800001027983 */ /* 0x000ea20000300800 */
[----:B------:R-:W-:Y:S02]  /*62020*/  ISETP.LT.AND P5, PT, R24, c[0x0][0x178], !P1 ;  /* 0x00005e0018007a0c */ /* 0x000fe40004fa1270 */
[----:B------:R-:W-:Y:S01]  /*62030*/  ISETP.LT.AND P6, PT, R22, c[0x0][0x178], !P1 ;  /* 0x00005e0016007a0c */ /* 0x000fe20004fc1270 */
[----:B------:R-:W-:Y:S01]  /*62040*/  IMAD.WIDE R16, R0, 0x2, R14 ;  /* 0x0000000200107825 */ /* 0x000fe200078e020e */
[----:B------:R-:W-:-:S03]  /*62050*/  ISETP.LT.AND P1, PT, R27, c[0x0][0x178], !P1 ;  /* 0x00005e001b007a0c */ /* 0x000fc60004f21270 */
[----:B------:R-:W-:Y:S01]  /*62060*/  IMAD.WIDE R18, R0, 0x2, R12 ;  /* 0x0000000200127825 */ /* 0x000fe200078e020c */
[----:B------:R-:W-:Y:S02]  /*62070*/  ISETP.LT.AND P4, PT, R22, c[0x0][0x178], !P3 ;  /* 0x00005e0016007a0c */ /* 0x000fe40005f81270 */
[----:B------:R-:W-:-:S04]  /*62080*/  IADD3 R21, R3, 0xc4, RZ ;  /* 0x000000c403157810 */ /* 0x000fc80007ffe0ff */
[----:B------:R-:W-:Y:S02]  /*62090*/  ISETP.GE.AND P2, PT, R21, c[0x0][0x17c], PT ;  /* 0x00005f0015007a0c */ /* 0x000fe40003f46270 */
[----:B------:R-:W-:Y:S01]  /*620a0*/  PRMT R21, R29, 0x7632, R21 ;  /* 0x000076321d157816 */ /* 0x000fe20000000015 */
[----:B------:R0:W-:Y:S04]  /*620b0*/  STL [R1+0x1a88], R25 ;  /* 0x001a881901007387 */ /* 0x0001e80000100800 */
[----:B0-----:R-:W2:Y:S04]  /*620c0*/  LDL.LU R25, [R1+0x640] ;  /* 0x0006400001197983 */ /* 0x001ea80000300800 */
[----:B---3--:R-:W-:Y:S01]  /*620d0*/  @P5 STG.E.U16 [R16.64], R11 ;  /* 0x0000000b10005986 */ /* 0x008fe2000c101506 */
[----:B------:R-:W-:-:S03]  /*620e0*/  ISETP.LT.AND P5, PT, R28, c[0x0][0x178], !P3 ;  /* 0x00005e001c007a0c */ /* 0x000fc60005fa1270 */
[----:B------:R0:W-:Y:S01]  /*620f0*/  @P6 STG.E.U16 [R18.64], R29 ;  /* 0x0000001d12006986 */ /* 0x0001e2000c101506 */
[----:B------:R-:W-:Y:S02]  /*62100*/  ISETP.LT.AND P6, PT, R24, c[0x0][0x178], !P3 ;  /* 0x00005e0018007a0c */ /* 0x000fe40005fc1270 */
[----:B------:R-:W-:Y:S02]  /*62110*/  PRMT R20, R11, 0x7632, R20 ;  /* 0x000076320b147816 */ /* 0x000fe40000000014 */
[C---:B0-----:R-:W-:Y:S01]  /*62120*/  IADD3 R18, R0.reuse, c[0x0][0x198], RZ ;  /* 0x0000660000127a10 */ /* 0x041fe20007ffe0ff */
[----:B----4-:R-:W-:Y:S01]  /*62130*/  IMAD.WIDE R8, R0, 0x2, R6 ;  /* 0x0000000200087825 */ /* 0x010fe200078e0206 */
[----:B--2---:R-:W-:-:S04]  /*62140*/  PRMT R19, R10, 0x7632, R19 ;  /* 0x000076320a137816 */ /* 0x004fc80000000013 */
[----:B------:R0:W-:Y:S01]  /*62150*/  @P1 STG.E.U16 [R8.64], R26 ;  /* 0x0000001a08001986 */ /* 0x0001e2000c101506 */
[----:B------:R-:W-:-:S04]  /*62160*/  IMAD.WIDE R10, R18, 0x2, R14 ;  /* 0x00000002120a7825 */ /* 0x000fc800078e020e */
[----:B0-----:R-:W-:-:S05]  /*62170*/  IMAD.WIDE R8, R18, 0x2, R4 ;  /* 0x0000000212087825 */ /* 0x001fca00078e0204 */
[----:B------:R-:W-:Y:S04]  /*62180*/  @P5 STG.E.U16 [R8.64], R19 ;  /* 0x0000001308005986 */ /* 0x000fe8000c101506 */
[----:B------:R0:W-:Y:S02]  /*62190*/  @P6 STG.E.U16 [R10.64], R20 ;  /* 0x000000140a006986 */ /* 0x0001e4000c101506 */
[----:B0-----:R-:W-:Y:S02]  /*621a0*/  PRMT R20, R26, 0x7632, R20 ;  /* 0x000076321a147816 */ /* 0x001fe40000000014 */
[----:B------:R-:W0:Y:S01]  /*621b0*/  S2R R26, SR_TID.X ;  /* 0x00000000001a7919 */ /* 0x000e220000002100 */
[----:B------:R-:W-:Y:S01]  /*621c0*/  IMAD.WIDE R16, R18, 0x2, R12 ;  /* 0x0000000212107825 */ /* 0x000fe200078e020c */
[----:B------:R-:W-:-:S02]  /*621d0*/  IADD3 R0, R3, 0xc5, RZ ;  /* 0x000000c503007810 */ /* 0x000fc40007ffe0ff */
[----:B------:R-:W-:Y:S02]  /*621e0*/  ISETP.LT.AND P3, PT, R27, c[0x0][0x178], !P3 ;  /* 0x00005e001b007a0c */ /* 0x000fe40005f61270 */
[----:B------:R-:W-:Y:S01]  /*621f0*/  @P4 STG.E.U16 [R16.64], R21 ;  /* 0x0000001510004986 */ /* 0x000fe2000c101506 */
[----:B------:R-:W-:Y:S02]  /*62200*/  ISETP.LT.AND P4, PT, R28, c[0x0][0x178], !P2 ;  /* 0x00005e001c007a0c */ /* 0x000fe40005781270 */
[----:B------:R-:W-:Y:S02]  /*62210*/  ISETP.GE.AND P1, PT, R0, c[0x0][0x17c], PT ;  /* 0x00005f0000007a0c */ /* 0x000fe40003f26270 */
[----:B------:R-:W-:Y:S01]  /*62220*/  IADD3 R0, R18, c[0x0][0x198], RZ ;  /* 0x0000660012007a10 */ /* 0x000fe20007ffe0ff */
[C---:B0-----:R-:W-:Y:S01]  /*62230*/  IMAD.SHL.U32 R29, R26.reuse, 0x400, RZ ;  /* 0x000004001a1d7824 */ /* 0x041fe200078e00ff */
[----:B------:R-:W-:-:S04]  /*62240*/  LOP3.LUT R26, R26, 0x3f, RZ, 0xc0, !PT ;  /* 0x0000003f1a1a7812 */ /* 0x000fc800078ec0ff */
[----:B------:R-:W-:Y:S01]  /*62250*/  LOP3.LUT R29, R29, 0x1800, RZ, 0xc0, !PT ;  /* 0x000018001d1d7812 */ /* 0x000fe200078ec0ff */
[----:B------:R-:W-:-:S04]  /*62260*/  IMAD.WIDE R8, R18, 0x2, R6 ;  /* 0x0000000212087825 */ /* 0x000fc800078e0206 */
[----:B------:R-:W-:Y:S02]  /*62270*/  IMAD R26, R26, 0x10, R29 ;  /* 0x000000101a1a7824 */ /* 0x000fe400078e021d */
[----:B------:R-:W-:-:S03]  /*62280*/  IMAD.WIDE R10, R0, 0x2, R4 ;  /* 0x00000002000a7825 */ /* 0x000fc600078e0204 */
[----:B------:R-:W-:Y:S01]  /*62290*/  LOP3.LUT R26, R26, 0x60, RZ, 0x3c, !PT ;  /* 0x000000601a1a7812 */ /* 0x000fe200078e3cff */
[----:B------:R0:W-:Y:S04]  /*622a0*/  @P3 STG.E.U16 [R8.64], R20 ;  /* 0x0000001408003986 */ /* 0x0001e8000c101506 */
[----:B------:R-:W-:Y:S04]  /*622b0*/  @P4 STG.E.U16 [R10.64], R2 ;  /* 0x000000020a004986 */ /* 0x000fe8000c101506 */
[----:B------:R-:W1:Y:S04]  /*622c0*/  LDS.128 R8, [R26] ;  /* 0x000000001a087984 */ /* 0x000e680000000c00 */
[----:B0-----:R-:W2:Y:S04]  /*622d0*/  LDL.LU R20, [R1+0x660] ;  /* 0x0006600001147983 */ /* 0x001ea80000300800 */
[----:B-1----:R0:W-:Y:S04]  /*622e0*/  STL [R1+0x34], R9 ;  /* 0x0000340901007387 */ /* 0x0021e80000100800 */
[----:B------:R-:W-:Y:S04]  /*622f0*/  STL.64 [R1+0x38], R10 ;  /* 0x0000380a01007387 */ /* 0x000fe80000100a00 */
[----:B------:R-:W3:Y:S01]  /*62300*/  LDL.LU R29, [R1+0x6b0] ;  /* 0x0006b000011d7983 */ /* 0x000ee20000300800 */
[----:B------:R-:W-:-:S02]  /*62310*/  ISETP.LT.AND P5, PT, R24, c[0x0][0x178], !P2 ;  /* 0x00005e0018007a0c */ /* 0x000fc400057a1270 */
[----:B------:R-:W-:Y:S01]  /*62320*/  ISETP.LT.AND P6, PT, R22, c[0x0][0x178], !P2 ;  /* 0x00005e0016007a0c */ /* 0x000fe200057c1270 */
[----:B------:R-:W-:-:S04]  /*62330*/  IMAD.WIDE R16, R0, 0x2, R14 ;  /* 0x0000000200107825 */ /* 0x000fc800078e020e */
[----:B------:R-:W-:-:S04]  /*62340*/  IMAD.WIDE R18, R0, 0x2, R12 ;  /* 0x0000000200127825 */ /* 0x000fc800078e020c */
[----:B------:R-:W-:Y:S02]  /*62350*/  IMAD.MOV.U32 R26, RZ, RZ, R8 ;  /* 0x000000ffff1a7224 */ /* 0x000fe400078e0008 */
[----:B0-----:R-:W-:Y:S01]  /*62360*/  IMAD.WIDE R8, R0, 0x2, R6 ;  /* 0x0000000200087825 */ /* 0x001fe200078e0206 */
[----:B------:R-:W-:Y:S02]  /*62370*/  ISETP.LT.AND P2, PT, R27, c[0x0][0x178], !P2 ;  /* 0x00005e001b007a0c */ /* 0x000fe40005741270 */
[----:B------:R-:W-:Y:S02]  /*62380*/  ISETP.LT.AND P4, PT, R22, c[0x0][0x178], !P1 ;  /* 0x00005e0016007a0c */ /* 0x000fe40004f81270 */
[----:B------:R-:W-:-:S04]  /*62390*/  IADD3 R21, R3, 0xc6, RZ ;  /* 0x000000c603157810 */ /* 0x000fc80007ffe0ff */
[----:B------:R-:W-:Y:S02]  /*623a0*/  ISETP.GE.AND P3, PT, R21, c[0x0][0x17c], PT ;  /* 0x00005f0015007a0c */ /* 0x000fe40003f66270 */
[----:B------:R-:W-:Y:S01]  /*623b0*/  PRMT R21, R25, 0x7632, R21 ;  /* 0x0000763219157816 */ /* 0x000fe20000000015 */
[----:B--2---:R-:W-:Y:S04]  /*623c0*/  @P5 STG.E.U16 [R16.64], R20 ;  /* 0x0000001410005986 */ /* 0x004fe8000c101506 */
[----:B------:R0:W-:Y:S01]  /*623d0*/  @P6 STG.E.U16 [R18.64], R25 ;  /* 0x0000001912006986 */ /* 0x0001e2000c101506 */
[----:B------:R-:W-:Y:S02]  /*623e0*/  ISETP.LT.AND P5, PT, R28, c[0x0][0x178], !P1 ;  /* 0x00005e001c007a0c */ /* 0x000fe40004fa1270 */
[----:B0-----:R-:W-:-:S02]  /*623f0*/  IADD3 R18, R0, c[0x0][0x198], RZ ;  /* 0x0000660000127a10 */ /* 0x001fc40007ffe0ff */
[----:B------:R-:W-:Y:S02]  /*62400*/  PRMT R0, R2, 0x7632, R0 ;  /* 0x0000763202007816 */ /* 0x000fe40000000000 */
[----:B------:R-:W2:Y:S01]  /*62410*/  LDL.LU R2, [R1+0x1aa0] ;  /* 0x001aa00001027983 */ /* 0x000ea20000300800 */
[----:B------:R-:W-:Y:S01]  /*62420*/  ISETP.LT.AND P6, PT, R24, c[0x0][0x178], !P1 ;  /* 0x00005e0018007a0c */ /* 0x000fe20004fc1270 */
[----:B------:R-:W-:Y:S02]  /*62430*/  IMAD.WIDE R10, R18, 0x2, R14 ;  /* 0x00000002120a7825 */ /* 0x000fe400078e020e */
[----:B------:R0:W-:Y:S01]  /*62440*/  @P2 STG.E.U16 [R8.64], R23 ;  /* 0x0000001708002986 */ /* 0x0001e2000c101506 */
[----:B------:R-:W-:Y:S01]  /*62450*/  PRMT R19, R20, 0x7632, R19 ;  /* 0x0000763214137816 */ /* 0x000fe20000000013 */
[----:B------:R-:W-:Y:S01]  /*62460*/  IMAD.WIDE R16, R18, 0x2, R12 ;  /* 0x0000000212107825 */ /* 0x000fe200078e020c */
[----:B------:R-:W-:-:S03]  /*62470*/  ISETP.LT.AND P1, PT, R27, c[0x0][0x178], !P1 ;  /* 0x00005e001b007a0c */ /* 0x000fc60004f21270 */
[----:B0-----:R-:W-:-:S05]  /*62480*/  IMAD.WIDE R8, R18, 0x2, R4 ;  /* 0x0000000212087825 */ /* 0x001fca00078e0204 */
[----:B------:R0:W-:Y:S04]  /*62490*/  @P5 STG.E.U16 [R8.64], R0 ;  /* 0x0000000008005986 */ /* 0x0001e8000c101506 */
[----:B------:R1:W-:Y:S01]  /*624a0*/  @P6 STG.E.U16 [R10.64], R19 ;  /* 0x000000130a006986 */ /* 0x0003e2000c101506 */
[----:B------:R-:W-:-:S03]  /*624b0*/  IADD3 R20, R3, 0xc7, RZ ;  /* 0x000000c703147810 */ /* 0x000fc60007ffe0ff */
[----:B------:R-:W-:Y:S01]  /*624c0*/  @P4 STG.E.U16 [R16.64], R21 ;  /* 0x0000001510004986 */ /* 0x000fe2000c101506 */
[----:B------:R-:W-:Y:S02]  /*624d0*/  ISETP.LT.AND P4, PT, R28, c[0x0][0x178], !P3 ;  /* 0x00005e001c007a0c */ /* 0x000fe40005f81270 */
[C---:B0-----:R-:W-:Y:S01]  /*624e0*/  IADD3 R0, R18.reuse, c[0x0][0x198], RZ ;  /* 0x0000660012007a10 */ /* 0x041fe20007ffe0ff */
[----:B------:R-:W-:Y:S01]  /*624f0*/  IMAD.WIDE R8, R18, 0x2, R6 ;  /* 0x0000000212087825 */ /* 0x000fe200078e0206 */
[----:B------:R-:W-:Y:S02]  /*62500*/  ISETP.GE.AND P2, PT, R20, c[0x0][0x17c], PT ;  /* 0x00005f0014007a0c */ /* 0x000fe40003f46270 */
[----:B------:R-:W-:Y:S01]  /*62510*/  PRMT R20, R23, 0x7632, R20 ;  /* 0x0000763217147816 */ /* 0x000fe20000000014 */
[----:B-1----:R-:W-:Y:S01]  /*62520*/  IMAD.WIDE R10, R0, 0x2, R4 ;  /* 0x00000002000a7825 */ /* 0x002fe200078e0204 */
[----:B------:R-:W-:Y:S04]  /*62530*/  STL.64 [R1+0x1a98], R26 ;  /* 0x001a981a01007387 */ /* 0x000fe80000100a00 */
[----:B------:R-:W-:Y:S04]  /*62540*/  @P1 STG.E.U16 [R8.64], R20 ;  /* 0x0000001408001986 */ /* 0x000fe8000c101506 */
[----:B------:R-:W-:Y:S04]  /*62550*/  STL [R1+0x1a90], R24 ;  /* 0x001a901801007387 */ /* 0x000fe80000100800 */
[----:B---3--:R0:W-:Y:S04]  /*62560*/  @P4 STG.E.U16 [R10.64], R29 ;  /* 0x0000001d0a004986 */ /* 0x0081e8000c101506 */
[----:B0-----:R-:W3:Y:S01]  /*62570*/  LDL.LU R11, [R1+0x690] ;  /* 0x00069000010b7983 */ /* 0x001ee20000300800 */
[----:B------:R-:W-:-:S02]  /*62580*/  ISETP.LT.AND P5, PT, R24, c[0x0][0x178], !P3 ;  /* 0x00005e0018007a0c */ /* 0x000fc40005fa1270 */
[----:B------:R-:W-:Y:S02]  /*62590*/  ISETP.LT.AND P6, PT, R22, c[0x0][0x178], !P3 ;  /* 0x00005e0016007a0c */ /* 0x000fe40005fc1270 */
[----:B------:R-:W-:Y:S01]  /*625a0*/  ISETP.LT.AND P3, PT, R27, c[0x0][0x178], !P3 ;  /* 0x00005e001b007a0c */ /* 0x000fe20005f61270 */
[----:B------:R-:W-:Y:S01]  /*625b0*/  IMAD.WIDE R16, R0, 0x2, R14 ;  /* 0x0000000200107825 */ /* 0x000fe200078e020e */
[----:B------:R-:W-:-:S04]  /*625c0*/  IADD3 R21, R3, 0xc8, RZ ;  /* 0x000000c803157810 */ /* 0x000fc80007ffe0ff */
[----:B------:R-:W-:Y:S01]  /*625d0*/  ISETP.GE.AND P1, PT, R21, c[0x0][0x17c], PT ;  /* 0x00005f0015007a0c */ /* 0x000fe20003f26270 */
[----:B--2---:R-:W0:Y:S02]  /*625e0*/  LDS.128 R24, [R2+0x400] ;  /* 0x0004000002187984 */ /* 0x004e240000000c00 */
[----:B0-----:R-:W-:Y:S02]  /*625f0*/  IMAD.MOV.U32 R21, RZ, RZ, R24 ;  /* 0x000000ffff157224 */ /* 0x001fe400078e0018 */
[----:B---3--:R0:W-:Y:S04]  /*62600*/  @P5 STG.E.U16 [R16.64], R11 ;  /* 0x0000000b10005986 */ /* 0x0081e8000c101506 */
[----:B0-----:R-:W2:Y:S04]  /*62610*/  LDL.LU R17, [R1+0x670] ;  /* 0x0006700001117983 */ /* 0x001ea80000300800 */
[----:B------:R-:W-:Y:S04]  /*62620*/  STL [R1+0x24], R25 ;  /* 0x0000241901007387 */ /* 0x000fe80000100800 */
[----:B------:R0:W-:Y:S04]  /*62630*/  STL.64 [R1+0x28], R26 ;  /* 0x0000281a01007387 */ /* 0x0001e80000100a00 */
[----:B0-----:R-:W3:Y:S04]  /*62640*/  LDL.LU.64 R26, [R1+0x1a98] ;  /* 0x001a9800011a7983 */ /* 0x001ee80000300a00 */
[----:B------:R-:W4:Y:S04]  /*62650*/  LDL.LU R24, [R1+0x1a90] ;  /* 0x001a900001187983 */ /* 0x000f280000300800 */
[----:B------:R-:W3:Y:S01]  /*62660*/  LDL.LU R25, [R1+0x6e0] ;  /* 0x0006e00001197983 */ /* 0x000ee20000300800 */
[----:B------:R-:W-:Y:S01]  /*62670*/  IMAD.WIDE R18, R0, 0x2, R12 ;  /* 0x0000000200127825 */ /* 0x000fe200078e020c */
[----:B------:R-:W-:-:S02]  /*62680*/  ISETP.LT.AND P5, PT, R28, c[0x0][0x178], !P2 ;  /* 0x00005e001c007a0c */ /* 0x000fc400057a1270 */
[----:B------:R-:W-:Y:S01]  /*62690*/  ISETP.LT.AND P4, PT, R22, c[0x0][0x178], !P2 ;  /* 0x00005e0016007a0c */ /* 0x000fe20005781270 */
[C---:B------:R-:W-:Y:S01]  /*626a0*/  IMAD.WIDE R8, R0.reuse, 0x2, R6 ;  /* 0x0000000200087825 */ /* 0x040fe200078e0206 */
[----:B------:R-:W-:Y:S01]  /*626b0*/  PRMT R2, R11, 0x7632, R2 ;  /* 0x000076320b027816 */ /* 0x000fe20000000002 */
[----:B------:R-:W3:Y:S04]  /*626c0*/  LDL.LU R23, [R1+0x6a0] ;  /* 0x0006a00001177983 */ /* 0x000ee80000300800 */
[----:B--2---:R0:W-:Y:S01]  /*626d0*/  @P6 STG.E.U16 [R18.64], R17 ;  /* 0x0000001112006986 */ /* 0x0041e2000c101506 */
[----:B------:R-:W-:Y:S02]  /*626e0*/  PRMT R20, R17, 0x7632, R20 ;  /* 0x0000763211147816 */ /* 0x000fe40000000014 */
[----:B0-----:R-:W-:-:S02]  /*626f0*/  IADD3 R18, R0, c[0x0][0x198], RZ ;  /* 0x0000660000127a10 */ /* 0x001fc40007ffe0ff */
[----:B------:R-:W-:Y:S02]  /*62700*/  PRMT R0, R29, 0x7632, R0 ;  /* 0x000076321d007816 */ /* 0x000fe40000000000 */
[----:B------:R-:W2:Y:S01]  /*62710*/  LDL.LU R29, [R1+0x1a8c] ;  /* 0x001a8c00011d7983 */ /* 0x000ea20000300800 */
[----:B----4-:R-:W-:-:S03]  /*62720*/  ISETP.LT.AND P6, PT, R24, c[0x0][0x178], !P2 ;  /* 0x00005e0018007a0c */ /* 0x010fc600057c1270 */
[----:B---3--:R0:W-:Y:S01]  /*62730*/  @P3 STG.E.U16 [R8.64], R26 ;  /* 0x0000001a08003986 */ /* 0x0081e2000c101506 */
[----:B------:R-:W-:-:S04]  /*62740*/  IMAD.WIDE R10, R18, 0x2, R14 ;  /* 0x00000002120a7825 */ /* 0x000fc800078e020e */
[----:B------:R-:W-:-:S04]  /*62750*/  IMAD.WIDE R16, R18, 0x2, R12 ;  /* 0x0000000212107825 */ /* 0x000fc800078e020c */
[----:B0-----:R-:W-:Y:S01]  /*62760*/  IMAD.WIDE R8, R18, 0x2, R4 ;  /* 0x0000000212087825 */ /* 0x001fe200078e0204 */
[----:B------:R-:W-:-:S04]  /*62770*/  ISETP.LT.AND P2, PT, R27, c[0x0][0x178], !P2 ;  /* 0x00005e001b007a0c */ /* 0x000fc80005741270 */
[----:B------:R0:W-:Y:S04]  /*62780*/  @P5 STG.E.U16 [R8.64], R0 ;  /* 0x0000000008005986 */ /* 0x0001e8000c101506 */
[----:B------:R1:W-:Y:S04]  /*62790*/  @P6 STG.E.U16 [R10.64], R2 ;  /* 0x000000020a006986 */ /* 0x0003e8000c101506 */
[----:B------:R-:W-:Y:S01]  /*627a0*/  @P4 STG.E.U16 [R16.64], R20 ;  /* 0x0000001410004986 */ /* 0x000fe2000c101506 */
[----:B------:R-:W-:Y:S02]  /*627b0*/  ISETP.LT.AND P4, PT, R28, c[0x0][0x178], !P1 ;  /* 0x00005e001c007a0c */ /* 0x000fe40004f81270 */
[C---:B0-----:R-:W-:Y:S01]  /*627c0*/  IADD3 R0, R18.reuse, c[0x0][0x198], RZ ;  /* 0x0000660012007a10 */ /* 0x041fe20007ffe0ff */
[----:B------:R-:W-:Y:S01]  /*627d0*/  IMAD.WIDE R8, R18, 0x2, R6 ;  /* 0x0000000212087825 */ /* 0x000fe200078e0206 */
[----:B-1----:R-:W-:-:S03]  /*627e0*/  PRMT R2, R26, 0x7632, R2 ;  /* 0x000076321a027816 */ /* 0x002fc60000000002 */
[----:B------:R-:W-:Y:S02]  /*627f0*/  IMAD.WIDE R10, R0, 0x2, R4 ;  /* 0x00000002000a7825 */ /* 0x000fe400078e0204 */
[----:B------:R-:W-:Y:S04]  /*62800*/  @P2 STG.E.U16 [R8.64], R2 ;  /* 0x0000000208002986 */ /* 0x000fe8000c101506 */
[----:B------:R0:W-:Y:S04]  /*62810*/  @P4 STG.E.U16 [R10.64], R25 ;  /* 0x000000190a004986 */ /* 0x0001e8000c101506 */
[----:B0-----:R-:W3:Y:S01]  /*62820*/  LDL.LU R11, [R1+0x6c0] ;  /* 0x0006c000010b7983 */ /* 0x001ee20000300800 */
[----:B------:R-:W-:-:S02]  /*62830*/  ISETP.LT.AND P5, PT, R24, c[0x0][0x178], !P1 ;  /* 0x00005e0018007a0c */ /* 0x000fc40004fa1270 */
[----:B------:R-:W-:Y:S02]  /*62840*/  ISETP.LT.AND P6, PT, R22, c[0x0][0x178], !P1 ;  /* 0x00005e0016007a0c */ /* 0x000fe40004fc1270 */
[----:B------:R-:W-:Y:S01]  /*62850*/  IADD3 R19, R3, 0xc9, RZ ;  /* 0x000000c903137810 */ /* 0x000fe20007ffe0ff */
[----:B------:R-:W-:-:S03]  /*62860*/  IMAD.WIDE R16, R0, 0x2, R14 ;  /* 0x0000000200107825 */ /* 0x000fc600078e020e */
[----:B------:R-:W-:Y:S01]  /*62870*/  ISETP.GE.AND P3, PT, R19, c[0x0][0x17c], PT ;  /* 0x00005f0013007a0c */ /* 0x000fe20003f66270 */
[----:B------:R-:W-:-:S04]  /*62880*/  IMAD.WIDE R18, R0, 0x2, R12 ;  /* 0x0000000200127825 */ /* 0x000fc800078e020c */
[----:B---3--:R-:W-:Y:S02]  /*62890*/  @P5 STG.E.U16 [R16.64], R11 ;  /* 0x0000000b10005986 */ /* 0x008fe4000c101506 */
[----:B------:R-:W-:Y:S02]  /*628a0*/  @P6 STG.E.U16 [R18.64], R23 ;  /* 0x0000001712006986 */ /* 0x000fe4000c101506 */
[----:B--2---:R-:W0:Y:S02]  /*628b0*/  LDS.128 R16, [R29+0x400] ;  /* 0x000400001d107984 */ /* 0x004e240000000c00 */
[----:B0-----:R0:W-:Y:S02]  /*628c0*/  STL.64 [R1+0x10], R16 ;  /* 0x0000101001007387 */ /* 0x0011e40000100a00 */
[----:B------:R-:W-:Y:S02]  /*628d0*/  STL [R1+0x1c], R19 ;  /* 0x00001c1301007387 */ /* 0x000fe40000100800 */
[----:B------:R-:W2:Y:S01]  /*628e0*/  LDL R26, [R1+0x710] ;  /* 0x00071000011a7983 */ /* 0x000ea20000100800 */
[----:B------:R-:W-:-:S02]  /*628f0*/  ISETP.LT.AND P1, PT, R27, c[0x0][0x178], !P1 ;  /* 0x00005e001b007a0c */ /* 0x000fc40004f21270 */
[----:B------:R-:W-:Y:S02]  /*62900*/  ISETP.LT.AND P5, PT, R28, c[0x0][0x178], !P3 ;  /* 0x00005e001c007a0c */ /* 0x000fe40005fa1270 */
[----:B------:R-:W-:Y:S01]  /*62910*/  ISETP.LT.AND P6, PT, R24, c[0x0][0x178], !P3 ;  /* 0x00005e0018007a0c */ /* 0x000fe20005fc1270 */
[----:B------:R-:W-:Y:S02]  /*62920*/  IMAD.MOV.U32 R29, RZ, RZ, R18 ;  /* 0x000000ffff1d7224 */ /* 0x000fe400078e0012 */
[----:B------:R-:W-:Y:S01]  /*62930*/  IMAD.WIDE R8, R0, 0x2, R6 ;  /* 0x0000000200087825 */ /* 0x000fe200078e0206 */
[----:B------:R-:W-:Y:S02]  /*62940*/  ISETP.LT.AND P4, PT, R22, c[0x0][0x178], !P3 ;  /* 0x00005e0016007a0c */ /* 0x000fe40005f81270 */
[----:B------:R-:W-:Y:S02]  /*62950*/  IADD3 R18, R0, c[0x0][0x198], RZ ;  /* 0x0000660000127a10 */ /* 0x000fe40007ffe0ff */
[----:B------:R-:W-:Y:S01]  /*62960*/  IADD3 R20, R3, 0xca, RZ ;  /* 0x000000ca03147810 */ /* 0x000fe20007ffe0ff */
[----:B------:R-:W-:Y:S01]  /*62970*/  PRMT R0, R25, 0x7632, R0 ;  /* 0x0000763219007816 */ /* 0x000fe20000000000 */
[----:B------:R-:W-:Y:S01]  /*62980*/  PRMT R2, R11, 0x7632, R2 ;  /* 0x000076320b027816 */ /* 0x000fe20000000002 */
[----:B------:R1:W-:Y:S01]  /*62990*/  @P1 STG.E.U16 [R8.64], R21 ;  /* 0x0000001508001986 */ /* 0x0003e2000c101506 */
[----:B------:R-:W-:Y:S01]  /*629a0*/  ISETP.GE.AND P2, PT, R20, c[0x0][0x17c], PT ;  /* 0x00005f0014007a0c */ /* 0x000fe20003f46270 */
[----:B------:R-:W-:Y:S01]  /*629b0*/  IMAD.WIDE R10, R18, 0x2, R14 ;  /* 0x00000002120a7825 */ /* 0x000fe200078e020e */
[----:B------:R-:W-:-:S03]  /*629c0*/  PRMT R20, R23, 0x7632, R20 ;  /* 0x0000763217147816 */ /* 0x000fc60000000014 */
[C---:B0-----:R-:W-:Y:S01]  /*629d0*/  IMAD.WIDE R16, R18.reuse, 0x2, R12 ;  /* 0x0000000212107825 */ /* 0x041fe200078e020c */
[----:B------:R-:W-:Y:S01]  /*629e0*/  ISETP.LT.AND P3, PT, R27, c[0x0][0x178], !P3 ;  /* 0x00005e001b007a0c */ /* 0x000fe20005f61270 */
[----:B------:R-:W3:Y:S02]  /*629f0*/  LDL.LU R25, [R1+0x1a88] ;  /* 0x001a880001197983 */ /* 0x000ee40000300800 */
[----:B-1----:R-:W-:-:S05]  /*62a00*/  IMAD.WIDE R8, R18, 0x2, R4 ;  /* 0x0000000212087825 */ /* 0x002fca00078e0204 */
[----:B------:R0:W-:Y:S01]  /*62a10*/  @P5 STG.E.U16 [R8.64], R0 ;  /* 0x0000000008005986 */ /* 0x0001e2000c101506 */
[----:B------:R1:W-:Y:S02]  /*62a20*/  @P6 STG.E.U16 [R10.64], R2 ;  /* 0x000000020a006986 */ /* 0x0003e4000c101506 */
[----:B------:R-:W-:Y:S01]  /*62a30*/  @P4 STG.E.U16 [R16.64], R20 ;  /* 0x0000001410004986 */ /* 0x000fe2000c101506 */
[----:B------:R-:W-:Y:S02]  /*62a40*/  ISETP.LT.AND P4, PT, R28, c[0x0][0x178], !P2 ;  /* 0x00005e001c007a0c */ /* 0x000fe40005781270 */
[C---:B0-----:R-:W-:Y:S02]  /*62a50*/  IADD3 R0, R18.reuse, c[0x0][0x198], RZ ;  /* 0x0000660012007a10 */ /* 0x041fe40007ffe0ff */
[----:B-1----:R-:W-:Y:S01]  /*62a60*/  PRMT R2, R21, 0x7632, R2 ;  /* 0x0000763215027816 */ /* 0x002fe20000000002 */
[----:B------:R-:W-:-:S04]  /*62a70*/  IMAD.WIDE R8, R18, 0x2, R6 ;  /* 0x0000000212087825 */ /* 0x000fc800078e0206 */
[----:B------:R-:W-:Y:S01]  /*62a80*/  IMAD.WIDE R10, R0, 0x2, R4 ;  /* 0x00000002000a7825 */ /* 0x000fe200078e0204 */
[----:B------:R-:W-:Y:S04]  /*62a90*/  @P3 STG.E.U16 [R8.64], R2 ;  /* 0x0000000208003986 */ /* 0x000fe8000c101506 */
[----:B--2---:R0:W-:Y:S04]  /*62aa0*/  @P4 STG.E.U16 [R10.64], R26 ;  /* 0x0000001a0a004986 */ /* 0x0041e8000c101506 */
[----:B0-----:R-:W2:Y:S01]  /*62ab0*/  LDL.LU R10, [R1+0x710] ;  /* 0x00071000010a7983 */ /* 0x001ea20000300800 */
[----:B------:R-:W4:Y:S01]  /*62ac0*/  LDL.LU R11, [R1+0x6f0] ;  /* 0x0006f000010b7983 */ /* 0x000f220000300800 */
[----:B------:R-:W-:Y:S01]  /*62ad0*/  ISETP.LT.AND P5, PT, R24, c[0x0][0x178], !P2 ;  /* 0x00005e0018007a0c */ /* 0x000fe200057a1270 */
[----:B------:R-:W-:Y:S01]  /*62ae0*/  IMAD.WIDE R16, R0, 0x2, R14 ;  /* 0x0000000200107825 */ /* 0x000fe200078e020e */
[----:B------:R-:W-:-:S03]  /*62af0*/  ISETP.LT.AND P6, PT, R22, c[0x0][0x178], !P2 ;  /* 0x00005e0016007a0c */ /* 0x000fc600057c1270 */
[----:B------:R-:W-:Y:S02]  /*62b00*/  ISETP.LT.AND P2, PT, R27, c[0x0][0x178], !P2 ;  /* 0x00005e001b007a0c */ /* 0x000fe40005741270 */
[----:B---3--:R-:W0:Y:S01]  /*62b10*/  LDS.128 R24, [R25+0x400] ;  /* 0x0004000019187984 */ /* 0x008e220000000c00 */
[----:B------:R-:W-:-:S05]  /*62b20*/  IADD3 R19, R3, 0xcb, RZ ;  /* 0x000000cb03137810 */ /* 0x000fca0007ffe0ff */
[----:B----4-:R1:W-:Y:S04]  /*62b30*/  @P5 STG.E.U16 [R16.64], R11 ;  /* 0x0000000b10005986 */ /* 0x0103e8000c101506 */
[----:B-1----:R-:W3:Y:S01]  /*62b40*/  LDL R16, [R1+0x10] ;  /* 0x0000100001107983 */ /* 0x002ee20000100800 */
[----:B------:R-:W4:Y:S01]  /*62b50*/  LDL.LU R17, [R1+0x6d0] ;  /* 0x0006d00001117983 */ /* 0x000f220000300800 */
[----:B------:R-:W-:Y:S01]  /*62b60*/  ISETP.GE.AND P1, PT, R19, c[0x0][0x17c], PT ;  /* 0x00005f0013007a0c */ /* 0x000fe20003f26270 */
[C---:B------:R-:W-:Y:S01]  /*62b70*/  IMAD.WIDE R18, R0.reuse, 0x2, R12 ;  /* 0x0000000200127825 */ /* 0x040fe200078e020c */
[----:B------:R-:W2:Y:S03]  /*62b80*/  LDL.LU R23, [R1+0x740] ;  /* 0x0007400001177983 */ /* 0x000ea60000300800 */
[----:B------:R-:W2:Y:S02]  /*62b90*/  LDL.LU R21, [R1+0x720] ;  /* 0x0007200001157983 */ /* 0x000ea40000300800 */
[----:B0-----:R0:W-:Y:S02]  /*62ba0*/  STL [R1+0x1a80], R27 ;  /* 0x001a801b01007387 */ /* 0x0011e40000100800 */
[----:B------:R-:W-:Y:S01]  /*62bb0*/  IMAD.WIDE R8, R0, 0x2, R6 ;  /* 0x0000000200087825 */ /* 0x000fe200078e0206 */
[----:B------:R-:W-:Y:S01]  /*62bc0*/  ISETP.LT.AND P5, PT, R28, c[0x0][0x178], !P1 ;  /* 0x00005e001c007a0c */ /* 0x000fe20004fa1270 */
[----:B0-----:R-:W2:Y:S04]  /*62bd0*/  LDL R27, [R1+0x10c0] ;  /* 0x0010c000011b7983 */ /* 0x001ea80000100800 */
[----:B----4-:R0:W-:Y:S01]  /*62be0*/  @P6 STG.E.U16 [R18.64], R17 ;  /* 0x0000001112006986 */ /* 0x0101e2000c101506 */
[----:B---3--:R1:W-:Y:S01]  /*62bf0*/  @P2 STG.E.U16 [R8.64], R16 ;  /* 0x0000001008002986 */ /* 0x0083e2000c101506 */
[----:B0-----:R-:W-:-:S02]  /*62c00*/  IADD3 R19, R3, 0xcd, RZ ;  /* 0x000000cd03137810 */ /* 0x001fc40007ffe0ff */
[----:B------:R-:W-:Y:S01]  /*62c10*/  IADD3 R18, R0, c[0x0][0x198], RZ ;  /* 0x0000660000127a10 */ /* 0x000fe20007ffe0ff */
[----:B--2---:R-:W-:Y:S01]  /*62c20*/  PRMT R0, R10, 0x7632, R0 ;  /* 0x000076320a007816 */ /* 0x004fe20000000000 */
[----:B------:R-:W-:Y:S02]  /*62c30*/  ISETP.GE.AND P2, PT, R19, c[0x0][0x17c], PT ;  /* 0x00005f0013007a0c */ /* 0x000fe40003f46270 */
[----:B------:R-:W2:Y:S01]  /*62c40*/  LDL R19, [R1+0x10c8] ;  /* 0x0010c80001137983 */ /* 0x000ea20000100800 */
[----:B-1----:R-:W-:-:S05]  /*62c50*/  IMAD.WIDE R8, R18, 0x2, R4 ;  /* 0x0000000212087825 */ /* 0x002fca00078e0204 */
[----:B------:R0:W-:Y:S04]  /*62c60*/  @P5 STG.E.U16 [R8.64], R0 ;  /* 0x0000000008005986 */ /* 0x0001e8000c101506 */
[----:B0-----:R-:W3:Y:S01]  /*62c70*/  LDL.LU R9, [R1+0x10] ;  /* 0x0000100001097983 */ /* 0x001ee20000300800 */
[----:B------:R-:W-:Y:S02]  /*62c80*/  ISETP.LT.AND P6, PT, R27, c[0x0][0x178], !P1 ;  /* 0x00005e001b007a0c */ /* 0x000fe40004fc1270 */
[----:B------:R-:W-:Y:S02]  /*62c90*/  ISETP.LT.AND P4, PT, R22, c[0x0][0x178], !P1 ;  /* 0x00005e0016007a0c */ /* 0x000fe40004f81270 */
[----:B------:R-:W-:Y:S02]  /*62ca0*/  IADD3 R20, R3, 0xcc, RZ ;  /* 0x000000cc03147810 */ /* 0x000fe40007ffe0ff */
[----:B------:R-:W-:Y:S01]  /*62cb0*/  PRMT R2, R11, 0x7632, R2 ;  /* 0x000076320b027816 */ /* 0x000fe20000000002 */
[----:B------:R-:W-:Y:S01]  /*62cc0*/  IMAD.WIDE R10, R18, 0x2, R14 ;  /* 0x00000002120a7825 */ /* 0x000fe200078e020e */
[----:B------:R-:W-:-:S03]  /*62cd0*/  ISETP.GE.AND P3, PT, R20, c[0x0][0x17c], PT ;  /* 0x00005f0014007a0c */ /* 0x000fc60003f66270 */
[----:B------:R-:W-:Y:S02]  /*62ce0*/  PRMT R20, R17, 0x7632, R20 ;  /* 0x0000763211147816 */ /* 0x000fe40000000014 */
[----:B------:R-:W-:Y:S01]  /*62cf0*/  IMAD.WIDE R16, R18, 0x2, R12 ;  /* 0x0000000212107825 */ /* 0x000fe200078e020c */
[----:B------:R-:W-:Y:S04]  /*62d00*/  @P6 STG.E.U16 [R10.64], R2 ;  /* 0x000000020a006986 */ /* 0x000fe8000c101506 */
[----:B------:R0:W-:Y:S02]  /*62d10*/  @P4 STG.E.U16 [R16.64], R20 ;  /* 0x0000001410004986 */ /* 0x0001e4000c101506 */
[----:B0-----:R-:W-:Y:S02]  /*62d20*/  IADD3 R20, R3, 0xce, RZ ;  /* 0x000000ce03147810 */ /* 0x001fe40007ffe0ff */
[----:B--2---:R-:W-:-:S02]  /*62d30*/  ISETP.LT.AND P1, PT, R19, c[0x0][0x178], !P1 ;  /* 0x00005e0013007a0c */ /* 0x004fc40004f21270 */
[----:B---3--:R-:W-:Y:S01]  /*62d40*/  PRMT R2, R9, 0x7632, R2 ;  /* 0x0000763209027816 */ /* 0x008fe20000000002 */
[----:B------:R-:W-:-:S10]  /*62d50*/  IMAD.WIDE R8, R18, 0x2, R6 ;  /* 0x0000000212087825 */ /* 0x000fd400078e0206 */
[----:B------:R0:W-:Y:S01]  /*62d60*/  @P1 STG.E.U16 [R8.64], R2 ;  /* 0x0000000208001986 */ /* 0x0001e2000c101506 */
[----:B------:R-:W-:Y:S02]  /*62d70*/  ISETP.GE.AND P1, PT, R20, c[0x0][0x17c], PT ;  /* 0x00005f0014007a0c */ /* 0x000fe40003f26270 */
[----:B------:R-:W2:Y:S01]  /*62d80*/  LDL.LU R20, [R1+0x750] ;  /* 0x0007500001147983 */ /* 0x000ea20000300800 */
[----:B0-----:R-:W0:Y:S01]  /*62d90*/  S2R R9, SR_TID.X ;  /* 0x0000000000097919 */ /* 0x001e220000002100 */
[----:B------:R-:W-:Y:S02]  /*62da0*/  ISETP.LT.AND P4, PT, R28, c[0x0][0x178], !P3 ;  /* 0x00005e001c007a0c */ /* 0x000fe40005f81270 */
[----:B------:R-:W-:-:S05]  /*62db0*/  IADD3 R0, R18, c[0x0][0x198], RZ ;  /* 0x0000660012007a10 */ /* 0x000fca0007ffe0ff */
[----:B------:R-:W-:-:S04]  /*62dc0*/  IMAD.WIDE R10, R0, 0x2, R4 ;  /* 0x00000002000a7825 */ /* 0x000fc800078e0204 */
[C---:B0-----:R-:W-:Y:S01]  /*62dd0*/  IMAD.SHL.U32 R8, R9.reuse, 0x400, RZ ;  /* 0x0000040009087824 */ /* 0x041fe200078e00ff */
[----:B------:R-:W-:-:S04]  /*62de0*/  LOP3.LUT R9, R9, 0x3f, RZ, 0xc0, !PT ;  /* 0x0000003f09097812 */ /* 0x000fc800078ec0ff */
[----:B------:R-:W-:-:S05]  /*62df0*/  LOP3.LUT R8, R8, 0x1800, RZ, 0xc0, !PT ;  /* 0x0000180008087812 */ /* 0x000fca00078ec0ff */
[----:B------:R-:W-:-:S05]  /*62e00*/  IMAD R9, R9, 0x10, R8 ;  /* 0x0000001009097824 */ /* 0x000fca00078e0208 */
[----:B------:R-:W-:Y:S02]  /*62e10*/  LOP3.LUT R9, R9, 0x60, RZ, 0x3c, !PT ;  /* 0x0000006009097812 */ /* 0x000fe400078e3cff */
[----:B------:R-:W-:Y:S02]  /*62e20*/  ISETP.LT.AND P5, PT, R27, c[0x0][0x178], !P3 ;  /* 0x00005e001b007a0c */ /* 0x000fe40005fa1270 */
[----:B------:R-:W-:Y:S01]  /*62e30*/  ISETP.LT.AND P6, PT, R22, c[0x0][0x178], !P3 ;  /* 0x00005e0016007a0c */ /* 0x000fe20005fc1270 */
[----:B------:R-:W-:Y:S02]  /*62e40*/  ISETP.LT.AND P3, PT, R19, c[0x0][0x178], !P3 ;  /* 0x00005e0013007a0c */ /* 0x000fe40005f61270 */
[----:B------:R-:W-:-:S04]  /*62e50*/  IMAD.WIDE R16, R0, 0x2, R14 ;  /* 0x0000000200107825 */ /* 0x000fc800078e020e */
[----:B------:R-:W-:Y:S01]  /*62e60*/  IMAD.WIDE R18, R0, 0x2, R12 ;  /* 0x0000000200127825 */ /* 0x000fe200078e020c */
[----:B------:R-:W-:Y:S01]  /*62e70*/  PRMT R2, R23, 0x7632, R2 ;  /* 0x0000763217027816 */ /* 0x000fe20000000002 */
[----:B--2---:R-:W-:Y:S02]  /*62e80*/  @P4 STG.E.U16 [R10.64], R20 ;  /* 0x000000140a004986 */ /* 0x004fe4000c101506 */
[----:B------:R-:W0:Y:S04]  /*62e90*/  LDS.128 R8, [R9+0x400] ;  /* 0x0004000009087984 */ /* 0x000e280000000c00 */
[----:B------:R1:W-:Y:S01]  /*62ea0*/  @P5 STG.E.U16 [R16.64], R23 ;  /* 0x0000001710005986 */ /* 0x0003e2000c101506 */
[----:B------:R-:W-:Y:S02]  /*62eb0*/  ISETP.LT.AND P5, PT, R28, c[0x0][0x178], !P2 ;  /* 0x00005e001c007a0c */ /* 0x000fe400057a1270 */
[----:B------:R-:W-:Y:S01]  /*62ec0*/  ISETP.LT.AND P4, PT, R22, c[0x0][0x178], !P2 ;  /* 0x00005e0016007a0c */ /* 0x000fe20005781270 */
[C---:B------:R-:W-:Y:S01]  /*62ed0*/  IADD3 R22, R0.reuse, c[0x0][0x198], RZ ;  /* 0x0000660000167a10 */ /* 0x040fe20007ffe0ff */
[----:B------:R-:W-:Y:S01]  /*62ee0*/  @P6 STG.E.U16 [R18.64], R21 ;  /* 0x0000001512006986 */ /* 0x000fe2000c101506 */
[----:B-1----:R-:W-:Y:S01]  /*62ef0*/  IMAD.WIDE R16, R0, 0x2, R6 ;  /* 0x0000000200107825 */ /* 0x002fe200078e0206 */
[----:B------:R-:W-:-:S02]  /*62f00*/  IADD3 R23, R3, 0xcf, RZ ;  /* 0x000000cf03177810 */ /* 0x000fc40007ffe0ff */
[----:B------:R-:W-:Y:S02]  /*62f10*/  PRMT R0, R20, 0x7632, R0 ;  /* 0x0000763214007816 */ /* 0x000fe40000000000 */
[----:B------:R1:W-:Y:S01]  /*62f20*/  @P3 STG.E.U16 [R16.64], R24 ;  /* 0x0000001810003986 */ /* 0x0003e2000c101506 */
[----:B------:R-:W-:Y:S01]  /*62f30*/  ISETP.GE.AND P3, PT, R23, c[0x0][0x17c], PT ;  /* 0x00005f0017007a0c */ /* 0x000fe20003f66270 */
[C---:B-1----:R-:W-:Y:S02]  /*62f40*/  IMAD.WIDE R16, R22.reuse, 0x2, R4 ;  /* 0x0000000216107825 */ /* 0x042fe400078e0204 */
[----:B0-----:R0:W-:Y:S04]  /*62f50*/  STL [R1+0x1a84], R11 ;  /* 0x001a840b01007387 */ /* 0x0011e80000100800 */
[----:B------:R1:W-:Y:S04]  /*62f60*/  @P5 STG.E.U16 [R16.64], R0 ;  /* 0x0000000010005986 */ /* 0x0003e8000c101506 */
[----:B0-----:R-:W2:Y:S01]  /*62f70*/  LDL.LU R11, [R1+0x700] ;  /* 0x00070000010b7983 */ /* 0x001ea20000300800 */
[----:B------:R-:W3:Y:S02]  /*62f80*/  LDL R23, [R1+0x10c8] ;  /* 0x0010c80001177983 */ /* 0x000ee40000100800 */
[----:B-1----:R-:W4:Y:S01]  /*62f90*/  LDL R17, [R1+0x10c4] ;  /* 0x0010c40001117983 */ /* 0x002f220000100800 */
[----:B------:R-:W-:Y:S01]  /*62fa0*/  ISETP.LT.AND P6, PT, R27, c[0x0][0x178], !P2 ;  /* 0x00005e001b007a0c */ /* 0x000fe200057c1270 */
[----:B------:R-:W-:Y:S01]  /*62fb0*/  IMAD.WIDE R18, R22, 0x2, R14 ;  /* 0x0000000216127825 */ /* 0x000fe200078e020e */
[----:B------:R-:W-:-:S03]  /*62fc0*/  PRMT R24, R21, 0x7632, R24 ;  /* 0x0000763215187816 */ /* 0x000fc60000000018 */
[----:B------:R-:W-:-:S08]  /*62fd0*/  IMAD.WIDE R20, R22, 0x2, R12 ;  /* 0x0000000216147825 */ /* 0x000fd000078e020c */
[----:B------:R0:W-:Y:S01]  /*62fe0*/  @P6 STG.E.U16 [R18.64], R2 ;  /* 0x0000000212006986 */ /* 0x0001e2000c101506 */
[----:B------:R-:W-:Y:S01]  /*62ff0*/  @P4 STG.E.U16 [R20.64], R24 ;  /* 0x0000001814004986 */ /* 0x000fe2000c101506 */
[----:B0-----:R-:W-:Y:S02]  /*63000*/  PRMT R2, R24, 0x7632, R2 ;  /* 0x0000763218027816 */ /* 0x001fe40000000002 */
[----:B---3--:R-:W-:Y:S02]  /*63010*/  ISETP.LT.AND P2, PT, R23, c[0x0][0x178], !P2 ;  /* 0x00005e0017007a0c */ /* 0x008fe40005741270 */
[----:B----4-:R-:W-:Y:S01]  /*63020*/  ISETP.LT.AND P6, PT, R17, c[0x0][0x178], !P1 ;  /* 0x00005e0011007a0c */ /* 0x010fe20004fc1270 */
[----:B------:R-:W-:-:S10]  /*63030*/  IMAD.WIDE R16, R22, 0x2, R6 ;  /* 0x0000000216107825 */ /* 0x000fd400078e0206 */
[----:B------:R0:W-:Y:S04]  /*63040*/  @P2 STG.E.U16 [R16.64], R2 ;  /* 0x0000000210002986 */ /* 0x0001e8000c101506 */
[----:B0-----:R-:W3:Y:S01]  /*63050*/  LDL R17, [R1+0x760] ;  /* 0x0007600001117983 */ /* 0x001ee20000100800 */
[----:B------:R-:W-:Y:S02]  /*63060*/  ISETP.LT.AND P4, PT, R28, c[0x0][0x178], !P1 ;  /* 0x00005e001c007a0c */ /* 0x000fe40004f81270 */
[----:B------:R-:W-:Y:S02]  /*63070*/  IADD3 R0, R22, c[0x0][0x198], RZ ;  /* 0x0000660016007a10 */ /* 0x000fe40007ffe0ff */
[----:B------:R-:W-:-:S03]  /*63080*/  IADD3 R24, R3, 0xd0, RZ ;  /* 0x000000d003187810 */ /* 0x000fc60007ffe0ff */
[----:B------:R-:W-:Y:S01]  /*63090*/  IMAD.WIDE R18, R0, 0x2, R4 ;  /* 0x0000000200127825 */ /* 0x000fe200078e0204 */
[----:B------:R-:W-:Y:S02]  /*630a0*/  ISETP.GE.AND P2, PT, R24, c[0x0][0x17c], PT ;  /* 0x00005f0018007a0c */ /* 0x000fe40003f46270 */
[----:B------:R-:W4:Y:S01]  /*630b0*/  LDL R24, [R1+0x10c8] ;  /* 0x0010c80001187983 */ /* 0x000f220000100800 */
[----:B------:R-:W-:-:S03]  /*630c0*/  ISETP.LT.AND P5, PT, R27, c[0x0][0x178], !P1 ;  /* 0x00005e001b007a0c */ /* 0x000fc60004fa1270 */
[----:B---3--:R0:W-:Y:S04]  /*630d0*/  @P4 STG.E.U16 [R18.64], R17 ;  /* 0x0000001112004986 */ /* 0x0081e8000c101506 */
[----:B0-----:R-:W3:Y:S01]  /*630e0*/  LDL.LU R18, [R1+0x760] ;  /* 0x0007600001127983 */ /* 0x001ee20000300800 */
[----:B------:R-:W2:Y:S02]  /*630f0*/  LDL.LU R19, [R1+0x730] ;  /* 0x0007300001137983 */ /* 0x000ea40000300800 */
[----:B------:R-:W-:Y:S01]  /*63100*/  IMAD.WIDE R20, R0, 0x2, R14 ;  /* 0x0000000200147825 */ /* 0x000fe200078e020e */
[----:B------:R-:W-:-:S03]  /*63110*/  ISETP.LT.AND P1, PT, R23, c[0x0][0x178], !P1 ;  /* 0x00005e0017007a0c */ /* 0x000fc60004f21270 */
[----:B------:R-:W-:Y:S01]  /*63120*/  IMAD.WIDE R22, R0, 0x2, R12 ;  /* 0x0000000200167825 */ /* 0x000fe200078e020c */
[----:B--2---:R0:W-:Y:S04]  /*63130*/  @P5 STG.E.U16 [R20.64], R19 ;  /* 0x0000001314005986 */ /* 0x0041e8000c101506 */
[----:B0-----:R-:W2:Y:S01]  /*63140*/  LDL R21, [R1+0x10c4] ;  /* 0x0010c40001157983 */ /* 0x001ea20000100800 */
[----:B------:R0:W-:Y:S01]  /*63150*/  @P6 STG.E.U16 [R22.64], R11 ;  /* 0x0000000b16006986 */ /* 0x0001e2000c101506 */
[----:B------:R-:W-:Y:S02]  /*63160*/  ISETP.LT.AND P5, PT, R28, c[0x0][0x178], !P3 ;  /* 0x00005e001c007a0c */ /* 0x000fe40005fa1270 */
[----:B------:R-:W-:Y:S01]  /*63170*/  ISETP.LT.AND P6, PT, R27, c[0x0][0x178], !P3 ;  /* 0x00005e001b007a0c */ /* 0x000fe20005fc1270 */
[----:B------:R-:W-:Y:S01]  /*63180*/  IMAD.WIDE R16, R0, 0x2, R6 ;  /* 0x0000000200107825 */ /* 0x000fe200078e0206 */
[----:B---3--:R-:W-:-:S04]  /*63190*/  PRMT R2, R18, 0x7632, R2 ;  /* 0x0000763212027816 */ /* 0x008fc80000000002 */
[----:B------:R1:W-:Y:S01]  /*631a0*/  @P1 STG.E.U16 [R16.64], R8 ;  /* 0x0000000810001986 */ /* 0x0003e2000c101506 */
[----:B0-----:R-:W-:Y:S01]  /*631b0*/  IADD3 R22, R0, c[0x0][0x198], RZ ;  /* 0x0000660000167a10 */ /* 0x001fe20007ffe0ff */
[----:B------:R-:W-:Y:S01]  /*631c0*/  IADD3 R0, R3, 0xd1, RZ ;  /* 0x000000d103007810 */ /* 0x000fe20007ffe0ff */
[----:B------:R-:W-:Y:S02]  /*631d0*/  PRMT R23, R11, 0x7632, R23 ;  /* 0x000076320b177816 */ /* 0x000fe40000000017 */
[----:B------:R-:W3:Y:S01]  /*631e0*/  LDL.LU R11, [R1+0x634] ;  /* 0x00063400010b7983 */ /* 0x000ee20000300800 */
[----:B------:R-:W-:Y:S02]  /*631f0*/  ISETP.GE.AND P1, PT, R0, c[0x0][0x17c], PT ;  /* 0x00005f0000007a0c */ /* 0x000fe40003f26270 */
[----:B------:R-:W3:Y:S01]  /*63200*/  LDL R0, [R1+0x10c4] ;  /* 0x0010c40001007983 */ /* 0x000ee20000100800 */
[----:B-1----:R-:W-:Y:S01]  /*63210*/  PRMT R8, R19, 0x7632, R8 ;  /* 0x0000763213087816 */ /* 0x002fe20000000008 */
[----:B------:R-:W-:-:S04]  /*63220*/  IMAD.WIDE R16, R22, 0x2, R4 ;  /* 0x0000000216107825 */ /* 0x000fc800078e0204 */
[C---:B------:R-:W-:Y:S01]  /*63230*/  IMAD.WIDE R18, R22.reuse, 0x2, R14 ;  /* 0x0000000216127825 */ /* 0x040fe200078e020e */
[----:B------:R0:W-:Y:S04]  /*63240*/  @P5 STG.E.U16 [R16.64], R2 ;  /* 0x0000000210005986 */ /* 0x0001e8000c101506 */
[----:B------:R1:W-:Y:S02]  /*63250*/  @P6 STG.E.U16 [R18.64], R8 ;  /* 0x0000000812006986 */ /* 0x0003e4000c101506 */
[----:B0-----:R-:W-:Y:S01]  /*63260*/  IMAD.WIDE R16, R22, 0x2, R6 ;  /* 0x0000000216107825 */ /* 0x001fe200078e0206 */
[----:B-1----:R-:W-:Y:S02]  /*63270*/  PRMT R8, R8, 0x7632, R8 ;  /* 0x0000763208087816 */ /* 0x002fe40000000008 */
[----:B--2---:R-:W-:Y:S01]  /*63280*/  ISETP.LT.AND P4, PT, R21, c[0x0][0x178], !P3 ;  /* 0x00005e0015007a0c */ /* 0x004fe20005f81270 */
[----:B----4-:R-:W-:-:S02]  /*63290*/  ISETP.LT.AND P3, PT, R24, c[0x0][0x178], !P3 ;  /* 0x00005e0018007a0c */ /* 0x010fc40005f61270 */
[----:B------:R-:W-:-:S10]  /*632a0*/  IMAD.WIDE R20, R22, 0x2, R12 ;  /* 0x0000000216147825 */ /* 0x000fd400078e020c */
[----:B------:R-:W-:Y:S01]  /*632b0*/  @P4 STG.E.U16 [R20.64], R23 ;  /* 0x0000001714004986 */ /* 0x000fe2000c101506 */
[----:B------:R0:W-:Y:S03]  /*632c0*/  @P3 STG.E.U16 [R16.64], R8 ;  /* 0x0000000810003986 */ /* 0x0001e6000c101506 */
[----:B0-----:R-:W2:Y:S01]  /*632d0*/  LDL R17, [R1+0x614] ;  /* 0x0006140001117983 */ /* 0x001ea20000100800 */
[----:B------:R-:W4:Y:S01]  /*632e0*/  LDL.LU R8, [R1+0x604] ;  /* 0x0006040001087983 */ /* 0x000f220000300800 */
[----:B------:R-:W-:Y:S02]  /*632f0*/  ISETP.LT.AND P4, PT, R28, c[0x0][0x178], !P2 ;  /* 0x00005e001c007a0c */ /* 0x000fe40005781270 */
[----:B------:R-:W-:Y:S02]  /*63300*/  ISETP.LT.AND P5, PT, R27, c[0x0][0x178], !P2 ;  /* 0x00005e001b007a0c */ /* 0x000fe400057a1270 */
[----:B---3--:R-:W-:Y:S01]  /*63310*/  ISETP.LT.AND P6, PT, R0, c[0x0][0x178], !P2 ;  /* 0x00005e0000007a0c */ /* 0x008fe200057c1270 */
[----:B------:R-:W-:-:S05]  /*63320*/  IADD3 R0, R22, c[0x0][0x198], RZ ;  /* 0x0000660016007a10 */ /* 0x000fca0007ffe0ff */
[----:B------:R-:W-:-:S04]  /*63330*/  IMAD.WIDE R18, R0, 0x2, R4 ;  /* 0x0000000200127825 */ /* 0x000fc800078e0204 */
[----:B------:R-:W-:Y:S01]  /*63340*/  IMAD.WIDE R20, R0, 0x2, R14 ;  /* 0x0000000200147825 */ /* 0x000fe200078e020e */
[----:B--2---:R0:W-:Y:S04]  /*63350*/  @P4 STG.E.U16 [R18.64], R17 ;  /* 0x0000001112004986 */ /* 0x0041e8000c101506 */
[----:B----4-:R1:W-:Y:S01]  /*63360*/  @P5 STG.E.U16 [R20.64], R8 ;  /* 0x0000000814005986 */ /* 0x0103e2000c101506 */
[----:B0-----:R-:W2:Y:S01]  /*63370*/  LDL R18, [R1+0x54] ;  /* 0x0000540001127983 */ /* 0x001ea20000100800 */
[----:B------:R-:W3:Y:S02]  /*63380*/  LDL.LU R19, [R1+0x614] ;  /* 0x0006140001137983 */ /* 0x000ee40000300800 */
[----:B-1----:R-:W4:Y:S02]  /*63390*/  LDL R20, [R1+0x10c4] ;  /* 0x0010c40001147983 */ /* 0x002f240000100800 */
[----:B------:R-:W2:Y:S01]  /*633a0*/  LDL.LU R21, [R1+0x5f4] ;  /* 0x0005f40001157983 */ /* 0x000ea20000300800 */
[----:B------:R-:W-:Y:S01]  /*633b0*/  ISETP.LT.AND P2, PT, R24, c[0x0][0x178], !P2 ;  /* 0x00005e0018007a0c */ /* 0x000fe20005741270 */
[----:B------:R-:W-:Y:S01]  /*633c0*/  IMAD.WIDE R22, R0, 0x2, R12 ;  /* 0x0000000200167825 */ /* 0x000fe200078e020c */
[----:B------:R-:W-:-:S02]  /*633d0*/  ISETP.LT.AND P5, PT, R28, c[0x0][0x178], !P1 ;  /* 0x00005e001c007a0c */ /* 0x000fc40004fa1270 */
[----:B------:R-:W-:Y:S01]  /*633e0*/  IADD3 R2, R3, 0xd2, RZ ;  /* 0x000000d203027810 */ /* 0x000fe20007ffe0ff */
[----:B------:R-:W-:-:S03]  /*633f0*/  IMAD.WIDE R16, R0, 0x2, R6 ;  /* 0x0000000200107825 */ /* 0x000fc600078e0206 */
[----:B------:R-:W-:Y:S01]  /*63400*/  ISETP.GE.AND P3, PT, R2, c[0x0][0x17c], PT ;  /* 0x00005f0002007a0c */ /* 0x000fe20003f66270 */
[----:B------:R-:W-:Y:S01]  /*63410*/  PRMT R2, R8, 0x7632, R2 ;  /* 0x0000763208027816 */ /* 0x000fe20000000002 */
[----:B------:R-:W-:Y:S01]  /*63420*/  IADD3 R8, R3, 0xd3, RZ ;  /* 0x000000d303087810 */ /* 0x000fe20007ffe0ff */
[----:B--2---:R0:W-:Y:S02]  /*63430*/  @P6 STG.E.U16 [R22.64], R21 ;  /* 0x0000001516006986 */ /* 0x0041e4000c101506 */
[----:B------:R1:W-:Y:S01]  /*63440*/  @P2 STG.E.U16 [R16.64], R18 ;  /* 0x0000001210002986 */ /* 0x0003e2000c101506 */
[----:B------:R-:W-:Y:S02]  /*63450*/  ISETP.GE.AND P2, PT, R8, c[0x0][0x17c], PT ;  /* 0x00005f0008007a0c */ /* 0x000fe40003f46270 */
[----:B------:R-:W2:Y:S01]  /*63460*/  LDL.LU R8, [R1+0x54] ;  /* 0x0000540001087983 */ /* 0x000ea20000300800 */
[----:B0-----:R-:W-:Y:S01]  /*63470*/  IADD3 R22, R0, c[0x0][0x198], RZ ;  /* 0x0000660000167a10 */ /* 0x001fe20007ffe0ff */
[----:B---3--:R-:W-:-:S04]  /*63480*/  PRMT R0, R19, 0x7632, R0 ;  /* 0x0000763213007816 */ /* 0x008fc80000000000 */
[----:B-1----:R-:W-:-:S05]  /*63490*/  IMAD.WIDE R16, R22, 0x2, R4 ;  /* 0x0000000216107825 */ /* 0x002fca00078e0204 */
[----:B------:R0:W-:Y:S04]  /*634a0*/  @P5 STG.E.U16 [R16.64], R0 ;  /* 0x0000000010005986 */ /* 0x0001e8000c101506 */
[----:B0-----:R-:W3:Y:S01]  /*634b0*/  LDL R17, [R1+0x10c4] ;  /* 0x0010c40001117983 */ /* 0x001ee20000100800 */
[----:B------:R-:W-:Y:S02]  /*634c0*/  ISETP.LT.AND P6, PT, R27, c[0x0][0x178], !P1 ;  /* 0x00005e001b007a0c */ /* 0x000fe40004fc1270 */
[----:B----4-:R-:W-:Y:S01]  /*634d0*/  ISETP.LT.AND P4, PT, R20, c[0x0][0x178], !P1 ;  /* 0x00005e0014007a0c */ /* 0x010fe20004f81270 */
[----:B------:R-:W-:Y:S02]  /*634e0*/  ISETP.LT.AND P1, PT, R24, c[0x0][0x178], !P1 ;  /* 0x00005e0018007a0c */ /* 0x000fe40004f21270 */
[----:B------:R-:W-:Y:S01]  /*634f0*/  IMAD.WIDE R18, R22, 0x2, R14 ;  /* 0x0000000216127825 */ /* 0x000fe200078e020e */
[----:B------:R-:W-:-:S03]  /*63500*/  PRMT R23, R21, 0x7632, R23 ;  /* 0x0000763215177816 */ /* 0x000fc60000000017 */
[----:B------:R-:W-:-:S04]  /*63510*/  IMAD.WIDE R20, R22, 0x2, R12 ;  /* 0x0000000216147825 */ /* 0x000fc800078e020c */
[----:B------:R2:W-:Y:S02]  /*63520*/  @P6 STG.E.U16 [R18.64], R2 ;  /* 0x0000000212006986 */ /* 0x0005e4000c101506 */
[----:B------:R0:W-:Y:S01]  /*63530*/  @P4 STG.E.U16 [R20.64], R23 ;  /* 0x0000001714004986 */ /* 0x0001e2000c101506 */
[----:B--2---:R-:W-:Y:S01]  /*63540*/  PRMT R2, R8, 0x7632, R2 ;  /* 0x0000763208027816 */ /* 0x004fe20000000002 */
[----:B------:R-:W-:Y:S01]  /*63550*/  IADD3 R8, R3, 0xd4, RZ ;  /* 0x000000d403087810 */ /* 0x000fe20007ffe0ff */
[----:B---3--:R-:W-:Y:S01]  /*63560*/  ISETP.LT.AND P6, PT, R17, c[0x0][0x178], !P3 ;  /* 0x00005e0011007a0c */ /* 0x008fe20005fc1270 */
[----:B------:R-:W-:-:S05]  /*63570*/  IMAD.WIDE R16, R22, 0x2, R6 ;  /* 0x0000000216107825 */ /* 0x000fca00078e0206 */
[----:B------:R-:W-:Y:S01]  /*63580*/  @P1 STG.E.U16 [R16.64], R2 ;  /* 0x0000000210001986 */ /* 0x000fe2000c101506 */
[----:B------:R-:W-:Y:S02]  /*63590*/  ISETP.GE.AND P1, PT, R8, c[0x0][0x17c], PT ;  /* 0x00005f0008007a0c */ /* 0x000fe40003f26270 */
[----:B------:R-:W2:Y:S01]  /*635a0*/  LDL.LU R8, [R1+0x654] ;  /* 0x0006540001087983 */ /* 0x000ea20000300800 */
[----:B------:R-:W-:Y:S02]  /*635b0*/  ISETP.LT.AND P4, PT, R28, c[0x0][0x178], !P3 ;  /* 0x00005e001c007a0c */ /* 0x000fe40005f81270 */
[----:B------:R-:W-:Y:S02]  /*635c0*/  ISETP.LT.AND P5, PT, R27, c[0x0][0x178], !P3 ;  /* 0x00005e001b007a0c */ /* 0x000fe40005fa1270 */
[----:B------:R-:W-:-:S05]  /*635d0*/  IADD3 R0, R22, c[0x0][0x198], RZ ;  /* 0x0000660016007a10 */ /* 0x000fca0007ffe0ff */
[----:B------:R-:W-:-:S04]  /*635e0*/  IMAD.WIDE R18, R0, 0x2, R4 ;  /* 0x0000000200127825 */ /* 0x000fc800078e0204 */
[----:B0-----:R-:W-:Y:S01]  /*635f0*/  IMAD.WIDE R20, R0, 0x2, R14 ;  /* 0x0000000200147825 */ /* 0x001fe200078e020e */
[----:B--2---:R0:W-:Y:S04]  /*63600*/  @P4 STG.E.U16 [R18.64], R8 ;  /* 0x0000000812004986 */ /* 0x0041e8000c101506 */
[----:B------:R1:W-:Y:S01]  /*63610*/  @P5 STG.E.U16 [R20.64], R11 ;  /* 0x0000000b14005986 */ /* 0x0003e2000c101506 */
[----:B0-----:R-:W2:Y:S04]  /*63620*/  LDL R18, [R1+0x10c4] ;  /* 0x0010c40001127983 */ /* 0x001ea80000100800 */
[----:B------:R-:W3:Y:S01]  /*63630*/  LDL R19, [R1+0x4] ;  /* 0x0000040001137983 */ /* 0x000ee20000100800 */
[----:B-1----:R-:W4:Y:S01]  /*63640*/  LDL.LU R21, [R1+0x624] ;  /* 0x0006240001157983 */ /* 0x002f220000300800 */
[----:B------:R-:W-:Y:S01]  /*63650*/  ISETP.LT.AND P3, PT, R24, c[0x0][0x178], !P3 ;  /* 0x00005e0018007a0c */ /* 0x000fe20005f61270 */
[----:B------:R-:W-:Y:S01]  /*63660*/  IMAD.WIDE R22, R0, 0x2, R12 ;  /* 0x0000000200167825 */ /* 0x000fe200078e020c */
[----:B------:R-:W-:-:S03]  /*63670*/  ISETP.LT.AND P5, PT, R28, c[0x0][0x178], !P2 ;  /* 0x00005e001c007a0c */ /* 0x000fc600057a1270 */
[C---:B------:R-:W-:Y:S01]  /*63680*/  IMAD.WIDE R16, R0.reuse, 0x2, R6 ;  /* 0x0000000200107825 */ /* 0x040fe200078e0206 */
[----:B------:R-:W-:Y:S02]  /*63690*/  PRMT R2, R11, 0x7632, R2 ;  /* 0x000076320b027816 */ /* 0x000fe40000000002 */
[----:B------:R-:W2:Y:S04]  /*636a0*/  LDL.LU R11, [R1+0x44] ;  /* 0x00004400010b7983 */ /* 0x000ea80000300800 */
[----:B----4-:R0:W-:Y:S01]  /*636b0*/  @P6 STG.E.U16 [R22.64], R21 ;  /* 0x0000001516006986 */ /* 0x0101e2000c101506 */
[----:B---3--:R1:W-:Y:S01]  /*636c0*/  @P3 STG.E.U16 [R16.64], R19 ;  /* 0x0000001310003986 */ /* 0x0083e2000c101506 */
[----:B0-----:R-:W-:Y:S01]  /*636d0*/  IADD3 R22, R0, c[0x0][0x198], RZ ;  /* 0x0000660000167a10 */ /* 0x001fe20007ffe0ff */
[----:B------:R-:W-:Y:S01]  /*636e0*/  PRMT R0, R8, 0x7632, R0 ;  /* 0x0000763208007816 */ /* 0x000fe20000000000 */
[----:B------:R-:W-:-:S03]  /*636f0*/  IADD3 R8, R3, 0xd5, RZ ;  /* 0x000000d503087810 */ /* 0x000fc60007ffe0ff */
[----:B-1----:R-:W-:Y:S01]  /*63700*/  IMAD.WIDE R16, R22, 0x2, R4 ;  /* 0x0000000216107825 */ /* 0x002fe200078e0204 */
[----:B------:R-:W-:Y:S02]  /*63710*/  ISETP.GE.AND P3, PT, R8, c[0x0][0x17c], PT ;  /* 0x00005f0008007a0c */ /* 0x000fe40003f66270 */
[----:B------:R-:W3:Y:S04]  /*63720*/  LDL.LU R8, [R1+0x4] ;  /* 0x0000040001087983 */ /* 0x000ee80000300800 */
[----:B------:R0:W-:Y:S04]  /*63730*/  @P5 STG.E.U16 [R16.64], R0 ;  /* 0x0000000010005986 */ /* 0x0001e8000c101506 */
[----:B0-----:R-:W4:Y:S01]  /*63740*/  LDL R17, [R1+0x10c4] ;  /* 0x0010c40001117983 */ /* 0x001f220000100800 */
[----:B------:R-:W-:-:S02]  /*63750*/  ISETP.LT.AND P6, PT, R27, c[0x0][0x178], !P2 ;  /* 0x00005e001b007a0c */ /* 0x000fc400057c1270 */
[----:B--2---:R-:W-:Y:S01]  /*63760*/  ISETP.LT.AND P4, PT, R18, c[0x0][0x178], !P2 ;  /* 0x00005e0012007a0c */ /* 0x004fe20005781270 */
[----:B------:R-:W-:Y:S02]  /*63770*/  ISETP.LT.AND P2, PT, R24, c[0x0][0x178], !P2 ;  /* 0x00005e0018007a0c */ /* 0x000fe40005741270 */
[----:B------:R-:W-:Y:S01]  /*63780*/  IMAD.WIDE R18, R22, 0x2, R14 ;  /* 0x0000000216127825 */ /* 0x000fe200078e020e */
[----:B------:R-:W-:-:S03]  /*63790*/  PRMT R23, R21, 0x7632, R23 ;  /* 0x0000763215177816 */ /* 0x000fc60000000017 */
[----:B------:R-:W-:-:S04]  /*637a0*/  IMAD.WIDE R20, R22, 0x2, R12 ;  /* 0x0000000216147825 */ /* 0x000fc800078e020c */
[----:B------:R3:W-:Y:S02]  /*637b0*/  @P6 STG.E.U16 [R18.64], R2 ;  /* 0x0000000212006986 */ /* 0x0007e4000c101506 */
[----:B------:R-:W-:Y:S01]  /*637c0*/  @P4 STG.E.U16 [R20.64], R23 ;  /* 0x0000001714004986 */ /* 0x000fe2000c101506 */
[----:B---3--:R-:W-:Y:S01]  /*637d0*/  PRMT R2, R8, 0x7632, R2 ;  /* 0x0000763208027816 */ /* 0x008fe20000000002 */
[----:B------:R-:W-:Y:S01]  /*637e0*/  IADD3 R8, R3, 0xd6, RZ ;  /* 0x000000d603087810 */ /* 0x000fe20007ffe0ff */
[----:B----4-:R-:W-:Y:S01]  /*637f0*/  ISETP.LT.AND P6, PT, R17, c[0x0][0x178], !P1 ;  /* 0x00005e0011007a0c */ /* 0x010fe20004fc1270 */
[----:B------:R-:W-:-:S05]  /*63800*/  IMAD.WIDE R16, R22, 0x2, R6 ;  /* 0x0000000216107825 */ /* 0x000fca00078e0206 */
[----:B------:R0:W-:Y:S01]  /*63810*/  @P2 STG.E.U16 [R16.64], R2 ;  /* 0x0000000210002986 */ /* 0x0001e2000c101506 */
[----:B------:R-:W-:-:S03]  /*63820*/  ISETP.GE.AND P2, PT, R8, c[0x0][0x17c], PT ;  /* 0x00005f0008007a0c */ /* 0x000fc60003f46270 */
[----:B0-----:R-:W2:Y:S01]  /*63830*/  LDL R17, [R1+0x684] ;  /* 0x0006840001117983 */ /* 0x001ea20000100800 */
[----:B------:R-:W3:Y:S01]  /*63840*/  LDL.LU R8, [R1+0x664] ;  /* 0x0006640001087983 */ /* 0x000ee20000300800 */
[----:B------:R-:W-:Y:S02]  /*63850*/  ISETP.LT.AND P4, PT, R28, c[0x0][0x178], !P1 ;  /* 0x00005e001c007a0c */ /* 0x000fe40004f81270 */
[----:B------:R-:W-:Y:S02]  /*63860*/  ISETP.LT.AND P5, PT, R27, c[0x0][0x178], !P1 ;  /* 0x00005e001b007a0c */ /* 0x000fe40004fa1270 */
[----:B------:R-:W-:-:S05]  /*63870*/  IADD3 R0, R22, c[0x0][0x198], RZ ;  /* 0x0000660016007a10 */ /* 0x000fca0007ffe0ff */
[----:B------:R-:W-:-:S04]  /*63880*/  IMAD.WIDE R18, R0, 0x2, R4 ;  /* 0x0000000200127825 */ /* 0x000fc800078e0204 */
[----:B------:R-:W-:Y:S01]  /*63890*/  IMAD.WIDE R20, R0, 0x2, R14 ;  /* 0x0000000200147825 */ /* 0x000fe200078e020e */
[----:B--2---:R0:W-:Y:S04]  /*638a0*/  @P4 STG.E.U16 [R18.64], R17 ;  /* 0x0000001112004986 */ /* 0x0041e8000c101506 */
[----:B---3--:R1:W-:Y:S01]  /*638b0*/  @P5 STG.E.U16 [R20.64], R8 ;  /* 0x0000000814005986 */ /* 0x0083e2000c101506 */
[----:B0-----:R-:W2:Y:S01]  /*638c0*/  LDL R18, [R1+0x10c4] ;  /* 0x0010c40001127983 */ /* 0x001ea20000100800 */
[----:B------:R-:W3:Y:S02]  /*638d0*/  LDL.LU R19, [R1+0x684] ;  /* 0x0006840001137983 */ /* 0x000ee40000300800 */
[----:B-1----:R-:W4:Y:S01]  /*638e0*/  LDL.LU R21, [R1+0x644] ;  /* 0x0006440001157983 */ /* 0x002f220000300800 */
[----:B------:R-:W-:Y:S01]  /*638f0*/  ISETP.LT.AND P1, PT, R24, c[0x0][0x178], !P1 ;  /* 0x00005e0018007a0c */ /* 0x000fe20004f21270 */
[----:B------:R-:W-:-:S04]  /*63900*/  IMAD.WIDE R22, R0, 0x2, R12 ;  /* 0x0000000200167825 */ /* 0x000fc800078e020c */
[----:B------:R-:W-:Y:S01]  /*63910*/  IMAD.WIDE R16, R0, 0x2, R6 ;  /* 0x0000000200107825 */ /* 0x000fe200078e0206 */
[----:B------:R-:W-:-:S03]  /*63920*/  PRMT R2, R8, 0x7632, R2 ;  /* 0x0000763208027816 */ /* 0x000fc60000000002 */
[----:B------:R-:W-:Y:S01]  /*63930*/  IADD3 R8, R3, 0xd7, RZ ;  /* 0x000000d703087810 */ /* 0x000fe20007ffe0ff */
[----:B------:R-:W-:Y:S01]  /*63940*/  ISETP.LT.AND P5, PT, R28, c[0x0][0x178], !P3 ;  /* 0x00005e001c007a0c */ /* 0x000fe20005fa1270 */
[----:B----4-:R0:W-:Y:S02]  /*63950*/  @P6 STG.E.U16 [R22.64], R21 ;  /* 0x0000001516006986 */ /* 0x0101e4000c101506 */
[----:B------:R1:W-:Y:S01]  /*63960*/  @P1 STG.E.U16 [R16.64], R11 ;  /* 0x0000000b10001986 */ /* 0x0003e2000c101506 */
[----:B------:R-:W-:Y:S02]  /*63970*/  ISETP.GE.AND P1, PT, R8, c[0x0][0x17c], PT ;  /* 0x00005f0008007a0c */ /* 0x000fe40003f26270 */
[----:B------:R-:W4:Y:S01]  /*63980*/  LDL R8, [R1+0x10c4] ;  /* 0x0010c40001087983 */ /* 0x000f220000100800 */
[----:B------:R-:W-:Y:S02]  /*63990*/  ISETP.LT.AND P6, PT, R27, c[0x0][0x178], !P3 ;  /* 0x00005e001b007a0c */ /* 0x000fe40005fc1270 */
[----:B--2---:R-:W-:Y:S01]  /*639a0*/  ISETP.LT.AND P4, PT, R18, c[0x0][0x178], !P3 ;  /* 0x00005e0012007a0c */ /* 0x004fe20005f81270 */
[----:B------:R-:W-:Y:S01]  /*639b0*/  ISETP.LT.AND P3, PT, R24, c[0x0][0x178], !P3 ;  /* 0x00005e0018007a0c */ /* 0x000fe20005f61270 */
[----:B0-----:R-:W-:Y:S01]  /*639c0*/  IADD3 R22, R0, c[0x0][0x198], RZ ;  /* 0x0000660000167a10 */ /* 0x001fe20007ffe0ff */
[----:B---3--:R-:W-:-:S04]  /*639d0*/  PRMT R0, R19, 0x7632, R0 ;  /* 0x0000763213007816 */ /* 0x008fc80000000000 */
[----:B-1----:R-:W-:-:S04]  /*639e0*/  IMAD.WIDE R16, R22, 0x2, R4 ;  /* 0x0000000216107825 */ /* 0x002fc800078e0204 */
[----:B------:R-:W-:Y:S01]  /*639f0*/  IMAD.WIDE R18, R22, 0x2, R14 ;  /* 0x0000000216127825 */ /* 0x000fe200078e020e */
[----:B------:R-:W-:-:S03]  /*63a00*/  PRMT R23, R21, 0x7632, R23 ;  /* 0x0000763215177816 */ /* 0x000fc60000000017 */
[C---:B------:R-:W-:Y:S01]  /*63a10*/  IMAD.WIDE R20, R22.reuse, 0x2, R12 ;  /* 0x0000000216147825 */ /* 0x040fe200078e020c */
[----:B------:R0:W-:Y:S03]  /*63a20*/  @P5 STG.E.U16 [R16.64], R0 ;  /* 0x0000000010005986 */ /* 0x0001e6000c101506 */
[----:B------:R1:W-:Y:S02]  /*63a30*/  @P6 STG.E.U16 [R18.64], R2 ;  /* 0x0000000212006986 */ /* 0x0003e4000c101506 */
[----:B------:R-:W-:Y:S02]  /*63a40*/  @P4 STG.E.U16 [R20.64], R23 ;  /* 0x0000001714004986 */ /* 0x000fe4000c101506 */
[----:B0-----:R-:W-:Y:S01]  /*63a50*/  IMAD.WIDE R16, R22, 0x2, R6 ;  /* 0x0000000216107825 */ /* 0x001fe200078e0206 */
[----:B-1----:R-:W-:Y:S02]  /*63a60*/  PRMT R2, R11, 0x7632, R2 ;  /* 0x000076320b027816 */ /* 0x002fe40000000002 */
[----:B------:R-:W2:Y:S04]  /*63a70*/  LDL.LU R11, [R1+0x6c4] ;  /* 0x0006c400010b7983 */ /* 0x000ea80000300800 */
[----:B------:R0:W-:Y:S04]  /*63a80*/  @P3 STG.E.U16 [R16.64], R2 ;  /* 0x0000000210003986 */ /* 0x0001e8000c101506 */
[----:B0-----:R-:W3:Y:S01]  /*63a90*/  LDL R17, [R1+0x6b4] ;  /* 0x0006b40001117983 */ /* 0x001ee20000100800 */
[----:B----4-:R-:W-:Y:S01]  /*63aa0*/  ISETP.LT.AND P6, PT, R8, c[0x0][0x178], !P2 ;  /* 0x00005e0008007a0c */ /* 0x010fe200057c1270 */
[----:B------:R-:W-:-:S04]  /*63ab0*/  IADD3 R8, R3, 0xd8, RZ ;  /* 0x000000d803087810 */ /* 0x000fc80007ffe0ff */
[----:B------:R-:W-:Y:S02]  /*63ac0*/  ISETP.GE.AND P3, PT, R8, c[0x0][0x17c], PT ;  /* 0x00005f0008007a0c */ /* 0x000fe40003f66270 */
[----:B------:R-:W4:Y:S01]  /*63ad0*/  LDL.LU R8, [R1+0x694] ;  /* 0x0006940001087983 */ /* 0x000f220000300800 */
[----:B------:R-:W-:Y:S02]  /*63ae0*/  ISETP.LT.AND P4, PT, R28, c[0x0][0x178], !P2 ;  /* 0x00005e001c007a0c */ /* 0x000fe40005781270 */
[----:B------:R-:W-:Y:S02]  /*63af0*/  ISETP.LT.AND P5, PT, R27, c[0x0][0x178], !P2 ;  /* 0x00005e001b007a0c */ /* 0x000fe400057a1270 */
[----:B------:R-:W-:-:S05]  /*63b00*/  IADD3 R0, R22, c[0x0][0x198], RZ ;  /* 0x0000660016007a10 */ /* 0x000fca0007ffe0ff */
[----:B------:R-:W-:-:S04]  /*63b10*/  IMAD.WIDE R18, R0, 0x2, R4 ;  /* 0x0000000200127825 */ /* 0x000fc800078e0204 */
[----:B------:R-:W-:Y:S01]  /*63b20*/  IMAD.WIDE R20, R0, 0x2, R14 ;  /* 0x0000000200147825 */ /* 0x000fe200078e020e */
[----:B---3--:R0:W-:Y:S04]  /*63b30*/  @P4 STG.E.U16 [R18.64], R17 ;  /* 0x0000001112004986 */ /* 0x0081e8000c101506 */
[----:B0-----:R-:W3:Y:S01]  /*63b40*/  LDL R18, [R1+0x34] ;  /* 0x0000340001127983 */ /* 0x001ee20000100800 */
[----:B------:R-:W2:Y:S03]  /*63b50*/  LDL.LU R19, [R1+0x6b4] ;  /* 0x0006b40001137983 */ /* 0x000ea60000300800 */
[----:B----4-:R0:W-:Y:S04]  /*63b60*/  @P5 STG.E.U16 [R20.64], R8 ;  /* 0x0000000814005986 */ /* 0x0101e8000c101506 */
[----:B0-----:R-:W4:Y:S01]  /*63b70*/  LDL R20, [R1+0x10c4] ;  /* 0x0010c40001147983 */ /* 0x001f220000100800 */
[----:B------:R-:W2:Y:S01]  /*63b80*/  LDL.LU R21, [R1+0x674] ;  /* 0x0006740001157983 */ /* 0x000ea20000300800 */
[----:B------:R-:W-:Y:S01]  /*63b90*/  ISETP.LT.AND P2, PT, R24, c[0x0][0x178], !P2 ;  /* 0x00005e0018007a0c */ /* 0x000fe20005741270 */
[----:B------:R-:W-:-:S04]  /*63ba0*/  IMAD.WIDE R22, R0, 0x2, R12 ;  /* 0x0000000200167825 */ /* 0x000fc800078e020c */
[----:B------:R-:W-:Y:S01]  /*63bb0*/  IMAD.WIDE R16, R0, 0x2, R6 ;  /* 0x0000000200107825 */ /* 0x000fe200078e0206 */
[----:B------:R-:W-:-:S03]  /*63bc0*/  PRMT R2, R8, 0x7632, R2 ;  /* 0x0000763208027816 */ /* 0x000fc60000000002 */
[----:B------:R-:W-:Y:S01]  /*63bd0*/  IADD3 R8, R3, 0xd9, RZ ;  /* 0x000000d903087810 */ /* 0x000fe20007ffe0ff */
[----:B--2---:R0:W-:Y:S01]  /*63be0*/  @P6 STG.E.U16 [R22.64], R21 ;  /* 0x0000001516006986 */ /* 0x0041e2000c101506 */
[----:B------:R-:W-:Y:S02]  /*63bf0*/  ISETP.LT.AND P6, PT, R28, c[0x0][0x178], !P1 ;  /* 0x00005e001c007a0c */ /* 0x000fe40004fc1270 */
[----:B---3--:R1:W-:Y:S01]  /*63c00*/  @P2 STG.E.U16 [R16.64], R18 ;  /* 0x0000001210002986 */ /* 0x0083e2000c101506 */
[----:B------:R-:W-:Y:S02]  /*63c10*/  ISETP.GE.AND P2, PT, R8, c[0x0][0x17c], PT ;  /* 0x00005f0008007a0c */ /* 0x000fe40003f46270 */
[----:B------:R-:W2:Y:S01]  /*63c20*/  LDL.LU R8, [R1+0x34] ;  /* 0x0000340001087983 */ /* 0x000ea20000300800 */
[----:B0-----:R-:W-:Y:S01]  /*63c30*/  IADD3 R22, R0, c[0x0][0x198], RZ ;  /* 0x0000660000167a10 */ /* 0x001fe20007ffe0ff */
[----:B------:R-:W-:-:S04]  /*63c40*/  PRMT R0, R19, 0x7632, R0 ;  /* 0x0000763213007816 */ /* 0x000fc80000000000 */
        /* <DEDUP_REMOVED lines=71> */
[----:B------:R-:W-:Y:S01]  /*640c0*/  IMAD.WIDE R22, R0, 0x2, R12 ;  /* 0x0000000200167825 */ /* 0x000fe200078e020c */
[----:B------:R-:W-:-:S03]  /*640d0*/  ISETP.LT.AND P6, PT, R28, c[0x0][0x178], !P3 ;  /* 0x00005e001c007a0c */ /* 0x000fc60005fc1270 */
[----:B------:R-:W-:Y:S01]  /*640e0*/  IMAD.WIDE R16, R0, 0x2, R6 ;  /* 0x0000000200107825 */ /* 0x000fe200078e0206 */
[----:B------:R-:W-:-:S03]  /*640f0*/  PRMT R2, R8, 0x7632, R2 ;  /* 0x0000763208027816 */ /* 0x000fc60000000002 */
[----:B------:R-:W-:Y:S01]  /*64100*/  IADD3 R8, R3, 0xdd, RZ ;  /* 0x000000dd03087810 */ /* 0x000fe20007ffe0ff */
[----:B----4-:R0:W-:Y:S01]  /*64110*/  @P5 STG.E.U16 [R22.64], R21 ;  /* 0x0000001516005986 */ /* 0x0101e2000c101506 */
[----:B------:R-:W-:Y:S02]  /*64120*/  ISETP.LT.AND P5, PT, R27, c[0x0][0x178], !P3 ;  /* 0x00005e001b007a0c */ /* 0x000fe40005fa1270 */
[----:B--2---:R-:W-:Y:S01]  /*64130*/  ISETP.LT.AND P4, PT, R18, c[0x0][0x178], !P3 ;  /* 0x00005e0012007a0c */ /* 0x004fe20005f81270 */
[----:B------:R1:W-:Y:S01]  /*64140*/  @P1 STG.E.U16 [R16.64], R11 ;  /* 0x0000000b10001986 */ /* 0x0003e2000c101506 */
[----:B------:R-:W-:Y:S02]  /*64150*/  ISETP.LT.AND P3, PT, R24, c[0x0][0x178], !P3 ;  /* 0x00005e0018007a0c */ /* 0x000fe40005f61270 */
[----:B0-----:R-:W-:Y:S01]  /*64160*/  IADD3 R22, R0, c[0x0][0x198], RZ ;  /* 0x0000660000167a10 */ /* 0x001fe20007ffe0ff */
[----:B---3--:R-:W-:-:S04]  /*64170*/  PRMT R0, R19, 0x7632, R0 ;  /* 0x0000763213007816 */ /* 0x008fc80000000000 */
[----:B-1----:R-:W-:-:S04]  /*64180*/  IMAD.WIDE R16, R22, 0x2, R4 ;  /* 0x0000000216107825 */ /* 0x002fc800078e0204 */
[----:B------:R-:W-:Y:S01]  /*64190*/  IMAD.WIDE R18, R22, 0x2, R14 ;  /* 0x0000000216127825 */ /* 0x000fe200078e020e */
[----:B------:R-:W-:-:S03]  /*641a0*/  PRMT R23, R21, 0x7632, R23 ;  /* 0x0000763215177816 */ /* 0x000fc60000000017 */
[----:B------:R-:W-:Y:S01]  /*641b0*/  IMAD.WIDE R20, R22, 0x2, R12 ;  /* 0x0000000216147825 */ /* 0x000fe200078e020c */
[----:B------:R0:W-:Y:S03]  /*641c0*/  @P6 STG.E.U16 [R16.64], R0 ;  /* 0x0000000010006986 */ /* 0x0001e6000c101506 */
[----:B------:R1:W-:Y:S01]  /*641d0*/  @P5 STG.E.U16 [R18.64], R2 ;  /* 0x0000000212005986 */ /* 0x0003e2000c101506 */
[----:B------:R-:W-:Y:S01]  /*641e0*/  ISETP.GE.AND P1, PT, R8, c[0x0][0x17c], PT ;  /* 0x00005f0008007a0c */ /* 0x000fe20003f26270 */
[----:B------:R-:W-:Y:S01]  /*641f0*/  @P4 STG.E.U16 [R20.64], R23 ;  /* 0x0000001714004986 */ /* 0x000fe2000c101506 */
[----:B------:R-:W2:Y:S01]  /*64200*/  LDL R8, [R1+0x10c4] ;  /* 0x0010c40001087983 */ /* 0x000ea20000100800 */
[----:B0-----:R-:W-:Y:S01]  /*64210*/  IMAD.WIDE R16, R22, 0x2, R6 ;  /* 0x0000000216107825 */ /* 0x001fe200078e0206 */
[----:B-1----:R-:W-:Y:S02]  /*64220*/  PRMT R2, R11, 0x7632, R2 ;  /* 0x000076320b027816 */ /* 0x002fe40000000002 */
[----:B------:R-:W3:Y:S04]  /*64230*/  LDL.LU R11, [R1+0x734] ;  /* 0x00073400010b7983 */ /* 0x000ee80000300800 */
[----:B------:R0:W-:Y:S04]  /*64240*/  @P3 STG.E.U16 [R16.64], R2 ;  /* 0x0000000210003986 */ /* 0x0001e8000c101506 */
[----:B0-----:R-:W4:Y:S01]  /*64250*/  LDL R17, [R1+0x754] ;  /* 0x0007540001117983 */ /* 0x001f220000100800 */
[----:B------:R-:W-:-:S02]  /*64260*/  ISETP.LT.AND P4, PT, R28, c[0x0][0x178], !P2 ;  /* 0x00005e001c007a0c */ /* 0x000fc40005781270 */
[----:B------:R-:W-:-:S05]  /*64270*/  IADD3 R0, R22, c[0x0][0x198], RZ ;  /* 0x0000660016007a10 */ /* 0x000fca0007ffe0ff */
[----:B------:R-:W-:Y:S01]  /*64280*/  IMAD.WIDE R18, R0, 0x2, R4 ;  /* 0x0000000200127825 */ /* 0x000fe200078e0204 */
[----:B------:R-:W-:-:S05]  /*64290*/  ISETP.LT.AND P6, PT, R27, c[0x0][0x178], !P2 ;  /* 0x00005e001b007a0c */ /* 0x000fca00057c1270 */
[----:B----4-:R0:W-:Y:S04]  /*642a0*/  @P4 STG.E.U16 [R18.64], R17 ;  /* 0x0000001112004986 */ /* 0x0101e8000c101506 */
[----:B0-----:R-:W4:Y:S01]  /*642b0*/  LDL.LU R18, [R1+0x754] ;  /* 0x0007540001127983 */ /* 0x001f220000300800 */
[----:B------:R-:W3:Y:S02]  /*642c0*/  LDL.LU R19, [R1+0x744] ;  /* 0x0007440001137983 */ /* 0x000ee40000300800 */
[----:B------:R-:W-:Y:S01]  /*642d0*/  IMAD.WIDE R20, R0, 0x2, R14 ;  /* 0x0000000200147825 */ /* 0x000fe200078e020e */
[----:B--2---:R-:W-:-:S03]  /*642e0*/  ISETP.LT.AND P5, PT, R8, c[0x0][0x178], !P2 ;  /* 0x00005e0008007a0c */ /* 0x004fc600057a1270 */
[----:B------:R-:W-:Y:S01]  /*642f0*/  ISETP.LT.AND P2, PT, R24, c[0x0][0x178], !P2 ;  /* 0x00005e0018007a0c */ /* 0x000fe20005741270 */
[----:B---3--:R0:W-:Y:S04]  /*64300*/  @P6 STG.E.U16 [R20.64], R19 ;  /* 0x0000001314006986 */ /* 0x0081e8000c101506 */
[----:B0-----:R-:W2:Y:S01]  /*64310*/  LDL R20, [R1+0x10c4] ;  /* 0x0010c40001147983 */ /* 0x001ea20000100800 */
[----:B------:R-:W3:Y:S02]  /*64320*/  LDL.LU R21, [R1+0x724] ;  /* 0x0007240001157983 */ /* 0x000ee40000300800 */
[----:B------:R-:W-:Y:S01]  /*64330*/  IMAD.WIDE R22, R0, 0x2, R12 ;  /* 0x0000000200167825 */ /* 0x000fe200078e020c */
[----:B------:R-:W-:-:S03]  /*64340*/  ISETP.LT.AND P6, PT, R28, c[0x0][0x178], !P1 ;  /* 0x00005e001c007a0c */ /* 0x000fc60004fc1270 */
[----:B------:R-:W-:Y:S01]  /*64350*/  IMAD.WIDE R16, R0, 0x2, R6 ;  /* 0x0000000200107825 */ /* 0x000fe200078e0206 */
[----:B------:R-:W-:Y:S02]  /*64360*/  IADD3 R8, R3, 0xde, RZ ;  /* 0x000000de03087810 */ /* 0x000fe40007ffe0ff */
[----:B----4-:R-:W-:Y:S02]  /*64370*/  PRMT R2, R18, 0x7632, R2 ;  /* 0x0000763212027816 */ /* 0x010fe40000000002 */
[----:B------:R-:W-:Y:S01]  /*64380*/  ISETP.GE.AND P3, PT, R8, c[0x0][0x17c], PT ;  /* 0x00005f0008007a0c */ /* 0x000fe20003f66270 */
[----:B------:R-:W-:Y:S01]  /*64390*/  PRMT R8, R19, 0x7632, R8 ;  /* 0x0000763213087816 */ /* 0x000fe20000000008 */
[----:B---3--:R0:W-:Y:S01]  /*643a0*/  @P5 STG.E.U16 [R22.64], R21 ;  /* 0x0000001516005986 */ /* 0x0081e2000c101506 */
[----:B------:R-:W-:Y:S02]  /*643b0*/  ISETP.LT.AND P5, PT, R27, c[0x0][0x178], !P1 ;  /* 0x00005e001b007a0c */ /* 0x000fe40004fa1270 */
[----:B--2---:R-:W-:Y:S01]  /*643c0*/  ISETP.LT.AND P4, PT, R20, c[0x0][0x178], !P1 ;  /* 0x00005e0014007a0c */ /* 0x004fe20004f81270 */
[----:B------:R-:W-:Y:S01]  /*643d0*/  ISETP.LT.AND P1, PT, R24, c[0x0][0x178], !P1 ;  /* 0x00005e0018007a0c */ /* 0x000fe20004f21270 */
[----:B------:R1:W-:Y:S01]  /*643e0*/  @P2 STG.E.U16 [R16.64], R25 ;  /* 0x0000001910002986 */ /* 0x0003e2000c101506 */
[----:B0-----:R-:W-:Y:S01]  /*643f0*/  IADD3 R22, R0, c[0x0][0x198], RZ ;  /* 0x0000660000167a10 */ /* 0x001fe20007ffe0ff */
[----:B------:R-:W-:-:S04]  /*64400*/  IADD3 R0, R3, 0xdf, RZ ;  /* 0x000000df03007810 */ /* 0x000fc80007ffe0ff */
[----:B-1----:R-:W-:Y:S01]  /*64410*/  IMAD.WIDE R16, R22, 0x2, R4 ;  /* 0x0000000216107825 */ /* 0x002fe200078e0204 */
[----:B------:R-:W-:Y:S02]  /*64420*/  ISETP.GE.AND P2, PT, R0, c[0x0][0x17c], PT ;  /* 0x00005f0000007a0c */ /* 0x000fe40003f46270 */
[----:B------:R-:W2:Y:S01]  /*64430*/  LDL R0, [R1+0x10c4] ;  /* 0x0010c40001007983 */ /* 0x000ea20000100800 */
[----:B------:R-:W-:Y:S01]  /*64440*/  IMAD.WIDE R18, R22, 0x2, R14 ;  /* 0x0000000216127825 */ /* 0x000fe200078e020e */
[----:B------:R-:W-:-:S03]  /*64450*/  PRMT R23, R21, 0x7632, R23 ;  /* 0x0000763215177816 */ /* 0x000fc60000000017 */
[C---:B------:R-:W-:Y:S01]  /*64460*/  IMAD.WIDE R20, R22.reuse, 0x2, R12 ;  /* 0x0000000216147825 */ /* 0x040fe200078e020c */
[----:B------:R0:W-:Y:S03]  /*64470*/  @P6 STG.E.U16 [R16.64], R2 ;  /* 0x0000000210006986 */ /* 0x0001e6000c101506 */
[----:B------:R-:W-:Y:S01]  /*64480*/  @P5 STG.E.U16 [R18.64], R8 ;  /* 0x0000000812005986 */ /* 0x000fe2000c101506 */
[----:B------:R-:W-:Y:S01]  /*64490*/  @P4 STG.E.U16 [R20.64], R23 ;  /* 0x0000001714004986 */ /* 0x000fe2000c101506 */
[----:B0-----:R-:W-:Y:S01]  /*644a0*/  PRMT R2, R25, 0x7632, R2 ;  /* 0x0000763219027816 */ /* 0x001fe20000000002 */
[----:B------:R-:W-:Y:S02]  /*644b0*/  IMAD.WIDE R16, R22, 0x2, R6 ;  /* 0x0000000216107825 */ /* 0x000fe400078e0206 */
[----:B------:R-:W3:Y:S04]  /*644c0*/  LDL.LU R25, [R1+0x10c4] ;  /* 0x0010c40001197983 */ /* 0x000ee80000300800 */
[----:B------:R0:W-:Y:S04]  /*644d0*/  @P1 STG.E.U16 [R16.64], R2 ;  /* 0x0000000210001986 */ /* 0x0001e8000c101506 */
[----:B0-----:R-:W4:Y:S01]  /*644e0*/  LDL R17, [R1+0x764] ;  /* 0x0007640001117983 */ /* 0x001f220000100800 */
[----:B------:R-:W-:-:S02]  /*644f0*/  ISETP.LT.AND P4, PT, R28, c[0x0][0x178], !P3 ;  /* 0x00005e001c007a0c */ /* 0x000fc40005f81270 */
[----:B------:R-:W-:Y:S02]  /*64500*/  ISETP.LT.AND P6, PT, R27, c[0x0][0x178], !P3 ;  /* 0x00005e001b007a0c */ /* 0x000fe40005fc1270 */
[----:B--2---:R-:W-:Y:S01]  /*64510*/  ISETP.LT.AND P5, PT, R0, c[0x0][0x178], !P3 ;  /* 0x00005e0000007a0c */ /* 0x004fe20005fa1270 */
[----:B------:R-:W-:-:S05]  /*64520*/  IADD3 R0, R22, c[0x0][0x198], RZ ;  /* 0x0000660016007a10 */ /* 0x000fca0007ffe0ff */
[----:B------:R-:W-:-:S04]  /*64530*/  IMAD.WIDE R18, R0, 0x2, R4 ;  /* 0x0000000200127825 */ /* 0x000fc800078e0204 */
[----:B------:R-:W-:Y:S01]  /*64540*/  IMAD.WIDE R20, R0, 0x2, R14 ;  /* 0x0000000200147825 */ /* 0x000fe200078e020e */
[----:B----4-:R0:W-:Y:S04]  /*64550*/  @P4 STG.E.U16 [R18.64], R17 ;  /* 0x0000001112004986 */ /* 0x0101e8000c101506 */
[----:B------:R1:W-:Y:S01]  /*64560*/  @P6 STG.E.U16 [R20.64], R11 ;  /* 0x0000000b14006986 */ /* 0x0003e2000c101506 */
[----:B0-----:R-:W2:Y:S01]  /*64570*/  LDL.LU R19, [R1+0x764] ;  /* 0x0007640001137983 */ /* 0x001ea20000300800 */
[----:B-1----:R-:W4:Y:S01]  /*64580*/  LDL.LU R21, [R1+0x704] ;  /* 0x0007040001157983 */ /* 0x002f220000300800 */
[----:B------:R-:W-:Y:S01]  /*64590*/  ISETP.LT.AND P3, PT, R24, c[0x0][0x178], !P3 ;  /* 0x00005e0018007a0c */ /* 0x000fe20005f61270 */
[----:B------:R-:W-:Y:S01]  /*645a0*/  IMAD.WIDE R22, R0, 0x2, R12 ;  /* 0x0000000200167825 */ /* 0x000fe200078e020c */
[----:B------:R-:W-:-:S02]  /*645b0*/  IADD3 R8, R3, 0xe0, RZ ;  /* 0x000000e003087810 */ /* 0x000fc40007ffe0ff */
[----:B------:R-:W-:Y:S01]  /*645c0*/  ISETP.LT.AND P6, PT, R28, c[0x0][0x178], !P2 ;  /* 0x00005e001c007a0c */ /* 0x000fe200057c1270 */
[----:B------:R-:W-:Y:S01]  /*645d0*/  IMAD.WIDE R16, R0, 0x2, R6 ;  /* 0x0000000200107825 */ /* 0x000fe200078e0206 */
[----:B------:R-:W-:-:S03]  /*645e0*/  ISETP.GE.AND P1, PT, R8, c[0x0][0x17c], PT ;  /* 0x00005f0008007a0c */ /* 0x000fc60003f26270 */
[----:B------:R-:W-:Y:S01]  /*645f0*/  IADD3 R8, R0, c[0x0][0x198], RZ ;  /* 0x0000660000087a10 */ /* 0x000fe20007ffe0ff */
[----:B---3--:R-:W-:Y:S02]  /*64600*/  ISETP.LT.AND P4, PT, R25, c[0x0][0x178], !P2 ;  /* 0x00005e0019007a0c */ /* 0x008fe40005781270 */
[----:B------:R-:W-:Y:S01]  /*64610*/  IADD3 R0, R3, 0xe1, RZ ;  /* 0x000000e103007810 */ /* 0x000fe20007ffe0ff */
[----:B----4-:R-:W-:Y:S01]  /*64620*/  @P5 STG.E.U16 [R22.64], R21 ;  /* 0x0000001516005986 */ /* 0x010fe2000c101506 */
[----:B------:R-:W-:Y:S01]  /*64630*/  ISETP.LT.AND P5, PT, R27, c[0x0][0x178], !P2 ;  /* 0x00005e001b007a0c */ /* 0x000fe200057a1270 */
[----:B------:R0:W-:Y:S01]  /*64640*/  @P3 STG.E.U16 [R16.64], R9 ;  /* 0x0000000910003986 */ /* 0x0001e2000c101506 */
[----:B------:R-:W-:Y:S02]  /*64650*/  ISETP.LT.AND P2, PT, R24, c[0x0][0x178], !P2 ;  /* 0x00005e0018007a0c */ /* 0x000fe40005741270 */
[----:B--2---:R-:W-:Y:S01]  /*64660*/  PRMT R2, R19, 0x7632, R2 ;  /* 0x0000763213027816 */ /* 0x004fe20000000002 */
[----:B------:R-:W-:Y:S01]  /*64670*/  IMAD.WIDE R18, R8, 0x2, R14 ;  /* 0x0000000208127825 */ /* 0x000fe200078e020e */
[----:B------:R-:W-:-:S03]  /*64680*/  ISETP.GE.AND P3, PT, R0, c[0x0][0x17c], PT ;  /* 0x00005f0000007a0c */ /* 0x000fc60003f66270 */
[C---:B------:R-:W-:Y:S02]  /*64690*/  IADD3 R0, R8.reuse, c[0x0][0x198], RZ ;  /* 0x0000660008007a10 */ /* 0x040fe40007ffe0ff */
[C---:B0-----:R-:W-:Y:S01]  /*646a0*/  IMAD.WIDE R16, R8.reuse, 0x2, R4 ;  /* 0x0000000208107825 */ /* 0x041fe200078e0204 */
[----:B------:R-:W-:Y:S02]  /*646b0*/  PRMT R9, R11, 0x7632, R9 ;  /* 0x000076320b097816 */ /* 0x000fe40000000009 */
[----:B------:R-:W-:Y:S01]  /*646c0*/  PRMT R22, R21, 0x7632, R22 ;  /* 0x0000763215167816 */ /* 0x000fe20000000016 */
[C---:B------:R-:W-:Y:S01]  /*646d0*/  IMAD.WIDE R20, R8.reuse, 0x2, R12 ;  /* 0x0000000208147825 */ /* 0x040fe200078e020c */
[----:B------:R-:W2:Y:S04]  /*646e0*/  LDL.LU R11, [R1+0x58] ;  /* 0x00005800010b7983 */ /* 0x000ea80000300800 */
[----:B------:R0:W-:Y:S01]  /*646f0*/  @P6 STG.E.U16 [R16.64], R2 ;  /* 0x0000000210006986 */ /* 0x0001e2000c101506 */
[----:B------:R1:W-:Y:S02]  /*64700*/  @P5 STG.E.U16 [R18.64], R9 ;  /* 0x0000000912005986 */ /* 0x0003e4000c101506 */
[----:B------:R-:W-:Y:S01]  /*64710*/  @P4 STG.E.U16 [R20.64], R22 ;  /* 0x0000001614004986 */ /* 0x000fe2000c101506 */
[----:B0-----:R-:W-:Y:S01]  /*64720*/  PRMT R2, R9, 0x7632, R2 ;  /* 0x0000763209027816 */ /* 0x001fe20000000002 */
[----:B-1----:R-:W-:-:S05]  /*64730*/  IMAD.WIDE R8, R8, 0x2, R6 ;  /* 0x0000000208087825 */ /* 0x002fca00078e0206 */
[----:B------:R0:W-:Y:S04]  /*64740*/  @P2 STG.E.U16 [R8.64], R2 ;  /* 0x0000000208002986 */ /* 0x0001e8000c101506 */
[----:B0-----:R-:W3:Y:S01]  /*64750*/  LDL R9, [R1+0x618] ;  /* 0x0006180001097983 */ /* 0x001ee20000100800 */
[----:B------:R-:W-:Y:S01]  /*64760*/  ISETP.LT.AND P4, PT, R28, c[0x0][0x178], !P1 ;  /* 0x00005e001c007a0c */ /* 0x000fe20004f81270 */
[----:B------:R-:W-:Y:S01]  /*64770*/  IMAD.WIDE R16, R0, 0x2, R4 ;  /* 0x0000000200107825 */ /* 0x000fe200078e0204 */
[----:B------:R-:W-:-:S11]  /*64780*/  ISETP.LT.AND P6, PT, R27, c[0x0][0x178], !P1 ;  /* 0x00005e001b007a0c */ /* 0x000fd60004fc1270 */
[----:B---3--:R0:W-:Y:S04]  /*64790*/  @P4 STG.E.U16 [R16.64], R9 ;  /* 0x0000000910004986 */ /* 0x0081e8000c101506 */
[----:B0-----:R-:W3:Y:S01]  /*647a0*/  LDL.LU R16, [R1+0x618] ;  /* 0x0006180001107983 */ /* 0x001ee20000300800 */
[----:B------:R-:W4:Y:S02]  /*647b0*/  LDL.LU R17, [R1+0x608] ;  /* 0x0006080001117983 */ /* 0x000f240000300800 */
[----:B------:R-:W-:Y:S01]  /*647c0*/  IMAD.WIDE R18, R0, 0x2, R14 ;  /* 0x0000000200127825 */ /* 0x000fe200078e020e */
[----:B------:R-:W-:-:S03]  /*647d0*/  ISETP.LT.AND P5, PT, R25, c[0x0][0x178], !P1 ;  /* 0x00005e0019007a0c */ /* 0x000fc60004fa1270 */
[----:B------:R-:W-:Y:S02]  /*647e0*/  ISETP.LT.AND P1, PT, R24, c[0x0][0x178], !P1 ;  /* 0x00005e0018007a0c */ /* 0x000fe40004f21270 */
[----:B------:R-:W-:Y:S01]  /*647f0*/  IMAD.WIDE R20, R0, 0x2, R12 ;  /* 0x0000000200147825 */ /* 0x000fe200078e020c */
[----:B----4-:R0:W-:Y:S04]  /*64800*/  @P6 STG.E.U16 [R18.64], R17 ;  /* 0x0000001112006986 */ /* 0x0101e8000c101506 */
[----:B0-----:R-:W4:Y:S01]  /*64810*/  LDL.LU R19, [R1+0x5f8] ;  /* 0x0005f80001137983 */ /* 0x001f220000300800 */
[----:B------:R-:W-:Y:S01]  /*64820*/  ISETP.LT.AND P6, PT, R28, c[0x0][0x178], !P3 ;  /* 0x00005e001c007a0c */ /* 0x000fe20005fc1270 */
[----:B------:R-:W-:Y:S01]  /*64830*/  IMAD.WIDE R8, R0, 0x2, R6 ;  /* 0x0000000200087825 */ /* 0x000fe200078e0206 */
[----:B------:R-:W-:-:S02]  /*64840*/  ISETP.LT.AND P4, PT, R25, c[0x0][0x178], !P3 ;  /* 0x00005e0019007a0c */ /* 0x000fc40005f81270 */
[----:B------:R-:W-:Y:S02]  /*64850*/  IADD3 R22, R3, 0xe2, RZ ;  /* 0x000000e203167810 */ /* 0x000fe40007ffe0ff */
[----:B------:R-:W-:Y:S02]  /*64860*/  PRMT R2, R17, 0x7632, R2 ;  /* 0x0000763211027816 */ /* 0x000fe40000000002 */
[----:B------:R-:W-:Y:S01]  /*64870*/  ISETP.GE.AND P2, PT, R22, c[0x0][0x17c], PT ;  /* 0x00005f0016007a0c */ /* 0x000fe20003f46270 */
[----:B----4-:R0:W-:Y:S01]  /*64880*/  @P5 STG.E.U16 [R20.64], R19 ;  /* 0x0000001314005986 */ /* 0x0101e2000c101506 */
[----:B------:R-:W-:Y:S01]  /*64890*/  ISETP.LT.AND P5, PT, R27, c[0x0][0x178], !P3 ;  /* 0x00005e001b007a0c */ /* 0x000fe20005fa1270 */
[----:B--2---:R1:W-:Y:S01]  /*648a0*/  @P1 STG.E.U16 [R8.64], R11 ;  /* 0x0000000b08001986 */ /* 0x0043e2000c101506 */
[----:B------:R-:W-:Y:S02]  /*648b0*/  ISETP.LT.AND P3, PT, R24, c[0x0][0x178], !P3 ;  /* 0x00005e0018007a0c */ /* 0x000fe40005f61270 */
        /* <DEDUP_REMOVED lines=14> */
[----:B------:R-:W-:-:S02]  /*649a0*/  ISETP.LT.AND P4, PT, R28, c[0x0][0x178], !P2 ;  /* 0x00005e001c007a0c */ /* 0x000fc40005781270 */
[----:B------:R-:W-:-:S05]  /*649b0*/  IADD3 R0, R20, c[0x0][0x198], RZ ;  /* 0x0000660014007a10 */ /* 0x000fca0007ffe0ff */
[----:B------:R-:W-:Y:S01]  /*649c0*/  IMAD.WIDE R16, R0, 0x2, R4 ;  /* 0x0000000200107825 */ /* 0x000fe200078e0204 */
[----:B------:R-:W-:-:S05]  /*649d0*/  ISETP.LT.AND P6, PT, R27, c[0x0][0x178], !P2 ;  /* 0x00005e001b007a0c */ /* 0x000fca00057c1270 */
[----:B---3--:R0:W-:Y:S04]  /*649e0*/  @P4 STG.E.U16 [R16.64], R9 ;  /* 0x0000000910004986 */ /* 0x0081e8000c101506 */
[----:B0-----:R-:W3:Y:S01]  /*649f0*/  LDL.LU R16, [R1+0x658] ;  /* 0x0006580001107983 */ /* 0x001ee20000300800 */
[----:B------:R-:W4:Y:S02]  /*64a00*/  LDL.LU R17, [R1+0x638] ;  /* 0x0006380001117983 */ /* 0x000f240000300800 */
[----:B------:R-:W-:Y:S01]  /*64a10*/  IMAD.WIDE R18, R0, 0x2, R14 ;  /* 0x0000000200127825 */ /* 0x000fe200078e020e */
[----:B------:R-:W-:Y:S02]  /*64a20*/  ISETP.LT.AND P5, PT, R25, c[0x0][0x178], !P2 ;  /* 0x00005e0019007a0c */ /* 0x000fe400057a1270 */
[----:B------:R-:W-:Y:S01]  /*64a30*/  IADD3 R21, R3, 0xe3, RZ ;  /* 0x000000e303157810 */ /* 0x000fe20007ffe0ff */
[----:B------:R-:W-:Y:S01]  /*64a40*/  ISETP.LT.AND P2, PT, R24, c[0x0][0x178], !P2 ;  /* 0x00005e0018007a0c */ /* 0x000fe20005741270 */
[----:B----4-:R0:W-:Y:S04]  /*64a50*/  @P6 STG.E.U16 [R18.64], R17 ;  /* 0x0000001112006986 */ /* 0x0101e8000c101506 */
[----:B0-----:R-:W4:Y:S01]  /*64a60*/  LDL R18, [R1+0x8] ;  /* 0x0000080001127983 */ /* 0x001f220000100800 */
[----:B------:R-:W2:Y:S01]  /*64a70*/  LDL.LU R19, [R1+0x628] ;  /* 0x0006280001137983 */ /* 0x000ea20000300800 */
[----:B------:R-:W-:Y:S01]  /*64a80*/  ISETP.GE.AND P1, PT, R21, c[0x0][0x17c], PT ;  /* 0x00005f0015007a0c */ /* 0x000fe20003f26270 */
[----:B------:R-:W-:-:S04]  /*64a90*/  IMAD.WIDE R20, R0, 0x2, R12 ;  /* 0x0000000200147825 */ /* 0x000fc800078e020c */
[----:B------:R-:W-:Y:S01]  /*64aa0*/  IMAD.WIDE R8, R0, 0x2, R6 ;  /* 0x0000000200087825 */ /* 0x000fe200078e0206 */
[----:B------:R-:W-:Y:S02]  /*64ab0*/  ISETP.LT.AND P6, PT, R28, c[0x0][0x178], !P1 ;  /* 0x00005e001c007a0c */ /* 0x000fe40004fc1270 */
[----:B---3--:R-:W-:Y:S01]  /*64ac0*/  PRMT R2, R16, 0x7632, R2 ;  /* 0x0000763210027816 */ /* 0x008fe20000000002 */
[----:B--2---:R0:W-:Y:S01]  /*64ad0*/  @P5 STG.E.U16 [R20.64], R19 ;  /* 0x0000001314005986 */ /* 0x0041e2000c101506 */
[----:B----4-:R1:W-:Y:S01]  /*64ae0*/  @P2 STG.E.U16 [R8.64], R18 ;  /* 0x0000001208002986 */ /* 0x0103e2000c101506 */
[----:B0-----:R-:W-:-:S05]  /*64af0*/  IADD3 R20, R0, c[0x0][0x198], RZ ;  /* 0x0000660000147a10 */ /* 0x001fca0007ffe0ff */
[----:B-1----:R-:W-:-:S05]  /*64b00*/  IMAD.WIDE R8, R20, 0x2, R4 ;  /* 0x0000000214087825 */ /* 0x002fca00078e0204 */
[----:B------:R0:W-:Y:S04]  /*64b10*/  @P6 STG.E.U16 [R8.64], R2 ;  /* 0x0000000208006986 */ /* 0x0001e8000c101506 */
[----:B0-----:R-:W2:Y:S01]  /*64b20*/  LDL.LU R9, [R1+0x8] ;  /* 0x0000080001097983 */ /* 0x001ea20000300800 */
[----:B------:R-:W-:Y:S02]  /*64b30*/  ISETP.LT.AND P5, PT, R27, c[0x0][0x178], !P1 ;  /* 0x00005e001b007a0c */ /* 0x000fe40004fa1270 */
[----:B------:R-:W-:Y:S01]  /*64b40*/  ISETP.LT.AND P4, PT, R25, c[0x0][0x178], !P1 ;  /* 0x00005e0019007a0c */ /* 0x000fe20004f81270 */
[----:B------:R-:W-:Y:S01]  /*64b50*/  ISETP.LT.AND P1, PT, R24, c[0x0][0x178], !P1 ;  /* 0x00005e0018007a0c */ /* 0x000fe20004f21270 */
[----:B------:R-:W-:Y:S02]  /*64b60*/  IADD3 R22, R3, 0xe4, RZ ;  /* 0x000000e403167810 */ /* 0x000fe40007ffe0ff */
[----:B------:R-:W-:Y:S01]  /*64b70*/  PRMT R21, R17, 0x7632, R21 ;  /* 0x0000763211157816 */ /* 0x000fe20000000015 */
[----:B------:R-:W-:Y:S01]  /*64b80*/  IMAD.WIDE R16, R20, 0x2, R14 ;  /* 0x0000000214107825 */ /* 0x000fe200078e020e */
[----:B------:R-:W-:-:S03]  /*64b90*/  ISETP.GE.AND P3, PT, R22, c[0x0][0x17c], PT ;  /* 0x00005f0016007a0c */ /* 0x000fc60003f66270 */
[----:B------:R-:W-:Y:S02]  /*64ba0*/  PRMT R22, R19, 0x7632, R22 ;  /* 0x0000763213167816 */ /* 0x000fe40000000016 */
[C---:B------:R-:W-:Y:S01]  /*64bb0*/  IMAD.WIDE R18, R20.reuse, 0x2, R12 ;  /* 0x0000000214127825 */ /* 0x040fe200078e020c */
[----:B------:R-:W-:Y:S04]  /*64bc0*/  @P5 STG.E.U16 [R16.64], R21 ;  /* 0x0000001510005986 */ /* 0x000fe8000c101506 */
[----:B------:R-:W-:Y:S01]  /*64bd0*/  @P4 STG.E.U16 [R18.64], R22 ;  /* 0x0000001612004986 */ /* 0x000fe2000c101506 */
[----:B--2---:R-:W-:Y:S01]  /*64be0*/  PRMT R2, R9, 0x7632, R2 ;  /* 0x0000763209027816 */ /* 0x004fe20000000002 */
[----:B------:R-:W-:-:S05]  /*64bf0*/  IMAD.WIDE R8, R20, 0x2, R6 ;  /* 0x0000000214087825 */ /* 0x000fca00078e0206 */
[----:B------:R0:W-:Y:S04]  /*64c00*/  @P1 STG.E.U16 [R8.64], R2 ;  /* 0x0000000208001986 */ /* 0x0001e8000c101506 */
[----:B0-----:R-:W2:Y:S01]  /*64c10*/  LDL R9, [R1+0x688] ;  /* 0x0006880001097983 */ /* 0x001ea20000100800 */
[----:B------:R-:W-:Y:S02]  /*64c20*/  IADD3 R0, R3, 0xe5, RZ ;  /* 0x000000e503007810 */ /* 0x000fe40007ffe0ff */
[----:B------:R-:W-:Y:S02]  /*64c30*/  ISETP.LT.AND P4, PT, R28, c[0x0][0x178], !P3 ;  /* 0x00005e001c007a0c */ /* 0x000fe40005f81270 */
[----:B------:R-:W-:Y:S02]  /*64c40*/  ISETP.LT.AND P6, PT, R27, c[0x0][0x178], !P3 ;  /* 0x00005e001b007a0c */ /* 0x000fe40005fc1270 */
[----:B------:R-:W-:Y:S01]  /*64c50*/  ISETP.GE.AND P2, PT, R0, c[0x0][0x17c], PT ;  /* 0x00005f0000007a0c */ /* 0x000fe20003f46270 */
[----:B------:R-:W-:-:S05]  /*64c60*/  IADD3 R0, R20, c[0x0][0x198], RZ ;  /* 0x0000660014007a10 */ /* 0x000fca0007ffe0ff */
[----:B------:R-:W-:-:S04]  /*64c70*/  IMAD.WIDE R16, R0, 0x2, R4 ;  /* 0x0000000200107825 */ /* 0x000fc800078e0204 */
[----:B------:R-:W-:Y:S01]  /*64c80*/  IMAD.WIDE R18, R0, 0x2, R14 ;  /* 0x0000000200127825 */ /* 0x000fe200078e020e */
[----:B--2---:R0:W-:Y:S04]  /*64c90*/  @P4 STG.E.U16 [R16.64], R9 ;  /* 0x0000000910004986 */ /* 0x0041e8000c101506 */
[----:B------:R1:W-:Y:S01]  /*64ca0*/  @P6 STG.E.U16 [R18.64], R11 ;  /* 0x0000000b12006986 */ /* 0x0003e2000c101506 */
[----:B0-----:R-:W2:Y:S01]  /*64cb0*/  LDL R16, [R1+0x48] ;  /* 0x0000480001107983 */ /* 0x001ea20000100800 */
[----:B------:R-:W3:Y:S02]  /*64cc0*/  LDL.LU R17, [R1+0x688] ;  /* 0x0006880001117983 */ /* 0x000ee40000300800 */
[----:B-1----:R-:W4:Y:S01]  /*64cd0*/  LDL.LU R19, [R1+0x648] ;  /* 0x0006480001137983 */ /* 0x002f220000300800 */
[----:B------:R-:W-:Y:S01]  /*64ce0*/  ISETP.LT.AND P5, PT, R25, c[0x0][0x178], !P3 ;  /* 0x00005e0019007a0c */ /* 0x000fe20005fa1270 */
[----:B------:R-:W-:-:S02]  /*64cf0*/  ISETP.LT.AND P3, PT, R24, c[0x0][0x178], !P3 ;  /* 0x00005e0018007a0c */ /* 0x000fc40005f61270 */
[----:B------:R-:W-:-:S04]  /*64d00*/  IMAD.WIDE R20, R0, 0x2, R12 ;  /* 0x0000000200147825 */ /* 0x000fc800078e020c */
[----:B------:R-:W-:Y:S01]  /*64d10*/  IMAD.WIDE R8, R0, 0x2, R6 ;  /* 0x0000000200087825 */ /* 0x000fe200078e0206 */
[----:B------:R-:W-:Y:S02]  /*64d20*/  PRMT R2, R11, 0x7632, R2 ;  /* 0x000076320b027816 */ /* 0x000fe40000000002 */
[----:B------:R-:W3:Y:S01]  /*64d30*/  LDL.LU R11, [R1+0x38] ;  /* 0x00003800010b7983 */ /* 0x000ee20000300800 */
[----:B------:R-:W-:-:S03]  /*64d40*/  ISETP.LT.AND P6, PT, R28, c[0x0][0x178], !P2 ;  /* 0x00005e001c007a0c */ /* 0x000fc600057c1270 */
[----:B----4-:R0:W-:Y:S01]  /*64d50*/  @P5 STG.E.U16 [R20.64], R19 ;  /* 0x0000001314005986 */ /* 0x0101e2000c101506 */
[----:B--2---:R1:W-:Y:S01]  /*64d60*/  @P3 STG.E.U16 [R8.64], R16 ;  /* 0x0000001008003986 */ /* 0x0043e2000c101506 */
[----:B0-----:R-:W-:-:S04]  /*64d70*/  IADD3 R21, R3, 0xe7, RZ ;  /* 0x000000e703157810 */ /* 0x001fc80007ffe0ff */
[----:B------:R-:W-:Y:S02]  /*64d80*/  ISETP.GE.AND P3, PT, R21, c[0x0][0x17c], PT ;  /* 0x00005f0015007a0c */ /* 0x000fe40003f66270 */
[----:B------:R-:W2:Y:S01]  /*64d90*/  LDL.LU R21, [R1+0x48] ;  /* 0x0000480001157983 */ /* 0x000ea20000300800 */
[----:B------:R-:W-:Y:S02]  /*64da0*/  ISETP.LT.AND P5, PT, R27, c[0x0][0x178], !P2 ;  /* 0x00005e001b007a0c */ /* 0x000fe400057a1270 */
[----:B------:R-:W-:Y:S02]  /*64db0*/  IADD3 R20, R0, c[0x0][0x198], RZ ;  /* 0x0000660000147a10 */ /* 0x000fe40007ffe0ff */
[----:B------:R-:W-:Y:S01]  /*64dc0*/  ISETP.LT.AND P4, PT, R25, c[0x0][0x178], !P2 ;  /* 0x00005e0019007a0c */ /* 0x000fe20005781270 */
[----:B------:R-:W-:Y:S01]  /*64dd0*/  ISETP.LT.AND P2, PT, R24, c[0x0][0x178], !P2 ;  /* 0x00005e0018007a0c */ /* 0x000fe20005741270 */
[----:B------:R-:W-:Y:S02]  /*64de0*/  IADD3 R22, R3, 0xe6, RZ ;  /* 0x000000e603167810 */ /* 0x000fe40007ffe0ff */
[----:B---3--:R-:W-:Y:S01]  /*64df0*/  PRMT R0, R17, 0x7632, R0 ;  /* 0x0000763211007816 */ /* 0x008fe20000000000 */
[----:B-1----:R-:W-:-:S04]  /*64e00*/  IMAD.WIDE R8, R20, 0x2, R4 ;  /* 0x0000000214087825 */ /* 0x002fc800078e0204 */
[----:B------:R-:W-:Y:S01]  /*64e10*/  IMAD.WIDE R16, R20, 0x2, R14 ;  /* 0x0000000214107825 */ /* 0x000fe200078e020e */
[----:B------:R-:W-:-:S03]  /*64e20*/  ISETP.GE.AND P1, PT, R22, c[0x0][0x17c], PT ;  /* 0x00005f0016007a0c */ /* 0x000fc60003f26270 */
[----:B------:R-:W-:Y:S02]  /*64e30*/  PRMT R22, R19, 0x7632, R22 ;  /* 0x0000763213167816 */ /* 0x000fe40000000016 */
[C---:B------:R-:W-:Y:S01]  /*64e40*/  IMAD.WIDE R18, R20.reuse, 0x2, R12 ;  /* 0x0000000214127825 */ /* 0x040fe200078e020c */
[----:B------:R0:W-:Y:S03]  /*64e50*/  @P6 STG.E.U16 [R8.64], R0 ;  /* 0x0000000008006986 */ /* 0x0001e6000c101506 */
[----:B------:R2:W-:Y:S01]  /*64e60*/  @P5 STG.E.U16 [R16.64], R2 ;  /* 0x0000000210005986 */ /* 0x0005e2000c101506 */
[----:B------:R-:W-:Y:S01]  /*64e70*/  @P4 STG.E.U16 [R18.64], R22 ;  /* 0x0000001612004986 */ /* 0x000fe2000c101506 */
[----:B0-----:R-:W-:Y:S01]  /*64e80*/  IMAD.WIDE R8, R20, 0x2, R6 ;  /* 0x0000000214087825 */ /* 0x001fe200078e0206 */
[----:B--2---:R-:W-:-:S05]  /*64e90*/  PRMT R2, R21, 0x7632, R2 ;  /* 0x0000763215027816 */ /* 0x004fca0000000002 */
[----:B------:R0:W-:Y:S04]  /*64ea0*/  @P2 STG.E.U16 [R8.64], R2 ;  /* 0x0000000208002986 */ /* 0x0001e8000c101506 */
[----:B0-----:R-:W2:Y:S01]  /*64eb0*/  LDL R9, [R1+0x6b8] ;  /* 0x0006b80001097983 */ /* 0x001ea20000100800 */
[----:B------:R-:W-:Y:S02]  /*64ec0*/  ISETP.LT.AND P4, PT, R28, c[0x0][0x178], !P1 ;  /* 0x00005e001c007a0c */ /* 0x000fe40004f81270 */
[----:B------:R-:W-:-:S05]  /*64ed0*/  IADD3 R0, R20, c[0x0][0x198], RZ ;  /* 0x0000660014007a10 */ /* 0x000fca0007ffe0ff */
[----:B------:R-:W-:Y:S01]  /*64ee0*/  IMAD.WIDE R16, R0, 0x2, R4 ;  /* 0x0000000200107825 */ /* 0x000fe200078e0204 */
[----:B------:R-:W-:-:S05]  /*64ef0*/  ISETP.LT.AND P6, PT, R27, c[0x0][0x178], !P1 ;  /* 0x00005e001b007a0c */ /* 0x000fca0004fc1270 */
[----:B--2---:R0:W-:Y:S04]  /*64f00*/  @P4 STG.E.U16 [R16.64], R9 ;  /* 0x0000000910004986 */ /* 0x0041e8000c101506 */
[----:B0-----:R-:W2:Y:S01]  /*64f10*/  LDL.LU R16, [R1+0x6b8] ;  /* 0x0006b80001107983 */ /* 0x001ea20000300800 */
[----:B------:R-:W3:Y:S02]  /*64f20*/  LDL.LU R17, [R1+0x698] ;  /* 0x0006980001117983 */ /* 0x000ee40000300800 */
[----:B------:R-:W-:Y:S01]  /*64f30*/  IMAD.WIDE R18, R0, 0x2, R14 ;  /* 0x0000000200127825 */ /* 0x000fe200078e020e */
[----:B------:R-:W-:-:S03]  /*64f40*/  ISETP.LT.AND P5, PT, R25, c[0x0][0x178], !P1 ;  /* 0x00005e0019007a0c */ /* 0x000fc60004fa1270 */
[----:B------:R-:W-:Y:S02]  /*64f50*/  ISETP.LT.AND P1, PT, R24, c[0x0][0x178], !P1 ;  /* 0x00005e0018007a0c */ /* 0x000fe40004f21270 */
[----:B------:R-:W-:Y:S01]  /*64f60*/  IMAD.WIDE R20, R0, 0x2, R12 ;  /* 0x0000000200147825 */ /* 0x000fe200078e020c */
[----:B---3--:R0:W-:Y:S04]  /*64f70*/  @P6 STG.E.U16 [R18.64], R17 ;  /* 0x0000001112006986 */ /* 0x0081e8000c101506 */
[----:B0-----:R-:W3:Y:S01]  /*64f80*/  LDL.LU R19, [R1+0x678] ;  /* 0x0006780001137983 */ /* 0x001ee20000300800 */
[----:B------:R-:W-:Y:S01]  /*64f90*/  ISETP.LT.AND P6, PT, R28, c[0x0][0x178], !P3 ;  /* 0x00005e001c007a0c */ /* 0x000fe20005fc1270 */
[----:B------:R-:W-:Y:S01]  /*64fa0*/  IMAD.WIDE R8, R0, 0x2, R6 ;  /* 0x0000000200087825 */ /* 0x000fe200078e0206 */
[----:B------:R-:W-:-:S02]  /*64fb0*/  ISETP.LT.AND P4, PT, R25, c[0x0][0x178], !P3 ;  /* 0x00005e0019007a0c */ /* 0x000fc40005f81270 */
[----:B------:R-:W-:Y:S02]  /*64fc0*/  IADD3 R22, R3, 0xe8, RZ ;  /* 0x000000e803167810 */ /* 0x000fe40007ffe0ff */
[----:B------:R-:W-:Y:S02]  /*64fd0*/  PRMT R2, R17, 0x7632, R2 ;  /* 0x0000763211027816 */ /* 0x000fe40000000002 */
[----:B------:R-:W-:Y:S01]  /*64fe0*/  ISETP.GE.AND P2, PT, R22, c[0x0][0x17c], PT ;  /* 0x00005f0016007a0c */ /* 0x000fe20003f46270 */
[----:B---3--:R0:W-:Y:S01]  /*64ff0*/  @P5 STG.E.U16 [R20.64], R19 ;  /* 0x0000001314005986 */ /* 0x0081e2000c101506 */
[----:B------:R-:W-:Y:S01]  /*65000*/  ISETP.LT.AND P5, PT, R27, c[0x0][0x178], !P3 ;  /* 0x00005e001b007a0c */ /* 0x000fe20005fa1270 */
[----:B------:R1:W-:Y:S01]  /*65010*/  @P1 STG.E.U16 [R8.64], R11 ;  /* 0x0000000b08001986 */ /* 0x0003e2000c101506 */
[----:B------:R-:W-:Y:S02]  /*65020*/  ISETP.LT.AND P3, PT, R24, c[0x0][0x178], !P3 ;  /* 0x00005e0018007a0c */ /* 0x000fe40005f61270 */
[----:B0-----:R-:W-:Y:S01]  /*65030*/  IADD3 R20, R0, c[0x0][0x198], RZ ;  /* 0x0000660000147a10 */ /* 0x001fe20007ffe0ff */
[----:B--2---:R-:W-:-:S04]  /*65040*/  PRMT R0, R16, 0x7632, R0 ;  /* 0x0000763210007816 */ /* 0x004fc80000000000 */
        /* <DEDUP_REMOVED lines=29> */
[----:B------:R-:W-:Y:S01]  /*65220*/  ISETP.LT.AND P6, PT, R28, c[0x0][0x178], !P1 ;  /* 0x00005e001c007a0c */ /* 0x000fe20004fc1270 */
[----:B--2---:R0:W-:Y:S03]  /*65230*/  @P5 STG.E.U16 [R20.64], R19 ;  /* 0x0000001314005986 */ /* 0x0041e6000c101506 */
[----:B----4-:R1:W-:Y:S01]  /*65240*/  @P2 STG.E.U16 [R8.64], R18 ;  /* 0x0000001208002986 */ /* 0x0103e2000c101506 */
        /* <DEDUP_REMOVED lines=8> */
[----:B---3--:R-:W-:-:S02]  /*652d0*/  PRMT R0, R16, 0x7632, R0 ;  /* 0x0000763210007816 */ /* 0x008fc40000000000 */
[----:B------:R-:W-:Y:S01]  /*652e0*/  PRMT R2, R17, 0x7632, R2 ;  /* 0x0000763211027816 */ /* 0x000fe20000000002 */
        /* <DEDUP_REMOVED lines=15> */
[----:B------:R-:W-:Y:S02]  /*653e0*/  ISETP.LT.AND P6, PT, R27, c[0x0][0x178], !P3 ;  /* 0x00005e001b007a0c */ /* 0x000fe40005fc1270 */
[----:B------:R-:W-:-:S03]  /*653f0*/  ISETP.LT.AND P5, PT, R25, c[0x0][0x178], !P3 ;  /* 0x00005e0019007a0c */ /* 0x000fc60005fa1270 */
[----:B--2---:R0:W-:Y:S04]  /*65400*/  @P4 STG.E.U16 [R16.64], R9 ;  /* 0x0000000910004986 */ /* 0x0041e8000c101506 */
[----:B0-----:R-:W2:Y:S01]  /*65410*/  LDL.LU R16, [R1+0x718] ;  /* 0x0007180001107983 */ /* 0x001ea20000300800 */
[----:B------:R-:W3:Y:S01]  /*65420*/  LDL.LU R17, [R1+0x6f8] ;  /* 0x0006f80001117983 */ /* 0x000ee20000300800 */
[----:B------:R-:W-:Y:S01]  /*65430*/  ISETP.LT.AND P3, PT, R24, c[0x0][0x178], !P3 ;  /* 0x00005e0018007a0c */ /* 0x000fe20005f61270 */
[----:B------:R-:W-:-:S04]  /*65440*/  IMAD.WIDE R18, R0, 0x2, R14 ;  /* 0x0000000200127825 */ /* 0x000fc800078e020e */
[----:B------:R-:W-:-:S04]  /*65450*/  IMAD.WIDE R20, R0, 0x2, R12 ;  /* 0x0000000200147825 */ /* 0x000fc800078e020c */
[----:B------:R-:W-:Y:S01]  /*65460*/  IMAD.WIDE R8, R0, 0x2, R6 ;  /* 0x0000000200087825 */ /* 0x000fe200078e0206 */
[----:B------:R-:W-:Y:S02]  /*65470*/  ISETP.LT.AND P4, PT, R25, c[0x0][0x178], !P2 ;  /* 0x00005e0019007a0c */ /* 0x000fe40005781270 */
[----:B------:R-:W-:-:S04]  /*65480*/  IADD3 R22, R3, 0xec, RZ ;  /* 0x000000ec03167810 */ /* 0x000fc80007ffe0ff */
[----:B------:R-:W-:Y:S01]  /*65490*/  ISETP.GE.AND P1, PT, R22, c[0x0][0x17c], PT ;  /* 0x00005f0016007a0c */ /* 0x000fe20003f26270 */
[----:B------:R-:W-:Y:S01]  /*654a0*/  PRMT R22, R11, 0x7632, R22 ;  /* 0x000076320b167816 */ /* 0x000fe20000000016 */
[----:B---3--:R-:W-:Y:S01]  /*654b0*/  @P6 STG.E.U16 [R18.64], R17 ;  /* 0x0000001112006986 */ /* 0x008fe2000c101506 */
[----:B------:R0:W-:Y:S01]  /*654c0*/  @P5 STG.E.U16 [R20.64], R11 ;  /* 0x0000000b14005986 */ /* 0x0001e2000c101506 */
[----:B------:R-:W-:Y:S02]  /*654d0*/  ISETP.LT.AND P6, PT, R28, c[0x0][0x178], !P2 ;  /* 0x00005e001c007a0c */ /* 0x000fe400057c1270 */
[----:B------:R-:W-:Y:S01]  /*654e0*/  ISETP.LT.AND P5, PT, R27, c[0x0][0x178], !P2 ;  /* 0x00005e001b007a0c */ /* 0x000fe200057a1270 */
[----:B------:R1:W-:Y:S01]  /*654f0*/  @P3 STG.E.U16 [R8.64], R29 ;  /* 0x0000001d08003986 */ /* 0x0003e2000c101506 */
[----:B------:R-:W-:Y:S02]  /*65500*/  ISETP.LT.AND P2, PT, R24, c[0x0][0x178], !P2 ;  /* 0x00005e0018007a0c */ /* 0x000fe40005741270 */
[----:B------:R-:W-:-:S02]  /*65510*/  PRMT R2, R17, 0x7632, R2 ;  /* 0x0000763211027816 */ /* 0x000fc40000000002 */
[----:B0-----:R-:W-:Y:S01]  /*65520*/  IADD3 R20, R0, c[0x0][0x198], RZ ;  /* 0x0000660000147a10 */ /* 0x001fe20007ffe0ff */
[----:B--2---:R-:W-:Y:S01]  /*65530*/  PRMT R0, R16, 0x7632, R0 ;  /* 0x0000763210007816 */ /* 0x004fe20000000000 */
[----:B------:R-:W2:Y:S03]  /*65540*/  LDL.LU R11, [R1+0x768] ;  /* 0x00076800010b7983 */ /* 0x000ea60000300800 */
[----:B-1----:R-:W-:-:S04]  /*65550*/  IMAD.WIDE R8, R20, 0x2, R4 ;  /* 0x0000000214087825 */ /* 0x002fc800078e0204 */
[----:B------:R-:W-:-:S04]  /*65560*/  IMAD.WIDE R16, R20, 0x2, R14 ;  /* 0x0000000214107825 */ /* 0x000fc800078e020e */
[C---:B------:R-:W-:Y:S01]  /*65570*/  IMAD.WIDE R18, R20.reuse, 0x2, R12 ;  /* 0x0000000214127825 */ /* 0x040fe200078e020c */
[----:B------:R0:W-:Y:S03]  /*65580*/  @P6 STG.E.U16 [R8.64], R0 ;  /* 0x0000000008006986 */ /* 0x0001e6000c101506 */
[----:B------:R1:W-:Y:S02]  /*65590*/  @P5 STG.E.U16 [R16.64], R2 ;  /* 0x0000000210005986 */ /* 0x0003e4000c101506 */
[----:B------:R-:W-:Y:S02]  /*655a0*/  @P4 STG.E.U16 [R18.64], R22 ;  /* 0x0000001612004986 */ /* 0x000fe4000c101506 */
        /* <DEDUP_REMOVED lines=11> */
[----:B------:R-:W2:Y:S02]  /*65660*/  LDL.LU R17, [R1+0x728] ;  /* 0x0007280001117983 */ /* 0x000ea40000300800 */
[----:B------:R-:W-:Y:S01]  /*65670*/  IMAD.WIDE R18, R0, 0x2, R14 ;  /* 0x0000000200127825 */ /* 0x000fe200078e020e */
[----:B------:R-:W-:Y:S02]  /*65680*/  ISETP.LT.AND P5, PT, R25, c[0x0][0x178], !P1 ;  /* 0x00005e0019007a0c */ /* 0x000fe40004fa1270 */
[----:B------:R-:W-:Y:S01]  /*65690*/  IADD3 R21, R3, 0xed, RZ ;  /* 0x000000ed03157810 */ /* 0x000fe20007ffe0ff */
[----:B------:R-:W-:-:S03]  /*656a0*/  ISETP.LT.AND P1, PT, R24, c[0x0][0x178], !P1 ;  /* 0x00005e0018007a0c */ /* 0x000fc60004f21270 */
[----:B------:R-:W-:Y:S01]  /*656b0*/  ISETP.GE.AND P3, PT, R21, c[0x0][0x17c], PT ;  /* 0x00005f0015007a0c */ /* 0x000fe20003f66270 */
[----:B------:R-:W-:Y:S01]  /*656c0*/  IMAD.WIDE R20, R0, 0x2, R12 ;  /* 0x0000000200147825 */ /* 0x000fe200078e020c */
[----:B----4-:R0:W-:Y:S04]  /*656d0*/  @P6 STG.E.U16 [R18.64], R16 ;  /* 0x0000001012006986 */ /* 0x0101e8000c101506 */
[----:B0-----:R-:W4:Y:S01]  /*656e0*/  LDL.LU R19, [R1+0x758] ;  /* 0x0007580001137983 */ /* 0x001f220000300800 */
[----:B------:R-:W-:Y:S01]  /*656f0*/  ISETP.LT.AND P6, PT, R28, c[0x0][0x178], !P3 ;  /* 0x00005e001c007a0c */ /* 0x000fe20005fc1270 */
[----:B--2---:R0:W-:Y:S01]  /*65700*/  @P5 STG.E.U16 [R20.64], R17 ;  /* 0x0000001114005986 */ /* 0x0041e2000c101506 */
[----:B------:R-:W-:Y:S01]  /*65710*/  ISETP.LT.AND P4, PT, R27, c[0x0][0x178], !P3 ;  /* 0x00005e001b007a0c */ /* 0x000fe20005f81270 */
[----:B------:R-:W-:Y:S01]  /*65720*/  IMAD.WIDE R8, R0, 0x2, R6 ;  /* 0x0000000200087825 */ /* 0x000fe200078e0206 */
[----:B------:R-:W-:-:S02]  /*65730*/  ISETP.LT.AND P5, PT, R25, c[0x0][0x178], !P3 ;  /* 0x00005e0019007a0c */ /* 0x000fc40005fa1270 */
[----:B------:R-:W-:Y:S02]  /*65740*/  IADD3 R22, R3, 0xee, RZ ;  /* 0x000000ee03167810 */ /* 0x000fe40007ffe0ff */
[----:B------:R-:W-:Y:S01]  /*65750*/  IADD3 R2, R0, c[0x0][0x198], RZ ;  /* 0x0000660000027a10 */ /* 0x000fe20007ffe0ff */
[----:B------:R1:W-:Y:S01]  /*65760*/  @P1 STG.E.U16 [R8.64], R26 ;  /* 0x0000001a08001986 */ /* 0x0003e2000c101506 */
[----:B------:R-:W-:Y:S01]  /*65770*/  ISETP.GE.AND P2, PT, R22, c[0x0][0x17c], PT ;  /* 0x00005f0016007a0c */ /* 0x000fe20003f46270 */
[----:B------:R-:W-:Y:S01]  /*65780*/  PRMT R22, R17, 0x7632, R22 ;  /* 0x0000763211167816 */ /* 0x000fe20000000016 */
[----:B0-----:R-:W-:Y:S01]  /*65790*/  PRMT R21, R16, 0x7632, R21 ;  /* 0x0000763210157816 */ /* 0x001fe20000000015 */
[----:B------:R-:W-:-:S04]  /*657a0*/  IMAD.WIDE R16, R2, 0x2, R14 ;  /* 0x0000000202107825 */ /* 0x000fc800078e020e */
[----:B-1----:R-:W-:Y:S01]  /*657b0*/  IMAD.WIDE R8, R2, 0x2, R4 ;  /* 0x0000000202087825 */ /* 0x002fe200078e0204 */
[----:B------:R-:W-:Y:S02]  /*657c0*/  IADD3 R0, R3, 0xef, RZ ;  /* 0x000000ef03007810 */ /* 0x000fe40007ffe0ff */
[----:B------:R-:W-:Y:S02]  /*657d0*/  ISETP.LT.AND P3, PT, R24, c[0x0][0x178], !P3 ;  /* 0x00005e0018007a0c */ /* 0x000fe40005f61270 */
[----:B------:R-:W-:Y:S01]  /*657e0*/  ISETP.GE.AND P1, PT, R0, c[0x0][0x17c], PT ;  /* 0x00005f0000007a0c */ /* 0x000fe20003f26270 */
[----:B------:R-:W-:Y:S01]  /*657f0*/  IADD3 R0, R2, c[0x0][0x198], RZ ;  /* 0x0000660002007a10 */ /* 0x000fe20007ffe0ff */
[----:B------:R-:W-:Y:S02]  /*65800*/  PRMT R26, R26, 0x7632, R26 ;  /* 0x000076321a1a7816 */ /* 0x000fe4000000001a */
[----:B----4-:R-:W-:Y:S01]  /*65810*/  PRMT R20, R19, 0x7632, R20 ;  /* 0x0000763213147816 */ /* 0x010fe20000000014 */
[----:B------:R-:W-:-:S04]  /*65820*/  IMAD.WIDE R18, R2, 0x2, R12 ;  /* 0x0000000202127825 */ /* 0x000fc800078e020c */
[----:B------:R-:W-:Y:S01]  /*65830*/  @P6 STG.E.U16 [R8.64], R20 ;  /* 0x0000001408006986 */ /* 0x000fe2000c101506 */
[----:B------:R0:W-:Y:S02]  /*65840*/  @P4 STG.E.U16 [R16.64], R21 ;  /* 0x0000001510004986 */ /* 0x0001e4000c101506 */
[----:B------:R1:W-:Y:S01]  /*65850*/  @P5 STG.E.U16 [R18.64], R22 ;  /* 0x0000001612005986 */ /* 0x0003e2000c101506 */
[----:B------:R-:W-:Y:S01]  /*65860*/  ISETP.LT.AND P5, PT, R28, c[0x0][0x178], !P2 ;  /* 0x00005e001c007a0c */ /* 0x000fe200057a1270 */
[----:B0-----:R-:W-:-:S04]  /*65870*/  IMAD.WIDE R16, R0, 0x2, R4 ;  /* 0x0000000200107825 */ /* 0x001fc800078e0204 */
[----:B-1----:R-:W-:-:S05]  /*65880*/  IMAD.WIDE R18, R2, 0x2, R6 ;  /* 0x0000000202127825 */ /* 0x002fca00078e0206 */
[----:B------:R0:W-:Y:S03]  /*65890*/  @P3 STG.E.U16 [R18.64], R26 ;  /* 0x0000001a12003986 */ /* 0x0001e6000c101506 */
[----:B------:R1:W-:Y:S01]  /*658a0*/  @P5 STG.E.U16 [R16.64], R11 ;  /* 0x0000000b10005986 */ /* 0x0003e2000c101506 */
[----:B0-----:R-:W2:Y:S01]  /*658b0*/  LDL.LU R26, [R1+0x60c] ;  /* 0x00060c00011a7983 */ /* 0x001ea20000300800 */
[----:B-1----:R-:W4:Y:S01]  /*658c0*/  LDL R17, [R1+0x708] ;  /* 0x0007080001117983 */ /* 0x002f220000100800 */
[----:B------:R-:W-:Y:S02]  /*658d0*/  ISETP.LT.AND P6, PT, R27, c[0x0][0x178], !P2 ;  /* 0x00005e001b007a0c */ /* 0x000fe400057c1270 */
[----:B------:R-:W-:Y:S01]  /*658e0*/  ISETP.LT.AND P4, PT, R25, c[0x0][0x178], !P2 ;  /* 0x00005e0019007a0c */ /* 0x000fe20005781270 */
[----:B------:R-:W-:Y:S02]  /*658f0*/  ISETP.LT.AND P2, PT, R24, c[0x0][0x178], !P2 ;  /* 0x00005e0018007a0c */ /* 0x000fe40005741270 */
[----:B------:R-:W-:Y:S01]  /*65900*/  IMAD.WIDE R8, R0, 0x2, R14 ;  /* 0x0000000200087825 */ /* 0x000fe200078e020e */
[----:B------:R-:W-:-:S03]  /*65910*/  ISETP.LT.AND P5, PT, R28, c[0x0][0x178], !P1 ;  /* 0x00005e001c007a0c */ /* 0x000fc60004fa1270 */
[----:B------:R-:W-:Y:S01]  /*65920*/  IMAD.WIDE R18, R0, 0x2, R12 ;  /* 0x0000000200127825 */ /* 0x000fe200078e020c */
[----:B------:R-:W-:-:S03]  /*65930*/  IADD3 R2, R3, 0xf0, RZ ;  /* 0x000000f003027810 */ /* 0x000fc60007ffe0ff */
[----:B---3--:R0:W-:Y:S01]  /*65940*/  @P6 STG.E.U16 [R8.64], R29 ;  /* 0x0000001d08006986 */ /* 0x0081e2000c101506 */
[----:B------:R-:W-:Y:S01]  /*65950*/  ISETP.GE.AND P3, PT, R2, c[0x0][0x17c], PT ;  /* 0x00005f0002007a0c */ /* 0x000fe20003f66270 */
[----:B------:R-:W-:Y:S01]  /*65960*/  PRMT R2, R29, 0x7632, R2 ;  /* 0x000076321d027816 */ /* 0x000fe20000000002 */
[----:B------:R-:W-:Y:S01]  /*65970*/  ISETP.LT.AND P6, PT, R24, c[0x0][0x178], !P1 ;  /* 0x00005e0018007a0c */ /* 0x000fe20004fc1270 */
[C---:B0-----:R-:W-:Y:S01]  /*65980*/  IMAD.WIDE R8, R0.reuse, 0x2, R6 ;  /* 0x0000000200087825 */ /* 0x041fe200078e0206 */
[----:B------:R-:W-:Y:S01]  /*65990*/  IADD3 R0, R0, c[0x0][0x198], RZ ;  /* 0x0000660000007a10 */ /* 0x000fe20007ffe0ff */
[----:B----4-:R0:W-:Y:S03]  /*659a0*/  @P4 STG.E.U16 [R18.64], R17 ;  /* 0x0000001112004986 */ /* 0x0101e6000c101506 */
[----:B------:R1:W-:Y:S01]  /*659b0*/  @P2 STG.E.U16 [R8.64], R10 ;  /* 0x0000000a08002986 */ /* 0x0003e2000c101506 */
[----:B------:R-:W-:-:S02]  /*659c0*/  ISETP.LT.AND P4, PT, R27, c[0x0][0x178], !P1 ;  /* 0x00005e001b007a0c */ /* 0x000fc40004f81270 */
[----:B------:R-:W-:Y:S02]  /*659d0*/  ISETP.LT.AND P2, PT, R25, c[0x0][0x178], !P1 ;  /* 0x00005e0019007a0c */ /* 0x000fe40004f41270 */
[----:B0-----:R-:W-:Y:S02]  /*659e0*/  IADD3 R18, R3, 0xf1, RZ ;  /* 0x000000f103127810 */ /* 0x001fe40007ffe0ff */
[----:B-1----:R-:W-:Y:S01]  /*659f0*/  PRMT R10, R11, 0x7632, R10 ;  /* 0x000076320b0a7816 */ /* 0x002fe2000000000a */
[----:B------:R-:W-:Y:S01]  /*65a00*/  IMAD.WIDE R16, R0, 0x2, R4 ;  /* 0x0000000200107825 */ /* 0x000fe200078e0204 */
[----:B------:R-:W3:Y:S03]  /*65a10*/  LDL R11, [R1+0x5c] ;  /* 0x00005c00010b7983 */ /* 0x000ee60000100800 */
[----:B------:R-:W4:Y:S01]  /*65a20*/  LDL.LU R29, [R1+0x5fc] ;  /* 0x0005fc00011d7983 */ /* 0x000f220000300800 */
[----:B------:R-:W-:-:S02]  /*65a30*/  ISETP.GE.AND P1, PT, R18, c[0x0][0x17c], PT ;  /* 0x00005f0012007a0c */ /* 0x000fc40003f26270 */
[----:B------:R-:W2:Y:S04]  /*65a40*/  LDL.LU R18, [R1+0x61c] ;  /* 0x00061c0001127983 */ /* 0x000ea80000300800 */
[----:B------:R0:W-:Y:S04]  /*65a50*/  @P5 STG.E.U16 [R16.64], R10 ;  /* 0x0000000a10005986 */ /* 0x0001e8000c101506 */
[----:B0-----:R-:W2:Y:S01]  /*65a60*/  LDL.LU R17, [R1+0x708] ;  /* 0x0007080001117983 */ /* 0x001ea20000300800 */
[----:B------:R-:W-:Y:S01]  /*65a70*/  IMAD.WIDE R8, R0, 0x2, R14 ;  /* 0x0000000200087825 */ /* 0x000fe200078e020e */
[----:B------:R-:W-:-:S04]  /*65a80*/  ISETP.LT.AND P5, PT, R27, c[0x0][0x178], !P3 ;  /* 0x00005e001b007a0c */ /* 0x000fc80005fa1270 */
[----:B------:R0:W-:Y:S01]  /*65a90*/  @P4 STG.E.U16 [R8.64], R2 ;  /* 0x0000000208004986 */ /* 0x0001e2000c101506 */
[----:B------:R-:W-:Y:S01]  /*65aa0*/  ISETP.LT.AND P4, PT, R28, c[0x0][0x178], !P3 ;  /* 0x00005e001c007a0c */ /* 0x000fe20005f81270 */
[----:B0-----:R-:W-:Y:S01]  /*65ab0*/  IMAD.WIDE R8, R0, 0x2, R6 ;  /* 0x0000000200087825 */ /* 0x001fe200078e0206 */
[----:B--2---:R-:W-:-:S03]  /*65ac0*/  PRMT R10, R17, 0x7632, R10 ;  /* 0x00007632110a7816 */ /* 0x004fc6000000000a */
[----:B------:R-:W-:Y:S01]  /*65ad0*/  IMAD.WIDE R16, R0, 0x2, R12 ;  /* 0x0000000200107825 */ /* 0x000fe200078e020c */
[----:B------:R-:W-:-:S04]  /*65ae0*/  PRMT R2, R10, 0x7632, R2 ;  /* 0x000076320a027816 */ /* 0x000fc80000000002 */
[----:B------:R0:W-:Y:S01]  /*65af0*/  @P2 STG.E.U16 [R16.64], R10 ;  /* 0x0000000a10002986 */ /* 0x0001e2000c101506 */
[----:B------:R1:W-:Y:S01]  /*65b00*/  @P6 STG.E.U16 [R8.64], R2 ;  /* 0x0000000208006986 */ /* 0x0003e2000c101506 */
[----:B------:R-:W-:Y:S01]  /*65b10*/  ISETP.LT.AND P6, PT, R25, c[0x0][0x178], !P3 ;  /* 0x00005e0019007a0c */ /* 0x000fe20005fc1270 */
[----:B------:R-:W-:Y:S01]  /*65b20*/  ISETP.LT.AND P3, PT, R24, c[0x0][0x178], !P3 ;  /* 0x00005e0018007a0c */ /* 0x000fe20005f61270 */
[----:B0-----:R-:W-:Y:S01]  /*65b30*/  IADD3 R10, R0, c[0x0][0x198], RZ ;  /* 0x00006600000a7a10 */ /* 0x001fe20007ffe0ff */
[----:B------:R-:W-:-:S04]  /*65b40*/  IADD3 R0, R3, 0xf2, RZ ;  /* 0x000000f203007810 */ /* 0x000fc80007ffe0ff */
[----:B-1----:R-:W-:-:S04]  /*65b50*/  IMAD.WIDE R8, R10, 0x2, R4 ;  /* 0x000000020a087825 */ /* 0x002fc800078e0204 */
[----:B------:R-:W-:Y:S01]  /*65b60*/  IMAD.WIDE R16, R10, 0x2, R14 ;  /* 0x000000020a107825 */ /* 0x000fe200078e020e */
[----:B------:R-:W-:-:S03]  /*65b70*/  ISETP.GE.AND P2, PT, R0, c[0x0][0x17c], PT ;  /* 0x00005f0000007a0c */ /* 0x000fc60003f46270 */
[----:B------:R-:W-:Y:S01]  /*65b80*/  PRMT R0, R18, 0x7632, R0 ;  /* 0x0000763212007816 */ /* 0x000fe20000000000 */
[----:B------:R0:W-:Y:S01]  /*65b90*/  @P4 STG.E.U16 [R8.64], R18 ;  /* 0x0000001208004986 */ /* 0x0001e2000c101506 */
[----:B------:R1:W-:Y:S01]  /*65ba0*/  @P5 STG.E.U16 [R16.64], R26 ;  /* 0x0000001a10005986 */ /* 0x0003e2000c101506 */
[----:B------:R-:W-:Y:S01]  /*65bb0*/  PRMT R2, R26, 0x7632, R2 ;  /* 0x000076321a027816 */ /* 0x000fe20000000002 */
[C---:B0-----:R-:W-:Y:S01]  /*65bc0*/  IMAD.WIDE R8, R10.reuse, 0x2, R12 ;  /* 0x000000020a087825 */ /* 0x041fe200078e020c */
[----:B------:R-:W-:-:S03]  /*65bd0*/  IADD3 R18, R10, c[0x0][0x198], RZ ;  /* 0x000066000a127a10 */ /* 0x000fc60007ffe0ff */
[----:B-1----:R-:W-:Y:S01]  /*65be0*/  IMAD.WIDE R16, R10, 0x2, R6 ;  /* 0x000000020a107825 */ /* 0x002fe200078e0206 */
[----:B------:R-:W-:Y:S01]  /*65bf0*/  IADD3 R10, R3, 0xf3, RZ ;  /* 0x000000f3030a7810 */ /* 0x000fe20007ffe0ff */
[----:B------:R-:W2:Y:S04]  /*65c00*/  LDL.LU R26, [R1+0x63c] ;  /* 0x00063c00011a7983 */ /* 0x000ea80000300800 */
[----:B----4-:R-:W-:Y:S01]  /*65c10*/  @P6 STG.E.U16 [R8.64], R29 ;  /* 0x0000001d08006986 */ /* 0x010fe2000c101506 */
[----:B---3--:R0:W-:Y:S01]  /*65c20*/  @P3 STG.E.U16 [R16.64], R11 ;  /* 0x0000000b10003986 */ /* 0x0081e2000c101506 */
[----:B------:R-:W-:Y:S02]  /*65c30*/  ISETP.GE.AND P3, PT, R10, c[0x0][0x17c], PT ;  /* 0x00005f000a007a0c */ /* 0x000fe40003f66270 */
[----:B0-----:R-:W3:Y:S01]  /*65c40*/  LDL.LU R11, [R1+0x1a84] ;  /* 0x001a8400010b7983 */ /* 0x001ee20000300800 */
[----:B------:R-:W4:Y:S01]  /*65c50*/  LDL.LU R10, [R1+0x5c] ;  /* 0x00005c00010a7983 */ /* 0x000f220000300800 */
[----:B------:R-:W-:-:S02]  /*65c60*/  ISETP.LT.AND P4, PT, R28, c[0x0][0x178], !P1 ;  /* 0x00005e001c007a0c */ /* 0x000fc40004f81270 */
[----:B------:R-:W-:Y:S02]  /*65c70*/  ISETP.LT.AND P5, PT, R27, c[0x0][0x178], !P1 ;  /* 0x00005e001b007a0c */ /* 0x000fe40004fa1270 */
[----:B------:R-:W-:Y:S01]  /*65c80*/  ISETP.LT.AND P6, PT, R25, c[0x0][0x178], !P1 ;  /* 0x00005e0019007a0c */ /* 0x000fe20004fc1270 */
[----:B------:R-:W-:Y:S01]  /*65c90*/  IMAD.WIDE R8, R18, 0x2, R4 ;  /* 0x0000000212087825 */ /* 0x000fe200078e0204 */
[----:B------:R-:W-:-:S03]  /*65ca0*/  ISETP.LT.AND P1, PT, R24, c[0x0][0x178], !P1 ;  /* 0x00005e0018007a0c */ /* 0x000fc60004f21270 */
[C---:B------:R-:W-:Y:S01]  /*65cb0*/  IMAD.WIDE R16, R18.reuse, 0x2, R14 ;  /* 0x0000000212107825 */ /* 0x040fe200078e020e */
[----:B------:R-:W-:Y:S02]  /*65cc0*/  PRMT R19, R29, 0x7632, R19 ;  /* 0x000076321d137816 */ /* 0x000fe40000000013 */
[----:B------:R-:W2:Y:S04]  /*65cd0*/  LDL.LU R29, [R1+0xc] ;  /* 0x00000c00011d7983 */ /* 0x000ea80000300800 */
[----:B------:R0:W-:Y:S01]  /*65ce0*/  @P4 STG.E.U16 [R8.64], R0 ;  /* 0x0000000008004986 */ /* 0x0001e2000c101506 */
[----:B------:R-:W-:Y:S02]  /*65cf0*/  @P5 STG.E.U16 [R16.64], R2 ;  /* 0x0000000210005986 */ /* 0x000fe4000c101506 */
[----:B0-----:R-:W-:-:S05]  /*65d00*/  IMAD.WIDE R8, R18, 0x2, R12 ;  /* 0x0000000212087825 */ /* 0x001fca00078e020c */
[----:B------:R0:W-:Y:S01]  /*65d10*/  @P6 STG.E.U16 [R8.64], R19 ;  /* 0x0000001308006986 */ /* 0x0001e2000c101506 */
[----:B----4-:R-:W-:Y:S01]  /*65d20*/  PRMT R0, R10, 0x7632, R0 ;  /* 0x000076320a007816 */ /* 0x010fe20000000000 */
[C---:B------:R-:W-:Y:S02]  /*65d30*/  IADD3 R10, R18.reuse, c[0x0][0x198], RZ ;  /* 0x00006600120a7a10 */ /* 0x040fe40007ffe0ff */
[----:B0-----:R-:W-:-:S05]  /*65d40*/  IMAD.WIDE R18, R18, 0x2, R6 ;  /* 0x0000000212127825 */ /* 0x001fca00078e0206 */
[----:B------:R0:W-:Y:S04]  /*65d50*/  @P1 STG.E.U16 [R18.64], R0 ;  /* 0x0000000012001986 */ /* 0x0001e8000c101506 */
[----:B0-----:R-:W4:Y:S01]  /*65d60*/  LDL.LU R18, [R1+0x65c] ;  /* 0x00065c0001127983 */ /* 0x001f220000300800 */
[----:B------:R-:W3:Y:S01]  /*65d70*/  LDL.LU R19, [R1+0x62c] ;  /* 0x00062c0001137983 */ /* 0x000ee20000300800 */
[----:B------:R-:W-:Y:S02]  /*65d80*/  ISETP.LT.AND P4, PT, R28, c[0x0][0x178], !P2 ;  /* 0x00005e001c007a0c */ /* 0x000fe40005781270 */
[----:B------:R-:W-:Y:S02]  /*65d90*/  ISETP.LT.AND P5, PT, R27, c[0x0][0x178], !P2 ;  /* 0x00005e001b007a0c */ /* 0x000fe400057a1270 */
[----:B------:R-:W-:Y:S01]  /*65da0*/  ISETP.LT.AND P6, PT, R25, c[0x0][0x178], !P2 ;  /* 0x00005e0019007a0c */ /* 0x000fe200057c1270 */
[----:B------:R-:W-:-:S04]  /*65db0*/  IMAD.WIDE R8, R10, 0x2, R4 ;  /* 0x000000020a087825 */ /* 0x000fc800078e0204 */
[----:B------:R-:W-:Y:S01]  /*65dc0*/  IMAD.WIDE R16, R10, 0x2, R14 ;  /* 0x000000020a107825 */ /* 0x000fe200078e020e */
[----:B------:R-:W-:Y:S02]  /*65dd0*/  ISETP.LT.AND P2, PT, R24, c[0x0][0x178], !P2 ;  /* 0x00005e0018007a0c */ /* 0x000fe40005741270 */
[----:B------:R-:W-:Y:S02]  /*65de0*/  IADD3 R2, R3, 0xf4, RZ ;  /* 0x000000f403027810 */ /* 0x000fe40007ffe0ff */
[----:B------:R-:W-:Y:S02]  /*65df0*/  IADD3 R0, R10, c[0x0][0x198], RZ ;  /* 0x000066000a007a10 */ /* 0x000fe40007ffe0ff */
[----:B--2---:R-:W-:Y:S02]  /*65e00*/  PRMT R21, R26, 0x7632, R21 ;  /* 0x000076321a157816 */ /* 0x004fe40000000015 */
[----:B------:R-:W-:Y:S01]  /*65e10*/  ISETP.GE.AND P1, PT, R2, c[0x0][0x17c], PT ;  /* 0x00005f0002007a0c */ /* 0x000fe20003f26270 */
[----:B----4-:R0:W-:Y:S01]  /*65e20*/  @P4 STG.E.U16 [R8.64], R18 ;  /* 0x0000001208004986 */ /* 0x0101e2000c101506 */
[----:B------:R1:W-:Y:S01]  /*65e30*/  @P5 STG.E.U16 [R16.64], R26 ;  /* 0x0000001a10005986 */ /* 0x0003e2000c101506 */
[----:B------:R-:W-:-:S02]  /*65e40*/  ISETP.LT.AND P5, PT, R28, c[0x0][0x178], !P3 ;  /* 0x00005e001c007a0c */ /* 0x000fc40005fa1270 */
[----:B------:R-:W-:Y:S01]  /*65e50*/  ISETP.LT.AND P4, PT, R27, c[0x0][0x178], !P3 ;  /* 0x00005e001b007a0c */ /* 0x000fe20005f81270 */
[----:B0-----:R-:W-:Y:S01]  /*65e60*/  IMAD.WIDE R8, R10, 0x2, R12 ;  /* 0x000000020a087825 */ /* 0x001fe200078e020c */
[----:B------:R-:W-:Y:S02]  /*65e70*/  PRMT R20, R18, 0x7632, R20 ;  /* 0x0000763212147816 */ /* 0x000fe40000000014 */
[----:B---3--:R-:W-:Y:S01]  /*65e80*/  PRMT R2, R19, 0x7632, R2 ;  /* 0x0000763213027816 */ /* 0x008fe20000000002 */
[----:B-1----:R-:W2:Y:S04]  /*65e90*/  LDL.LU R26, [R1+0x64c] ;  /* 0x00064c00011a7983 */ /* 0x002ea80000300800 */
[----:B------:R0:W-:Y:S01]  /*65ea0*/  @P6 STG.E.U16 [R8.64], R19 ;  /* 0x0000001308006986 */ /* 0x0001e2000c101506 */
[----:B------:R-:W-:Y:S01]  /*65eb0*/  ISETP.LT.AND P6, PT, R25, c[0x0][0x178], !P3 ;  /* 0x00005e0019007a0c */ /* 0x000fe20005fc1270 */
[----:B------:R-:W-:-:S04]  /*65ec0*/  IMAD.WIDE R16, R0, 0x2, R4 ;  /* 0x0000000200107825 */ /* 0x000fc800078e0204 */
[----:B0-----:R-:W-:-:S04]  /*65ed0*/  IMAD.WIDE R8, R10, 0x2, R6 ;  /* 0x000000020a087825 */ /* 0x001fc800078e0206 */
[C---:B------:R-:W-:Y:S01]  /*65ee0*/  IMAD.WIDE R18, R0.reuse, 0x2, R14 ;  /* 0x0000000200127825 */ /* 0x040fe200078e020e */
[----:B------:R0:W-:Y:S01]  /*65ef0*/  @P2 STG.E.U16 [R8.64], R29 ;  /* 0x0000001d08002986 */ /* 0x0001e2000c101506 */
[----:B------:R-:W-:Y:S02]  /*65f00*/  PRMT R10, R29, 0x7632, R10 ;  /* 0x000076321d0a7816 */ /* 0x000fe4000000000a */
[----:B------:R-:W-:Y:S02]  /*65f10*/  @P5 STG.E.U16 [R16.64], R20 ;  /* 0x0000001410005986 */ /* 0x000fe4000c101506 */
[----:B------:R1:W-:Y:S02]  /*65f20*/  @P4 STG.E.U16 [R18.64], R21 ;  /* 0x0000001512004986 */ /* 0x0003e4000c101506 */
[----:B0-----:R-:W-:Y:S01]  /*65f30*/  IMAD.WIDE R8, R0, 0x2, R12 ;  /* 0x0000000200087825 */ /* 0x001fe200078e020c */
[----:B------:R-:W3:Y:S03]  /*65f40*/  LDL.LU R29, [R1+0x4c] ;  /* 0x00004c00011d7983 */ /* 0x000ee60000300800 */
[----:B-1----:R-:W4:Y:S01]  /*65f50*/  LDL.LU R21, [R1+0x66c] ;  /* 0x00066c0001157983 */ /* 0x002f220000300800 */
[----:B------:R0:W-:Y:S04]  /*65f60*/  @P6 STG.E.U16 [R8.64], R2 ;  /* 0x0000000208006986 */ /* 0x0001e8000c101506 */
[----:B0-----:R-:W3:Y:S01]  /*65f70*/  LDL.LU R2, [R1+0x68c] ;  /* 0x00068c0001027983 */ /* 0x001ee20000300800 */
[----:B------:R-:W-:-:S02]  /*65f80*/  ISETP.LT.AND P3, PT, R24, c[0x0][0x178], !P3 ;  /* 0x00005e0018007a0c */ /* 0x000fc40005f61270 */
[----:B------:R-:W-:Y:S02]  /*65f90*/  ISETP.LT.AND P2, PT, R28, c[0x0][0x178], !P1 ;  /* 0x00005e001c007a0c */ /* 0x000fe40004f41270 */
[----:B------:R-:W-:Y:S02]  /*65fa0*/  ISETP.LT.AND P5, PT, R27, c[0x0][0x178], !P1 ;  /* 0x00005e001b007a0c */ /* 0x000fe40004fa1270 */
[----:B------:R-:W-:Y:S01]  /*65fb0*/  ISETP.LT.AND P4, PT, R25, c[0x0][0x178], !P1 ;  /* 0x00005e0019007a0c */ /* 0x000fe20004f81270 */
[C---:B------:R-:W-:Y:S01]  /*65fc0*/  IMAD.WIDE R16, R0.reuse, 0x2, R6 ;  /* 0x0000000200107825 */ /* 0x040fe200078e0206 */
[----:B------:R-:W-:Y:S02]  /*65fd0*/  IADD3 R20, R0, c[0x0][0x198], RZ ;  /* 0x0000660000147a10 */ /* 0x000fe40007ffe0ff */
[----:B------:R-:W-:-:S03]  /*65fe0*/  IADD3 R18, R3, 0xf5, RZ ;  /* 0x000000f503127810 */ /* 0x000fc60007ffe0ff */
[----:B------:R-:W-:Y:S01]  /*65ff0*/  IMAD.WIDE R8, R20, 0x2, R4 ;  /* 0x0000000214087825 */ /* 0x000fe200078e0204 */
[----:B------:R-:W-:Y:S01]  /*66000*/  ISETP.GE.AND P6, PT, R18, c[0x0][0x17c], PT ;  /* 0x00005f0012007a0c */ /* 0x000fe20003fc6270 */
[----:B------:R0:W-:Y:S02]  /*66010*/  @P3 STG.E.U16 [R16.64], R10 ;  /* 0x0000000a10003986 */ /* 0x0001e4000c101506 */
[----:B------:R-:W-:Y:S01]  /*66020*/  IMAD.WIDE R18, R20, 0x2, R12 ;  /* 0x0000000214127825 */ /* 0x000fe200078e020c */
[----:B------:R-:W-:Y:S02]  /*66030*/  IADD3 R0, R3, 0xf6, RZ ;  /* 0x000000f603007810 */ /* 0x000fe40007ffe0ff */
[----:B------:R-:W-:Y:S01]  /*66040*/  ISETP.LT.AND P1, PT, R24, c[0x0][0x178], !P1 ;  /* 0x00005e0018007a0c */ /* 0x000fe20004f21270 */
[----:B0-----:R-:W-:Y:S01]  /*66050*/  IMAD.WIDE R16, R20, 0x2, R14 ;  /* 0x0000000214107825 */ /* 0x001fe200078e020e */
[----:B------:R-:W-:Y:S02]  /*66060*/  ISETP.GE.AND P3, PT, R0, c[0x0][0x17c], PT ;  /* 0x00005f0000007a0c */ /* 0x000fe40003f66270 */
[----:B--2---:R-:W-:-:S02]  /*66070*/  PRMT R22, R26, 0x7632, R22 ;  /* 0x000076321a167816 */ /* 0x004fc40000000016 */
[----:B----4-:R-:W-:Y:S01]  /*66080*/  PRMT R10, R21, 0x7632, R10 ;  /* 0x00007632150a7816 */ /* 0x010fe2000000000a */
[----:B---3--:R0:W-:Y:S01]  /*66090*/  @P2 STG.E.U16 [R8.64], R2 ;  /* 0x0000000208002986 */ /* 0x0081e2000c101506 */
[----:B------:R1:W-:Y:S02]  /*660a0*/  @P5 STG.E.U16 [R16.64], R21 ;  /* 0x0000001510005986 */ /* 0x0003e4000c101506 */
[----:B------:R2:W-:Y:S01]  /*660b0*/  @P4 STG.E.U16 [R18.64], R26 ;  /* 0x0000001a12004986 */ /* 0x0005e2000c101506 */
[----:B------:R-:W-:Y:S02]  /*660c0*/  ISETP.LT.AND P5, PT, R28, c[0x0][0x178], !P6 ;  /* 0x00005e001c007a0c */ /* 0x000fe400077a1270 */
[----:B------:R-:W-:Y:S02]  /*660d0*/  ISETP.LT.AND P4, PT, R27, c[0x0][0x178], !P6 ;  /* 0x00005e001b007a0c */ /* 0x000fe40007781270 */
[----:B------:R-:W-:Y:S02]  /*660e0*/  PRMT R0, R2, 0x7632, R0 ;  /* 0x0000763202007816 */ /* 0x000fe40000000000 */
[----:B------:R-:W-:-:S02]  /*660f0*/  ISETP.LT.AND P2, PT, R25, c[0x0][0x178], !P6 ;  /* 0x00005e0019007a0c */ /* 0x000fc40007741270 */
[C---:B0-----:R-:W-:Y:S01]  /*66100*/  IADD3 R2, R20.reuse, c[0x0][0x198], RZ ;  /* 0x0000660014027a10 */ /* 0x041fe20007ffe0ff */
[----:B------:R-:W-:-:S04]  /*66110*/  IMAD.WIDE R8, R20, 0x2, R6 ;  /* 0x0000000214087825 */ /* 0x000fc800078e0206 */
[----:B-1----:R-:W-:-:S04]  /*66120*/  IMAD.WIDE R16, R2, 0x2, R4 ;  /* 0x0000000202107825 */ /* 0x002fc800078e0204 */
[----:B--2---:R-:W-:-:S04]  /*66130*/  IMAD.WIDE R18, R2, 0x2, R14 ;  /* 0x0000000202127825 */ /* 0x004fc800078e020e */
[----:B------:R-:W-:Y:S01]  /*66140*/  IMAD.WIDE R20, R2, 0x2, R12 ;  /* 0x0000000202147825 */ /* 0x000fe200078e020c */
[----:B------:R-:W-:Y:S01]  /*66150*/  ISETP.LT.AND P6, PT, R24, c[0x0][0x178], !P6 ;  /* 0x00005e0018007a0c */ /* 0x000fe200077c1270 */
[----:B------:R0:W-:Y:S04]  /*66160*/  @P1 STG.E.U16 [R8.64], R29 ;  /* 0x0000001d08001986 */ /* 0x0001e8000c101506 */
[----:B------:R-:W2:Y:S01]  /*66170*/  LDL.LU R24, [R1+0x69c] ;  /* 0x00069c0001187983 */ /* 0x000ea20000300800 */
[----:B------:R-:W-:Y:S02]  /*66180*/  @P5 STG.E.U16 [R16.64], R0 ;  /* 0x0000000010005986 */ /* 0x000fe4000c101506 */
[----:B------:R-:W3:Y:S01]  /*66190*/  LDL.LU R26, [R1+0x67c] ;  /* 0x00067c00011a7983 */ /* 0x000ee20000300800 */
[----:B------:R-:W-:Y:S01]  /*661a0*/  PRMT R23, R29, 0x7632, R23 ;  /* 0x000076321d177816 */ /* 0x000fe20000000017 */
[----:B------:R-:W-:Y:S01]  /*661b0*/  @P4 STG.E.U16 [R18.64], R10 ;  /* 0x0000000a12004986 */ /* 0x000fe2000c101506 */
[----:B------:R1:W-:Y:S03]  /*661c0*/  @P2 STG.E.U16 [R20.64], R22 ;  /* 0x0000001614002986 */ /* 0x0003e6000c101506 */
[----:B0-----:R-:W4:Y:S04]  /*661d0*/  LDL.LU R29, [R1+0x3c] ;  /* 0x00003c00011d7983 */ /* 0x001f280000300800 */
[----:B-1----:R-:W2:Y:S01]  /*661e0*/  LDL.LU R21, [R1+0x6bc] ;  /* 0x0006bc0001157983 */ /* 0x002ea20000300800 */
[----:B------:R-:W2:Y:S02]  /*661f0*/  LDL.LU R22, [R1+0x10c8] ;  /* 0x0010c80001167983 */ /* 0x000ea40000300800 */
[----:B------:R-:W-:Y:S01]  /*66200*/  IMAD.WIDE R8, R2, 0x2, R6 ;  /* 0x0000000202087825 */ /* 0x000fe200078e0206 */
[----:B------:R-:W-:-:S02]  /*66210*/  ISETP.LT.AND P2, PT, R27, c[0x0][0x178], !P3 ;  /* 0x00005e001b007a0c */ /* 0x000fc40005f41270 */
[----:B------:R-:W3:Y:S04]  /*66220*/  LDL.LU R27, [R1+0x6ec] ;  /* 0x0006ec00011b7983 */ /* 0x000ee80000300800 */
[----:B------:R0:W-:Y:S04]  /*66230*/  @P6 STG.E.U16 [R8.64], R23 ;  /* 0x0000001708006986 */ /* 0x0001e8000c101506 */
[----:B0-----:R-:W4:Y:S01]  /*66240*/  LDL.LU R23, [R1+0x10c0] ;  /* 0x0010c00001177983 */ /* 0x001f220000300800 */
[----:B------:R-:W-:Y:S02]  /*66250*/  ISETP.LT.AND P5, PT, R28, c[0x0][0x178], !P3 ;  /* 0x00005e001c007a0c */ /* 0x000fe40005fa1270 */
[----:B------:R-:W-:-:S02]  /*66260*/  IADD3 R2, R2, c[0x0][0x198], RZ ;  /* 0x0000660002027a10 */ /* 0x000fc40007ffe0ff */
[----:B------:R-:W-:Y:S02]  /*66270*/  IADD3 R0, R3, 0xf7, RZ ;  /* 0x000000f703007810 */ /* 0x000fe40007ffe0ff */
[----:B------:R-:W-:Y:S01]  /*66280*/  ISETP.LT.AND P4, PT, R25, c[0x0][0x178], !P3 ;  /* 0x00005e0019007a0c */ /* 0x000fe20005f81270 */
[----:B------:R-:W-:-:S04]  /*66290*/  IMAD.WIDE R8, R2, 0x2, R4 ;  /* 0x0000000202087825 */ /* 0x000fc800078e0204 */
[----:B------:R-:W-:Y:S01]  /*662a0*/  IMAD.WIDE R16, R2, 0x2, R14 ;  /* 0x0000000202107825 */ /* 0x000fe200078e020e */
[----:B------:R-:W-:Y:S02]  /*662b0*/  ISETP.GE.AND P1, PT, R0, c[0x0][0x17c], PT ;  /* 0x00005f0000007a0c */ /* 0x000fe40003f26270 */
[C---:B------:R-:W-:Y:S01]  /*662c0*/  IADD3 R10, R3.reuse, 0xf9, RZ ;  /* 0x000000f9030a7810 */ /* 0x040fe20007ffe0ff */
[----:B------:R-:W-:Y:S01]  /*662d0*/  IMAD.WIDE R18, R2, 0x2, R12 ;  /* 0x0000000202127825 */ /* 0x000fe200078e020c */
[----:B------:R-:W-:Y:S02]  /*662e0*/  IADD3 R0, R3, 0xf8, RZ ;  /* 0x000000f803007810 */ /* 0x000fe40007ffe0ff */
[----:B--2---:R-:W-:Y:S01]  /*662f0*/  ISETP.LT.AND P6, PT, R22, c[0x0][0x178], !P3 ;  /* 0x00005e0016007a0c */ /* 0x004fe20005fc1270 */
[----:B------:R0:W-:Y:S01]  /*66300*/  @P5 STG.E.U16 [R8.64], R21 ;  /* 0x0000001508005986 */ /* 0x0001e2000c101506 */
[----:B------:R1:W-:Y:S01]  /*66310*/  @P2 STG.E.U16 [R16.64], R24 ;  /* 0x0000001810002986 */ /* 0x0003e2000c101506 */
[----:B------:R-:W-:-:S02]  /*66320*/  ISETP.LT.AND P2, PT, R28, c[0x0][0x178], !P1 ;  /* 0x00005e001c007a0c */ /* 0x000fc40004f41270 */
[----:B------:R-:W-:Y:S01]  /*66330*/  ISETP.GE.AND P5, PT, R10, c[0x0][0x17c], PT ;  /* 0x00005f000a007a0c */ /* 0x000fe20003fa6270 */
[----:B------:R-:W-:Y:S01]  /*66340*/  IADD3 R10, R2, c[0x0][0x198], RZ ;  /* 0x00006600020a7a10 */ /* 0x000fe20007ffe0ff */
[----:B---3--:R2:W-:Y:S01]  /*66350*/  @P4 STG.E.U16 [R18.64], R26 ;  /* 0x0000001a12004986 */ /* 0x0085e2000c101506 */
[----:B------:R-:W-:Y:S01]  /*66360*/  ISETP.GE.AND P3, PT, R0, c[0x0][0x17c], PT ;  /* 0x00005f0000007a0c */ /* 0x000fe20003f66270 */
[----:B0-----:R-:W-:Y:S01]  /*66370*/  IMAD.WIDE R8, R2, 0x2, R6 ;  /* 0x0000000202087825 */ /* 0x001fe200078e0206 */
[----:B------:R-:W-:Y:S02]  /*66380*/  PRMT R0, R24, 0x7632, R0 ;  /* 0x0000763218007816 */ /* 0x000fe40000000000 */
[----:B-1----:R-:W3:Y:S04]  /*66390*/  LDL.LU R24, [R1+0x6ac] ;  /* 0x0006ac0001187983 */ /* 0x002ee80000300800 */
[----:B----4-:R0:W-:Y:S01]  /*663a0*/  @P6 STG.E.U16 [R8.64], R29 ;  /* 0x0000001d08006986 */ /* 0x0101e2000c101506 */
[----:B--2---:R-:W-:-:S02]  /*663b0*/  PRMT R19, R21, 0x7632, R19 ;  /* 0x0000763215137816 */ /* 0x004fc40000000013 */
[----:B------:R-:W-:Y:S01]  /*663c0*/  PRMT R18, R26, 0x7632, R18 ;  /* 0x000076321a127816 */ /* 0x000fe20000000012 */
[----:B------:R-:W2:Y:S01]  /*663d0*/  LDL.LU R21, [R1+0x2c] ;  /* 0x00002c0001157983 */ /* 0x000ea20000300800 */
[----:B------:R-:W-:Y:S01]  /*663e0*/  PRMT R2, R29, 0x7632, R2 ;  /* 0x000076321d027816 */ /* 0x000fe20000000002 */
[----:B------:R-:W4:Y:S01]  /*663f0*/  LDL.LU R26, [R1+0x71c] ;  /* 0x00071c00011a7983 */ /* 0x000f220000300800 */
[----:B0-----:R-:W-:-:S03]  /*66400*/  IMAD.WIDE R8, R10, 0x2, R4 ;  /* 0x000000020a087825 */ /* 0x001fc600078e0204 */
[----:B------:R-:W2:Y:S04]  /*66410*/  LDL.LU R29, [R1+0x6fc] ;  /* 0x0006fc00011d7983 */ /* 0x000ea80000300800 */
[----:B------:R0:W-:Y:S01]  /*66420*/  @P2 STG.E.U16 [R8.64], R19 ;  /* 0x0000001308002986 */ /* 0x0001e2000c101506 */
[----:B------:R-:W-:-:S03]  /*66430*/  ISETP.LT.AND P4, PT, R23, c[0x0][0x178], !P1 ;  /* 0x00005e0017007a0c */ /* 0x000fc60004f81270 */
[----:B0-----:R-:W2:Y:S01]  /*66440*/  LDL.LU R19, [R1+0x6cc] ;  /* 0x0006cc0001137983 */ /* 0x001ea20000300800 */
[----:B------:R-:W-:Y:S01]  /*66450*/  ISETP.LT.AND P6, PT, R25, c[0x0][0x178], !P1 ;  /* 0x00005e0019007a0c */ /* 0x000fe20004fc1270 */
[----:B------:R-:W-:Y:S02]  /*66460*/  ISETP.LT.AND P1, PT, R22, c[0x0][0x178], !P1 ;  /* 0x00005e0016007a0c */ /* 0x000fe40004f21270 */
[----:B------:R-:W-:Y:S01]  /*66470*/  IMAD.WIDE R16, R10, 0x2, R14 ;  /* 0x000000020a107825 */ /* 0x000fe200078e020e */
[----:B------:R-:W-:-:S03]  /*66480*/  ISETP.LT.AND P2, PT, R28, c[0x0][0x178], !P3 ;  /* 0x00005e001c007a0c */ /* 0x000fc60005f41270 */
[C---:B------:R-:W-:Y:S02]  /*66490*/  IMAD.WIDE R8, R10.reuse, 0x2, R12 ;  /* 0x000000020a087825 */ /* 0x040fe400078e020c */
[----:B------:R0:W-:Y:S04]  /*664a0*/  @P4 STG.E.U16 [R16.64], R0 ;  /* 0x0000000010004986 */ /* 0x0001e8000c101506 */
[----:B------:R1:W-:Y:S01]  /*664b0*/  @P6 STG.E.U16 [R8.64], R18 ;  /* 0x0000001208006986 */ /* 0x0003e2000c101506 */
[C---:B0-----:R-:W-:Y:S01]  /*664c0*/  IADD3 R0, R10.reuse, c[0x0][0x198], RZ ;  /* 0x000066000a007a10 */ /* 0x041fe20007ffe0ff */
[----:B------:R-:W-:-:S04]  /*664d0*/  IMAD.WIDE R16, R10, 0x2, R6 ;  /* 0x000000020a107825 */ /* 0x000fc800078e0206 */
[----:B-1----:R-:W-:Y:S01]  /*664e0*/  IMAD.WIDE R8, R0, 0x2, R4 ;  /* 0x0000000200087825 */ /* 0x002fe200078e0204 */
[----:B------:R0:W-:Y:S04]  /*664f0*/  @P1 STG.E.U16 [R16.64], R2 ;  /* 0x0000000210001986 */ /* 0x0001e8000c101506 */
[----:B------:R1:W-:Y:S01]  /*66500*/  @P2 STG.E.U16 [R8.64], R27 ;  /* 0x0000001b08002986 */ /* 0x0003e2000c101506 */
[----:B0-----:R-:W-:-:S04]  /*66510*/  IADD3 R2, R3, 0xfb, RZ ;  /* 0x000000fb03027810 */ /* 0x001fc80007ffe0ff */
[----:B------:R-:W-:Y:S01]  /*66520*/  ISETP.GE.AND P2, PT, R2, c[0x0][0x17c], PT ;  /* 0x00005f0002007a0c */ /* 0x000fe20003f46270 */
[----:B------:R-:W-:Y:S02]  /*66530*/  PRMT R2, R27, 0x7632, R2 ;  /* 0x000076321b027816 */ /* 0x000fe40000000002 */
[----:B-1----:R-:W4:Y:S01]  /*66540*/  LDL.LU R27, [R1+0x6dc] ;  /* 0x0006dc00011b7983 */ /* 0x002f220000300800 */
[----:B------:R-:W-:Y:S02]  /*66550*/  ISETP.LT.AND P4, PT, R23, c[0x0][0x178], !P3 ;  /* 0x00005e0017007a0c */ /* 0x000fe40005f81270 */
[----:B------:R-:W-:Y:S01]  /*66560*/  ISETP.LT.AND P6, PT, R25, c[0x0][0x178], !P3 ;  /* 0x00005e0019007a0c */ /* 0x000fe20005fc1270 */
[----:B------:R-:W-:Y:S02]  /*66570*/  ISETP.LT.AND P3, PT, R22, c[0x0][0x178], !P3 ;  /* 0x00005e0016007a0c */ /* 0x000fe40005f61270 */
[----:B------:R-:W-:-:S04]  /*66580*/  IMAD.WIDE R16, R0, 0x2, R14 ;  /* 0x0000000200107825 */ /* 0x000fc800078e020e */
[----:B------:R-:W-:Y:S01]  /*66590*/  IMAD.WIDE R8, R0, 0x2, R12 ;  /* 0x0000000200087825 */ /* 0x000fe200078e020c */
[----:B------:R-:W-:-:S04]  /*665a0*/  IADD3 R10, R3, 0xfa, RZ ;  /* 0x000000fa030a7810 */ /* 0x000fc80007ffe0ff */
[----:B------:R-:W-:Y:S02]  /*665b0*/  ISETP.GE.AND P1, PT, R10, c[0x0][0x17c], PT ;  /* 0x00005f000a007a0c */ /* 0x000fe40003f26270 */
[----:B---3--:R-:W-:Y:S01]  /*665c0*/  PRMT R10, R24, 0x7632, R10 ;  /* 0x00007632180a7816 */ /* 0x008fe2000000000a */
[----:B--2---:R0:W-:Y:S01]  /*665d0*/  @P4 STG.E.U16 [R16.64], R19 ;  /* 0x0000001310004986 */ /* 0x0041e2000c101506 */
[----:B------:R-:W-:Y:S01]  /*665e0*/  ISETP.LT.AND P4, PT, R28, c[0x0][0x178], !P5 ;  /* 0x00005e001c007a0c */ /* 0x000fe20006f81270 */
[----:B------:R1:W-:Y:S01]  /*665f0*/  @P6 STG.E.U16 [R8.64], R24 ;  /* 0x0000001808006986 */ /* 0x0003e2000c101506 */
[----:B------:R-:W-:Y:S01]  /*66600*/  ISETP.LT.AND P6, PT, R23, c[0x0][0x178], !P5 ;  /* 0x00005e0017007a0c */ /* 0x000fe20006fc1270 */
[C---:B0-----:R-:W-:Y:S01]  /*66610*/  IMAD.WIDE R16, R0.reuse, 0x2, R6 ;  /* 0x0000000200107825 */ /* 0x041fe200078e0206 */
[----:B------:R-:W-:Y:S02]  /*66620*/  IADD3 R0, R0, c[0x0][0x198], RZ ;  /* 0x0000660000007a10 */ /* 0x000fe40007ffe0ff */
[----:B------:R-:W-:Y:S01]  /*66630*/  PRMT R18, R19, 0x7632, R18 ;  /* 0x0000763213127816 */ /* 0x000fe20000000012 */
[----:B-1----:R-:W2:Y:S04]  /*66640*/  LDL.LU R24, [R1+0x1c] ;  /* 0x00001c0001187983 */ /* 0x002ea80000300800 */
[----:B------:R0:W-:Y:S01]  /*66650*/  @P3 STG.E.U16 [R16.64], R21 ;  /* 0x0000001510003986 */ /* 0x0001e2000c101506 */
[----:B------:R-:W-:Y:S01]  /*66660*/  ISETP.LT.AND P3, PT, R25, c[0x0][0x178], !P5 ;  /* 0x00005e0019007a0c */ /* 0x000fe20006f61270 */
[----:B------:R-:W-:Y:S01]  /*66670*/  IMAD.WIDE R8, R0, 0x2, R4 ;  /* 0x0000000200087825 */ /* 0x000fe200078e0204 */
[----:B------:R-:W-:-:S04]  /*66680*/  ISETP.LT.AND P5, PT, R22, c[0x0][0x178], !P5 ;  /* 0x00005e0016007a0c */ /* 0x000fc80006fa1270 */
[----:B------:R1:W-:Y:S01]  /*66690*/  @P4 STG.E.U16 [R8.64], R2 ;  /* 0x0000000208004986 */ /* 0x0003e2000c101506 */
[----:B------:R-:W-:Y:S01]  /*666a0*/  ISETP.LT.AND P4, PT, R28, c[0x0][0x178], !P1 ;  /* 0x00005e001c007a0c */ /* 0x000fe20004f81270 */
[C---:B0-----:R-:W-:Y:S01]  /*666b0*/  IMAD.WIDE R16, R0.reuse, 0x2, R14 ;  /* 0x0000000200107825 */ /* 0x041fe200078e020e */
[----:B------:R-:W-:-:S03]  /*666c0*/  IADD3 R19, R0, c[0x0][0x198], RZ ;  /* 0x0000660000137a10 */ /* 0x000fc60007ffe0ff */
[----:B-1----:R-:W-:Y:S01]  /*666d0*/  IMAD.WIDE R8, R0, 0x2, R12 ;  /* 0x0000000200087825 */ /* 0x002fe200078e020c */
[----:B------:R0:W-:Y:S01]  /*666e0*/  @P6 STG.E.U16 [R16.64], R18 ;  /* 0x0000001210006986 */ /* 0x0001e2000c101506 */
[----:B------:R-:W-:-:S03]  /*666f0*/  ISETP.LT.AND P6, PT, R25, c[0x0][0x178], !P1 ;  /* 0x00005e0019007a0c */ /* 0x000fc60004fc1270 */
[----:B------:R1:W-:Y:S01]  /*66700*/  @P3 STG.E.U16 [R8.64], R10 ;  /* 0x0000000a08003986 */ /* 0x0003e2000c101506 */
[----:B------:R-:W-:Y:S02]  /*66710*/  ISETP.LT.AND P3, PT, R23, c[0x0][0x178], !P1 ;  /* 0x00005e0017007a0c */ /* 0x000fe40004f61270 */
[----:B------:R-:W-:Y:S01]  /*66720*/  PRMT R2, R21, 0x7632, R2 ;  /* 0x0000763215027816 */ /* 0x000fe20000000002 */
[----:B0-----:R-:W-:-:S04]  /*66730*/  IMAD.WIDE R16, R0, 0x2, R6 ;  /* 0x0000000200107825 */ /* 0x001fc800078e0206 */
[----:B-1----:R-:W-:Y:S01]  /*66740*/  IMAD.WIDE R8, R19, 0x2, R4 ;  /* 0x0000000213087825 */ /* 0x002fe200078e0204 */
[----:B------:R0:W-:Y:S01]  /*66750*/  @P5 STG.E.U16 [R16.64], R2 ;  /* 0x0000000210005986 */ /* 0x0001e2000c101506 */
[----:B------:R-:W-:-:S03]  /*66760*/  IADD3 R0, R3, 0xfc, RZ ;  /* 0x000000fc03007810 */ /* 0x000fc60007ffe0ff */
[----:B----4-:R1:W-:Y:S01]  /*66770*/  @P4 STG.E.U16 [R8.64], R26 ;  /* 0x0000001a08004986 */ /* 0x0103e2000c101506 */
[----:B------:R-:W-:Y:S01]  /*66780*/  ISETP.GE.AND P5, PT, R0, c[0x0][0x17c], PT ;  /* 0x00005f0000007a0c */ /* 0x000fe20003fa6270 */
[----:B------:R-:W-:Y:S02]  /*66790*/  PRMT R0, R29, 0x7632, R0 ;  /* 0x000076321d007816 */ /* 0x000fe40000000000 */
[----:B0-----:R-:W-:-:S04]  /*667a0*/  IMAD.WIDE R16, R19, 0x2, R14 ;  /* 0x0000000213107825 */ /* 0x001fc800078e020e */
[----:B-1----:R-:W-:Y:S01]  /*667b0*/  IMAD.WIDE R8, R19, 0x2, R12 ;  /* 0x0000000213087825 */ /* 0x002fe200078e020c */
[----:B------:R0:W-:Y:S01]  /*667c0*/  @P3 STG.E.U16 [R16.64], R29 ;  /* 0x0000001d10003986 */ /* 0x0001e2000c101506 */
[----:B------:R-:W-:-:S03]  /*667d0*/  PRMT R10, R27, 0x7632, R10 ;  /* 0x000076321b0a7816 */ /* 0x000fc6000000000a */
[----:B------:R1:W-:Y:S04]  /*667e0*/  @P6 STG.E.U16 [R8.64], R27 ;  /* 0x0000001b08006986 */ /* 0x0003e8000c101506 */
[----:B0-----:R-:W3:Y:S04]  /*667f0*/  LDL.LU R29, [R1+0x75c] ;  /* 0x00075c00011d7983 */ /* 0x001ee80000300800 */
[----:B-1----:R-:W4:Y:S01]  /*66800*/  LDL R27, [R1+0x74c] ;  /* 0x00074c00011b7983 */ /* 0x002f220000100800 */
[----:B------:R-:W-:Y:S02]  /*66810*/  ISETP.LT.AND P1, PT, R22, c[0x0][0x178], !P1 ;  /* 0x00005e0016007a0c */ /* 0x000fe40004f21270 */
[----:B------:R-:W-:-:S02]  /*66820*/  ISETP.LT.AND P4, PT, R28, c[0x0][0x178], !P2 ;  /* 0x00005e001c007a0c */ /* 0x000fc40005781270 */
[----:B------:R-:W-:Y:S02]  /*66830*/  IADD3 R2, R19, c[0x0][0x198], RZ ;  /* 0x0000660013027a10 */ /* 0x000fe40007ffe0ff */
[----:B------:R-:W-:Y:S02]  /*66840*/  ISETP.LT.AND P6, PT, R23, c[0x0][0x178], !P2 ;  /* 0x00005e0017007a0c */ /* 0x000fe400057c1270 */
[----:B------:R-:W-:Y:S01]  /*66850*/  ISETP.LT.AND P3, PT, R25, c[0x0][0x178], !P2 ;  /* 0x00005e0019007a0c */ /* 0x000fe20005761270 */
[----:B------:R-:W-:Y:S01]  /*66860*/  IMAD.WIDE R8, R19, 0x2, R6 ;  /* 0x0000000213087825 */ /* 0x000fe200078e0206 */
[----:B------:R-:W-:Y:S02]  /*66870*/  ISETP.LT.AND P2, PT, R22, c[0x0][0x178], !P2 ;  /* 0x00005e0016007a0c */ /* 0x000fe40005741270 */
[----:B------:R-:W-:Y:S01]  /*66880*/  PRMT R18, R26, 0x7632, R18 ;  /* 0x000076321a127816 */ /* 0x000fe20000000012 */
[----:B------:R-:W-:Y:S01]  /*66890*/  IMAD.WIDE R16, R2, 0x2, R4 ;  /* 0x0000000202107825 */ /* 0x000fe200078e0204 */
[----:B------:R-:W-:Y:S01]  /*668a0*/  IADD3 R21, R3, 0xfd, RZ ;  /* 0x000000fd03157810 */ /* 0x000fe20007ffe0ff */
[----:B------:R-:W4:Y:S04]  /*668b0*/  LDL.LU R26, [R1+0x76c] ;  /* 0x00076c00011a7983 */ /* 0x000f280000300800 */
[----:B--2---:R0:W-:Y:S01]  /*668c0*/  @P1 STG.E.U16 [R8.64], R24 ;  /* 0x0000001808001986 */ /* 0x0041e2000c101506 */
[----:B------:R1:W-:Y:S01]  /*668d0*/  @P4 STG.E.U16 [R16.64], R18 ;  /* 0x0000001210004986 */ /* 0x0003e2000c101506 */
[----:B------:R-:W-:-:S02]  /*668e0*/  PRMT R20, R24, 0x7632, R20 ;  /* 0x0000763218147816 */ /* 0x000fc40000000014 */
[----:B------:R-:W-:Y:S01]  /*668f0*/  ISETP.LT.AND P4, PT, R28, c[0x0][0x178], !P5 ;  /* 0x00005e001c007a0c */ /* 0x000fe20006f81270 */
[----:B0-----:R-:W-:-:S04]  /*66900*/  IMAD.WIDE R8, R2, 0x2, R14 ;  /* 0x0000000202087825 */ /* 0x001fc800078e020e */
[----:B-1----:R-:W-:-:S04]  /*66910*/  IMAD.WIDE R16, R2, 0x2, R12 ;  /* 0x0000000202107825 */ /* 0x002fc800078e020c */
[C---:B------:R-:W-:Y:S01]  /*66920*/  IMAD.WIDE R18, R2.reuse, 0x2, R6 ;  /* 0x0000000202127825 */ /* 0x040fe200078e0206 */
[----:B------:R0:W-:Y:S03]  /*66930*/  @P6 STG.E.U16 [R8.64], R0 ;  /* 0x0000000008006986 */ /* 0x0001e6000c101506 */
[----:B------:R1:W-:Y:S02]  /*66940*/  @P3 STG.E.U16 [R16.64], R10 ;  /* 0x0000000a10003986 */ /* 0x0003e4000c101506 */
[----:B------:R-:W-:Y:S01]  /*66950*/  @P2 STG.E.U16 [R18.64], R20 ;  /* 0x0000001412002986 */ /* 0x000fe2000c101506 */
[----:B------:R-:W-:Y:S02]  /*66960*/  ISETP.LT.AND P2, PT, R23, c[0x0][0x178], !P5 ;  /* 0x00005e0017007a0c */ /* 0x000fe40006f41270 */
[----:B------:R-:W-:Y:S02]  /*66970*/  IADD3 R2, R2, c[0x0][0x198], RZ ;  /* 0x0000660002027a10 */ /* 0x000fe40007ffe0ff */
[----:B------:R-:W-:-:S02]  /*66980*/  ISETP.GE.AND P1, PT, R21, c[0x0][0x17c], PT ;  /* 0x00005f0015007a0c */ /* 0x000fc40003f26270 */
[----:B------:R-:W2:Y:S01]  /*66990*/  LDL.LU R21, [R1+0x72c] ;  /* 0x00072c0001157983 */ /* 0x000ea20000300800 */
[----:B------:R-:W2:Y:S02]  /*669a0*/  LDL.LU R24, [R1+0x73c] ;  /* 0x00073c0001187983 */ /* 0x000ea40000300800 */
[----:B0-----:R-:W-:-:S04]  /*669b0*/  IMAD.WIDE R8, R2, 0x2, R4 ;  /* 0x0000000202087825 */ /* 0x001fc800078e0204 */
[----:B-1----:R-:W-:Y:S01]  /*669c0*/  IMAD.WIDE R16, R2, 0x2, R14 ;  /* 0x0000000202107825 */ /* 0x002fe200078e020e */
[----:B---3--:R0:W-:Y:S01]  /*669d0*/  @P4 STG.E.U16 [R8.64], R29 ;  /* 0x0000001d08004986 */ /* 0x0081e2000c101506 */
[----:B------:R-:W-:-:S03]  /*669e0*/  PRMT R10, R29, 0x7632, R10 ;  /* 0x000076321d0a7816 */ /* 0x000fc6000000000a */
[----:B----4-:R1:W-:Y:S04]  /*669f0*/  @P2 STG.E.U16 [R16.64], R27 ;  /* 0x0000001b10002986 */ /* 0x0103e8000c101506 */
[----:B0-----:R-:W3:Y:S04]  /*66a00*/  LDL.LU R29, [R1+0x70c] ;  /* 0x00070c00011d7983 */ /* 0x001ee80000300800 */
[----:B-1----:R-:W4:Y:S01]  /*66a10*/  LDL.LU R27, [R1+0x1a80] ;  /* 0x001a8000011b7983 */ /* 0x002f220000300800 */
[----:B------:R-:W3:Y:S01]  /*66a20*/  LDL.LU R16, [R1+0x74c] ;  /* 0x00074c0001107983 */ /* 0x000ee20000300800 */
[----:B------:R-:W-:Y:S01]  /*66a30*/  ISETP.LT.AND P3, PT, R25, c[0x0][0x178], !P5 ;  /* 0x00005e0019007a0c */ /* 0x000fe20006f61270 */
[----:B------:R-:W-:Y:S01]  /*66a40*/  ISETP.LT.AND P5, PT, R22, c[0x0][0x178], !P5 ;  /* 0x00005e0016007a0c */ /* 0x000fe20006fa1270 */
[----:B------:R-:W-:-:S02]  /*66a50*/  ISETP.LT.AND P6, PT, R28, c[0x0][0x178], !P1 ;  /* 0x00005e001c007a0c */ /* 0x000fc40004fc1270 */
[----:B------:R-:W-:Y:S02]  /*66a60*/  IADD3 R3, R3, 0xfe, RZ ;  /* 0x000000fe03037810 */ /* 0x000fe40007ffe0ff */
[C---:B------:R-:W-:Y:S01]  /*66a70*/  IADD3 R0, R2.reuse, c[0x0][0x198], RZ ;  /* 0x0000660002007a10 */ /* 0x040fe20007ffe0ff */
[----:B------:R-:W-:Y:S01]  /*66a80*/  IMAD.WIDE R8, R2, 0x2, R12 ;  /* 0x0000000202087825 */ /* 0x000fe200078e020c */
[----:B------:R-:W-:-:S03]  /*66a90*/  ISETP.GE.AND P4, PT, R3, c[0x0][0x17c], PT ;  /* 0x00005f0003007a0c */ /* 0x000fc60003f86270 */
[----:B------:R-:W-:-:S04]  /*66aa0*/  IMAD.WIDE R2, R2, 0x2, R6 ;  /* 0x0000000202027825 */ /* 0x000fc800078e0206 */
[----:B------:R-:W-:Y:S01]  /*66ab0*/  IMAD.WIDE R18, R0, 0x2, R4 ;  /* 0x0000000200127825 */ /* 0x000fe200078e0204 */
[----:B------:R-:W-:Y:S01]  /*66ac0*/  ISETP.LT.AND P2, PT, R23, c[0x0][0x178], !P1 ;  /* 0x00005e0017007a0c */ /* 0x000fe20004f41270 */
[----:B--2---:R0:W-:Y:S01]  /*66ad0*/  @P3 STG.E.U16 [R8.64], R21 ;  /* 0x0000001508003986 */ /* 0x0041e2000c101506 */
[----:B------:R-:W-:Y:S02]  /*66ae0*/  ISETP.LT.AND P3, PT, R28, c[0x0][0x178], !P4 ;  /* 0x00005e001c007a0c */ /* 0x000fe40006761270 */
[----:B------:R-:W-:Y:S02]  /*66af0*/  PRMT R20, R21, 0x7632, R20 ;  /* 0x0000763215147816 */ /* 0x000fe40000000014 */
[C---:B0-----:R-:W-:Y:S01]  /*66b00*/  IADD3 R21, R0.reuse, c[0x0][0x198], RZ ;  /* 0x0000660000157a10 */ /* 0x041fe20007ffe0ff */
[----:B------:R-:W-:Y:S01]  /*66b10*/  IMAD.WIDE R8, R0, 0x2, R12 ;  /* 0x0000000200087825 */ /* 0x000fe200078e020c */
[----:B----4-:R0:W-:Y:S03]  /*66b20*/  @P5 STG.E.U16 [R2.64], R27 ;  /* 0x0000001b02005986 */ /* 0x0101e6000c101506 */
[----:B------:R1:W-:Y:S01]  /*66b30*/  @P6 STG.E.U16 [R18.64], R10 ;  /* 0x0000000a12006986 */ /* 0x0003e2000c101506 */
[----:B------:R-:W-:Y:S01]  /*66b40*/  ISETP.LT.AND P6, PT, R25, c[0x0][0x178], !P1 ;  /* 0x00005e0019007a0c */ /* 0x000fe20004fc1270 */
[----:B------:R-:W-:Y:S01]  /*66b50*/  ISETP.LT.AND P1, PT, R22, c[0x0][0x178], !P1 ;  /* 0x00005e0016007a0c */ /* 0x000fe20004f21270 */
[----:B---3--:R-:W-:Y:S01]  /*66b60*/  PRMT R17, R16, 0x7632, R17 ;  /* 0x0000763210117816 */ /* 0x008fe20000000011 */
[----:B0-----:R-:W-:Y:S01]  /*66b70*/  IMAD.WIDE R2, R0, 0x2, R14 ;  /* 0x0000000200027825 */ /* 0x001fe200078e020e */
[----:B------:R-:W-:-:S03]  /*66b80*/  PRMT R27, R27, 0x7632, R27 ;  /* 0x000076321b1b7816 */ /* 0x000fc6000000001b */
[----:B-1----:R-:W-:Y:S01]  /*66b90*/  IMAD.WIDE R18, R21, 0x2, R4 ;  /* 0x0000000215127825 */ /* 0x002fe200078e0204 */
[----:B------:R0:W-:Y:S05]  /*66ba0*/  @P2 STG.E.U16 [R2.64], R17 ;  /* 0x0000001102002986 */ /* 0x0001ea000c101506 */
[----:B------:R1:W-:Y:S01]  /*66bb0*/  @P6 STG.E.U16 [R8.64], R20 ;  /* 0x0000001408006986 */ /* 0x0003e2000c101506 */
[----:B------:R-:W-:Y:S02]  /*66bc0*/  ISETP.LT.AND P6, PT, R23, c[0x0][0x178], !P4 ;  /* 0x00005e0017007a0c */ /* 0x000fe400067c1270 */
[----:B------:R-:W-:Y:S01]  /*66bd0*/  ISETP.LT.AND P5, PT, R28, c[0x0][0x178], !P0 ;  /* 0x00005e001c007a0c */ /* 0x000fe200047a1270 */
[----:B0-----:R-:W-:-:S05]  /*66be0*/  IMAD.WIDE R16, R0, 0x2, R6 ;  /* 0x0000000200107825 */ /* 0x001fca00078e0206 */
[----:B------:R0:W-:Y:S01]  /*66bf0*/  @P1 STG.E.U16 [R16.64], R27 ;  /* 0x0000001b10001986 */ /* 0x0001e2000c101506 */
[----:B------:R2:W-:Y:S01]  /*66c00*/  @P3 STG.E.U16 [R18.64], R26 ;  /* 0x0000001a12003986 */ /* 0x0005e2000c101506 */
[----:B------:R-:W-:Y:S01]  /*66c10*/  ISETP.LT.AND P3, PT, R25, c[0x0][0x178], !P4 ;  /* 0x00005e0019007a0c */ /* 0x000fe20006761270 */
[C---:B------:R-:W-:Y:S01]  /*66c20*/  ISETP.LT.AND P4, PT, R22.reuse, c[0x0][0x178], !P4 ;  /* 0x00005e0016007a0c */ /* 0x040fe20006781270 */
[----:B------:R-:W-:Y:S02]  /*66c30*/  ISETP.LT.AND P2, PT, R23, c[0x0][0x178], !P0 ;  /* 0x00005e0017007a0c */ /* 0x000fe40004741270 */
[----:B------:R-:W-:Y:S01]  /*66c40*/  ISETP.LT.AND P1, PT, R25, c[0x0][0x178], !P0 ;  /* 0x00005e0019007a0c */ /* 0x000fe20004721270 */
[----:B------:R-:W-:Y:S01]  /*66c50*/  ISETP.LT.AND P0, PT, R22, c[0x0][0x178], !P0 ;  /* 0x00005e0016007a0c */ /* 0x000fe20004701270 */
[C---:B------:R-:W-:Y:S01]  /*66c60*/  IADD3 R25, R21.reuse, c[0x0][0x198], RZ ;  /* 0x0000660015197a10 */ /* 0x040fe20007ffe0ff */
[----:B------:R-:W-:-:S04]  /*66c70*/  IMAD.WIDE R22, R21, 0x2, R14 ;  /* 0x0000000215167825 */ /* 0x000fc800078e020e */
[----:B------:R-:W-:-:S04]  /*66c80*/  IMAD.WIDE R2, R21, 0x2, R12 ;  /* 0x0000000215027825 */ /* 0x000fc800078e020c */
[----:B-1----:R-:W-:-:S04]  /*66c90*/  IMAD.WIDE R8, R21, 0x2, R6 ;  /* 0x0000000215087825 */ /* 0x002fc800078e0206 */
[----:B------:R-:W-:Y:S01]  /*66ca0*/  IMAD.WIDE R4, R25, 0x2, R4 ;  /* 0x0000000219047825 */ /* 0x000fe200078e0204 */
[----:B------:R-:W-:-:S03]  /*66cb0*/  PRMT R0, R26, 0x7632, R0 ;  /* 0x000076321a007816 */ /* 0x000fc60000000000 */
[----:B------:R-:W-:Y:S01]  /*66cc0*/  IMAD.WIDE R14, R25, 0x2, R14 ;  /* 0x00000002190e7825 */ /* 0x000fe200078e020e */
[----:B------:R-:W-:-:S03]  /*66cd0*/  PRMT R10, R24, 0x7632, R10 ;  /* 0x00007632180a7816 */ /* 0x000fc6000000000a */
[----:B------:R-:W-:Y:S01]  /*66ce0*/  IMAD.WIDE R12, R25, 0x2, R12 ;  /* 0x00000002190c7825 */ /* 0x000fe200078e020c */
[----:B------:R2:W-:Y:S01]  /*66cf0*/  @P6 STG.E.U16 [R22.64], R24 ;  /* 0x0000001816006986 */ /* 0x0005e2000c101506 */
[----:B0-----:R-:W-:Y:S02]  /*66d00*/  PRMT R16, R29, 0x7632, R16 ;  /* 0x000076321d107816 */ /* 0x001fe40000000010 */
[----:B------:R2:W-:Y:S02]  /*66d10*/  @P3 STG.E.U16 [R2.64], R29 ;  /* 0x0000001d02003986 */ /* 0x0005e4000c101506 */
[----:B------:R2:W-:Y:S01]  /*66d20*/  @P4 STG.E.U16 [R8.64], R11 ;  /* 0x0000000b08004986 */ /* 0x0005e2000c101506 */
[----:B------:R2:W-:Y:S01]  /*66d30*/  @P5 STG.E.U16 [R4.64], R0 ;  /* 0x0000000004005986 */ /* 0x0005e2000c101506 */
[----:B------:R2:W-:Y:S02]  /*66d40*/  @P2 STG.E.U16 [R14.64], R10 ;  /* 0x0000000a0e002986 */ /* 0x0005e4000c101506 */
[----:B------:R2:W-:Y:S02]  /*66d50*/  @P1 STG.E.U16 [R12.64], R16 ;  /* 0x000000100c001986 */ /* 0x0005e4000c101506 */
[----:B------:R-:W-:Y:S01]  /*66d60*/  IMAD.WIDE R6, R25, 0x2, R6 ;  /* 0x0000000219067825 */ /* 0x000fe200078e0206 */
[----:B------:R-:W-:Y:S06]  /*66d70*/  @!P0 EXIT ;  /* 0x000000000000894d */ /* 0x000fec0003800000 */
[----:B--2---:R-:W-:-:S05]  /*66d80*/  PRMT R3, R11, 0x7632, R3 ;  /* 0x000076320b037816 */ /* 0x004fca0000000003 */
[----:B------:R-:W-:Y:S01]  /*66d90*/  STG.E.U16 [R6.64], R3 ;  /* 0x0000000306007986 */ /* 0x000fe2000c101506 */
[----:B------:R-:W-:Y:S05]  /*66da0*/  EXIT ;  /* 0x000000000000794d */ /* 0x000fea0003800000 */
.L_x_4:
[----:B------:R-:W-:-:S00]  /*66db0*/  BRA `(.L_x_4) ;  /* 0xfffffff000007947 */ /* 0x000fc0000383ffff */
[----:B------:R-:W-:-:S00]  /*66dc0*/  NOP ;  /* 0x0000000000007918 */ /* 0x000fc00000000000 */
        /* <DEDUP_REMOVED lines=11> */
.L_x_5:


//--------------------- .nv.shared.matmul_kernel  --------------------------
	.section	.nv.shared.matmul_kernel,"aw",@nobits
	.sectionflags	@""
	.align	16
